//
// Generated by NVIDIA NVVM Compiler
//
// Compiler Build ID: CL-36424714
// Cuda compilation tools, release 13.0, V13.0.88
// Based on NVVM 20.0.0
//

.version 9.0
.target sm_100
.address_size 64

	// .globl	_Z26pearson_strategy6_templateILi32EEvPKfS1_Pfiii
// _ZZ26pearson_strategy6_templateILi32EEvPKfS1_PfiiiE5meanB has been demoted
// _ZZ26pearson_strategy6_templateILi32EEvPKfS1_PfiiiE6denomB has been demoted
// _ZZ26pearson_strategy6_templateILi32EEvPKfS1_PfiiiE5meanA has been demoted
// _ZZ26pearson_strategy6_templateILi64EEvPKfS1_PfiiiE5meanB has been demoted
// _ZZ26pearson_strategy6_templateILi64EEvPKfS1_PfiiiE6denomB has been demoted
// _ZZ26pearson_strategy6_templateILi64EEvPKfS1_PfiiiE5meanA has been demoted
// _ZZ26pearson_strategy6_templateILi128EEvPKfS1_PfiiiE5meanB has been demoted
// _ZZ26pearson_strategy6_templateILi128EEvPKfS1_PfiiiE6denomB has been demoted
// _ZZ26pearson_strategy6_templateILi128EEvPKfS1_PfiiiE5meanA has been demoted
// _ZZ26pearson_strategy6_templateILi256EEvPKfS1_PfiiiE5meanB has been demoted
// _ZZ26pearson_strategy6_templateILi256EEvPKfS1_PfiiiE6denomB has been demoted
// _ZZ26pearson_strategy6_templateILi256EEvPKfS1_PfiiiE5meanA has been demoted
// _ZZ26pearson_strategy6_templateILi512EEvPKfS1_PfiiiE5meanB has been demoted
// _ZZ26pearson_strategy6_templateILi512EEvPKfS1_PfiiiE6denomB has been demoted
// _ZZ26pearson_strategy6_templateILi512EEvPKfS1_PfiiiE5meanA has been demoted
// _ZZ26pearson_strategy6_templateILi1024EEvPKfS1_PfiiiE5meanB has been demoted
// _ZZ26pearson_strategy6_templateILi1024EEvPKfS1_PfiiiE6denomB has been demoted
// _ZZ26pearson_strategy6_templateILi1024EEvPKfS1_PfiiiE5meanA has been demoted
.extern .shared .align 16 .b8 s[];

.visible .entry _Z26pearson_strategy6_templateILi32EEvPKfS1_Pfiii(
	.param .u64 .ptr .align 1 _Z26pearson_strategy6_templateILi32EEvPKfS1_Pfiii_param_0,
	.param .u64 .ptr .align 1 _Z26pearson_strategy6_templateILi32EEvPKfS1_Pfiii_param_1,
	.param .u64 .ptr .align 1 _Z26pearson_strategy6_templateILi32EEvPKfS1_Pfiii_param_2,
	.param .u32 _Z26pearson_strategy6_templateILi32EEvPKfS1_Pfiii_param_3,
	.param .u32 _Z26pearson_strategy6_templateILi32EEvPKfS1_Pfiii_param_4,
	.param .u32 _Z26pearson_strategy6_templateILi32EEvPKfS1_Pfiii_param_5
)
{
	.reg .pred 	%p<58>;
	.reg .b32 	%r<179>;
	.reg .b32 	%f<460>;
	.reg .b64 	%rd<42>;
	// demoted variable
	.shared .align 4 .f32 _ZZ26pearson_strategy6_templateILi32EEvPKfS1_PfiiiE5meanB;
	// demoted variable
	.shared .align 4 .f32 _ZZ26pearson_strategy6_templateILi32EEvPKfS1_PfiiiE6denomB;
	// demoted variable
	.shared .align 4 .f32 _ZZ26pearson_strategy6_templateILi32EEvPKfS1_PfiiiE5meanA;
	ld.param.u64 	%rd11, [_Z26pearson_strategy6_templateILi32EEvPKfS1_Pfiii_param_0];
	ld.param.u64 	%rd12, [_Z26pearson_strategy6_templateILi32EEvPKfS1_Pfiii_param_1];
	ld.param.u64 	%rd10, [_Z26pearson_strategy6_templateILi32EEvPKfS1_Pfiii_param_2];
	ld.param.u32 	%r71, [_Z26pearson_strategy6_templateILi32EEvPKfS1_Pfiii_param_3];
	ld.param.u32 	%r72, [_Z26pearson_strategy6_templateILi32EEvPKfS1_Pfiii_param_4];
	ld.param.u32 	%r73, [_Z26pearson_strategy6_templateILi32EEvPKfS1_Pfiii_param_5];
	cvta.to.global.u64 	%rd1, %rd12;
	cvta.to.global.u64 	%rd2, %rd11;
	mov.u32 	%r1, %ctaid.x;
	setp.ge.s32 	%p2, %r1, %r72;
	@%p2 bra 	$L__BB0_77;
	mul.lo.s32 	%r74, %r73, %r1;
	cvt.s64.s32 	%rd3, %r74;
	mov.u32 	%r2, %tid.x;
	setp.ge.s32 	%p3, %r2, %r73;
	@%p3 bra 	$L__BB0_8;
	not.b32 	%r75, %r2;
	add.s32 	%r3, %r73, %r75;
	and.b32  	%r76, %r3, 96;
	setp.eq.s32 	%p4, %r76, 96;
	mov.u32 	%r154, %r2;
	@%p4 bra 	$L__BB0_5;
	shr.u32 	%r78, %r3, 5;
	add.s32 	%r79, %r78, 1;
	and.b32  	%r4, %r79, 3;
	mov.b32 	%r153, 0;
	mov.u32 	%r81, s;
	mov.u32 	%r154, %r2;
$L__BB0_4:
	.pragma "nounroll";
	cvt.u64.u32 	%rd13, %r154;
	add.s64 	%rd14, %rd13, %rd3;
	shl.b64 	%rd15, %rd14, 2;
	add.s64 	%rd16, %rd1, %rd15;
	ld.global.nc.f32 	%f68, [%rd16];
	shl.b32 	%r80, %r154, 2;
	add.s32 	%r82, %r81, %r80;
	st.shared.f32 	[%r82], %f68;
	add.s32 	%r154, %r154, 32;
	add.s32 	%r153, %r153, 1;
	setp.ne.s32 	%p5, %r153, %r4;
	@%p5 bra 	$L__BB0_4;
$L__BB0_5:
	setp.lt.u32 	%p6, %r3, 96;
	@%p6 bra 	$L__BB0_8;
	mov.u32 	%r84, s;
$L__BB0_7:
	cvt.u64.u32 	%rd17, %r154;
	add.s64 	%rd18, %rd17, %rd3;
	shl.b64 	%rd19, %rd18, 2;
	add.s64 	%rd20, %rd1, %rd19;
	ld.global.nc.f32 	%f69, [%rd20];
	shl.b32 	%r83, %r154, 2;
	add.s32 	%r85, %r84, %r83;
	st.shared.f32 	[%r85], %f69;
	ld.global.nc.f32 	%f70, [%rd20+128];
	st.shared.f32 	[%r85+128], %f70;
	ld.global.nc.f32 	%f71, [%rd20+256];
	st.shared.f32 	[%r85+256], %f71;
	ld.global.nc.f32 	%f72, [%rd20+384];
	st.shared.f32 	[%r85+384], %f72;
	add.s32 	%r154, %r154, 128;
	setp.lt.s32 	%p7, %r154, %r73;
	@%p7 bra 	$L__BB0_7;
$L__BB0_8:
	setp.ge.s32 	%p8, %r2, %r73;
	bar.sync 	0;
	mov.f32 	%f427, 0f00000000;
	@%p8 bra 	$L__BB0_21;
	not.b32 	%r86, %r2;
	add.s32 	%r87, %r73, %r86;
	shr.u32 	%r88, %r87, 5;
	add.s32 	%r12, %r88, 1;
	and.b32  	%r13, %r12, 15;
	setp.lt.u32 	%p9, %r87, 480;
	mov.f32 	%f427, 0f00000000;
	mov.u32 	%r158, %r2;
	@%p9 bra 	$L__BB0_12;
	and.b32  	%r14, %r12, 268435440;
	mov.b32 	%r157, 0;
	mov.f32 	%f427, 0f00000000;
	mov.u32 	%r158, %r2;
$L__BB0_11:
	.pragma "nounroll";
	shl.b32 	%r90, %r158, 2;
	mov.u32 	%r91, s;
	add.s32 	%r92, %r91, %r90;
	ld.shared.f32 	%f77, [%r92];
	add.f32 	%f78, %f427, %f77;
	ld.shared.f32 	%f79, [%r92+128];
	add.f32 	%f80, %f78, %f79;
	ld.shared.f32 	%f81, [%r92+256];
	add.f32 	%f82, %f80, %f81;
	ld.shared.f32 	%f83, [%r92+384];
	add.f32 	%f84, %f82, %f83;
	ld.shared.f32 	%f85, [%r92+512];
	add.f32 	%f86, %f84, %f85;
	ld.shared.f32 	%f87, [%r92+640];
	add.f32 	%f88, %f86, %f87;
	ld.shared.f32 	%f89, [%r92+768];
	add.f32 	%f90, %f88, %f89;
	ld.shared.f32 	%f91, [%r92+896];
	add.f32 	%f92, %f90, %f91;
	ld.shared.f32 	%f93, [%r92+1024];
	add.f32 	%f94, %f92, %f93;
	ld.shared.f32 	%f95, [%r92+1152];
	add.f32 	%f96, %f94, %f95;
	ld.shared.f32 	%f97, [%r92+1280];
	add.f32 	%f98, %f96, %f97;
	ld.shared.f32 	%f99, [%r92+1408];
	add.f32 	%f100, %f98, %f99;
	ld.shared.f32 	%f101, [%r92+1536];
	add.f32 	%f102, %f100, %f101;
	ld.shared.f32 	%f103, [%r92+1664];
	add.f32 	%f104, %f102, %f103;
	ld.shared.f32 	%f105, [%r92+1792];
	add.f32 	%f106, %f104, %f105;
	ld.shared.f32 	%f107, [%r92+1920];
	add.f32 	%f427, %f106, %f107;
	add.s32 	%r158, %r158, 512;
	add.s32 	%r157, %r157, 16;
	setp.ne.s32 	%p10, %r157, %r14;
	@%p10 bra 	$L__BB0_11;
$L__BB0_12:
	setp.eq.s32 	%p11, %r13, 0;
	@%p11 bra 	$L__BB0_21;
	and.b32  	%r20, %r12, 7;
	setp.lt.u32 	%p12, %r13, 8;
	@%p12 bra 	$L__BB0_15;
	shl.b32 	%r93, %r158, 2;
	mov.u32 	%r94, s;
	add.s32 	%r95, %r94, %r93;
	ld.shared.f32 	%f109, [%r95];
	add.f32 	%f110, %f427, %f109;
	ld.shared.f32 	%f111, [%r95+128];
	add.f32 	%f112, %f110, %f111;
	ld.shared.f32 	%f113, [%r95+256];
	add.f32 	%f114, %f112, %f113;
	ld.shared.f32 	%f115, [%r95+384];
	add.f32 	%f116, %f114, %f115;
	ld.shared.f32 	%f117, [%r95+512];
	add.f32 	%f118, %f116, %f117;
	ld.shared.f32 	%f119, [%r95+640];
	add.f32 	%f120, %f118, %f119;
	ld.shared.f32 	%f121, [%r95+768];
	add.f32 	%f122, %f120, %f121;
	ld.shared.f32 	%f123, [%r95+896];
	add.f32 	%f427, %f122, %f123;
	add.s32 	%r158, %r158, 256;
$L__BB0_15:
	setp.eq.s32 	%p13, %r20, 0;
	@%p13 bra 	$L__BB0_21;
	and.b32  	%r23, %r12, 3;
	setp.lt.u32 	%p14, %r20, 4;
	@%p14 bra 	$L__BB0_18;
	shl.b32 	%r96, %r158, 2;
	mov.u32 	%r97, s;
	add.s32 	%r98, %r97, %r96;
	ld.shared.f32 	%f125, [%r98];
	add.f32 	%f126, %f427, %f125;
	ld.shared.f32 	%f127, [%r98+128];
	add.f32 	%f128, %f126, %f127;
	ld.shared.f32 	%f129, [%r98+256];
	add.f32 	%f130, %f128, %f129;
	ld.shared.f32 	%f131, [%r98+384];
	add.f32 	%f427, %f130, %f131;
	add.s32 	%r158, %r158, 128;
$L__BB0_18:
	setp.eq.s32 	%p15, %r23, 0;
	@%p15 bra 	$L__BB0_21;
	mov.b32 	%r162, 0;
	mov.u32 	%r101, s;
$L__BB0_20:
	.pragma "nounroll";
	shl.b32 	%r100, %r158, 2;
	add.s32 	%r102, %r101, %r100;
	ld.shared.f32 	%f132, [%r102];
	add.f32 	%f427, %f427, %f132;
	add.s32 	%r158, %r158, 32;
	add.s32 	%r162, %r162, 1;
	setp.ne.s32 	%p16, %r162, %r23;
	@%p16 bra 	$L__BB0_20;
$L__BB0_21:
	shl.b32 	%r103, %r73, 2;
	mov.u32 	%r104, s;
	add.s32 	%r30, %r104, %r103;
	shl.b32 	%r105, %r2, 2;
	add.s32 	%r31, %r30, %r105;
	st.shared.f32 	[%r31], %f427;
	bar.sync 	0;
	setp.gt.u32 	%p18, %r2, 31;
	mov.pred 	%p57, 0;
	@%p18 bra 	$L__BB0_24;
	ld.volatile.shared.f32 	%f133, [%r31+64];
	ld.volatile.shared.f32 	%f134, [%r31];
	add.f32 	%f135, %f133, %f134;
	st.volatile.shared.f32 	[%r31], %f135;
	ld.volatile.shared.f32 	%f136, [%r31+32];
	ld.volatile.shared.f32 	%f137, [%r31];
	add.f32 	%f138, %f136, %f137;
	st.volatile.shared.f32 	[%r31], %f138;
	ld.volatile.shared.f32 	%f139, [%r31+16];
	ld.volatile.shared.f32 	%f140, [%r31];
	add.f32 	%f141, %f139, %f140;
	st.volatile.shared.f32 	[%r31], %f141;
	ld.volatile.shared.f32 	%f142, [%r31+8];
	ld.volatile.shared.f32 	%f143, [%r31];
	add.f32 	%f144, %f142, %f143;
	st.volatile.shared.f32 	[%r31], %f144;
	ld.volatile.shared.f32 	%f145, [%r31+4];
	ld.volatile.shared.f32 	%f146, [%r31];
	add.f32 	%f147, %f145, %f146;
	st.volatile.shared.f32 	[%r31], %f147;
	setp.ne.s32 	%p20, %r2, 0;
	@%p20 bra 	$L__BB0_24;
	ld.shared.f32 	%f148, [%r30];
	cvt.rn.f32.s32 	%f149, %r73;
	div.rn.f32 	%f150, %f148, %f149;
	st.shared.f32 	[_ZZ26pearson_strategy6_templateILi32EEvPKfS1_PfiiiE5meanB], %f150;
	mov.pred 	%p57, -1;
$L__BB0_24:
	setp.ge.s32 	%p22, %r2, %r73;
	bar.sync 	0;
	mov.f32 	%f435, 0f00000000;
	@%p22 bra 	$L__BB0_36;
	ld.shared.f32 	%f14, [_ZZ26pearson_strategy6_templateILi32EEvPKfS1_PfiiiE5meanB];
	not.b32 	%r106, %r2;
	add.s32 	%r32, %r73, %r106;
	shr.u32 	%r107, %r32, 5;
	add.s32 	%r33, %r107, 1;
	and.b32  	%r34, %r33, 7;
	setp.lt.u32 	%p23, %r32, 224;
	mov.f32 	%f435, 0f00000000;
	mov.u32 	%r165, %r2;
	@%p23 bra 	$L__BB0_28;
	and.b32  	%r35, %r33, 268435448;
	mov.b32 	%r164, 0;
	mov.f32 	%f435, 0f00000000;
	mov.u32 	%r165, %r2;
$L__BB0_27:
	.pragma "nounroll";
	shl.b32 	%r109, %r165, 2;
	add.s32 	%r111, %r104, %r109;
	ld.shared.f32 	%f155, [%r111];
	sub.f32 	%f156, %f155, %f14;
	fma.rn.f32 	%f157, %f156, %f156, %f435;
	ld.shared.f32 	%f158, [%r111+128];
	sub.f32 	%f159, %f158, %f14;
	fma.rn.f32 	%f160, %f159, %f159, %f157;
	ld.shared.f32 	%f161, [%r111+256];
	sub.f32 	%f162, %f161, %f14;
	fma.rn.f32 	%f163, %f162, %f162, %f160;
	ld.shared.f32 	%f164, [%r111+384];
	sub.f32 	%f165, %f164, %f14;
	fma.rn.f32 	%f166, %f165, %f165, %f163;
	ld.shared.f32 	%f167, [%r111+512];
	sub.f32 	%f168, %f167, %f14;
	fma.rn.f32 	%f169, %f168, %f168, %f166;
	ld.shared.f32 	%f170, [%r111+640];
	sub.f32 	%f171, %f170, %f14;
	fma.rn.f32 	%f172, %f171, %f171, %f169;
	ld.shared.f32 	%f173, [%r111+768];
	sub.f32 	%f174, %f173, %f14;
	fma.rn.f32 	%f175, %f174, %f174, %f172;
	ld.shared.f32 	%f176, [%r111+896];
	sub.f32 	%f177, %f176, %f14;
	fma.rn.f32 	%f435, %f177, %f177, %f175;
	add.s32 	%r165, %r165, 256;
	add.s32 	%r164, %r164, 8;
	setp.ne.s32 	%p24, %r164, %r35;
	@%p24 bra 	$L__BB0_27;
$L__BB0_28:
	setp.eq.s32 	%p25, %r34, 0;
	@%p25 bra 	$L__BB0_36;
	setp.lt.u32 	%p26, %r34, 4;
	@%p26 bra 	$L__BB0_31;
	shl.b32 	%r112, %r165, 2;
	add.s32 	%r114, %r104, %r112;
	ld.shared.f32 	%f179, [%r114];
	sub.f32 	%f180, %f179, %f14;
	fma.rn.f32 	%f181, %f180, %f180, %f435;
	ld.shared.f32 	%f182, [%r114+128];
	sub.f32 	%f183, %f182, %f14;
	fma.rn.f32 	%f184, %f183, %f183, %f181;
	ld.shared.f32 	%f185, [%r114+256];
	sub.f32 	%f186, %f185, %f14;
	fma.rn.f32 	%f187, %f186, %f186, %f184;
	ld.shared.f32 	%f188, [%r114+384];
	sub.f32 	%f189, %f188, %f14;
	fma.rn.f32 	%f435, %f189, %f189, %f187;
	add.s32 	%r165, %r165, 128;
$L__BB0_31:
	and.b32  	%r115, %r33, 3;
	setp.eq.s32 	%p27, %r115, 0;
	@%p27 bra 	$L__BB0_36;
	setp.eq.s32 	%p28, %r115, 1;
	@%p28 bra 	$L__BB0_34;
	shl.b32 	%r116, %r165, 2;
	add.s32 	%r118, %r104, %r116;
	ld.shared.f32 	%f191, [%r118];
	sub.f32 	%f192, %f191, %f14;
	fma.rn.f32 	%f193, %f192, %f192, %f435;
	ld.shared.f32 	%f194, [%r118+128];
	sub.f32 	%f195, %f194, %f14;
	fma.rn.f32 	%f435, %f195, %f195, %f193;
	add.s32 	%r165, %r165, 64;
$L__BB0_34:
	and.b32  	%r119, %r32, 32;
	setp.ne.s32 	%p29, %r119, 0;
	@%p29 bra 	$L__BB0_36;
	shl.b32 	%r120, %r165, 2;
	add.s32 	%r122, %r104, %r120;
	ld.shared.f32 	%f196, [%r122];
	sub.f32 	%f197, %f196, %f14;
	fma.rn.f32 	%f435, %f197, %f197, %f435;
$L__BB0_36:
	setp.gt.u32 	%p30, %r2, 31;
	st.shared.f32 	[%r31], %f435;
	bar.sync 	0;
	@%p30 bra 	$L__BB0_38;
	ld.volatile.shared.f32 	%f198, [%r31+64];
	ld.volatile.shared.f32 	%f199, [%r31];
	add.f32 	%f200, %f198, %f199;
	st.volatile.shared.f32 	[%r31], %f200;
	ld.volatile.shared.f32 	%f201, [%r31+32];
	ld.volatile.shared.f32 	%f202, [%r31];
	add.f32 	%f203, %f201, %f202;
	st.volatile.shared.f32 	[%r31], %f203;
	ld.volatile.shared.f32 	%f204, [%r31+16];
	ld.volatile.shared.f32 	%f205, [%r31];
	add.f32 	%f206, %f204, %f205;
	st.volatile.shared.f32 	[%r31], %f206;
	ld.volatile.shared.f32 	%f207, [%r31+8];
	ld.volatile.shared.f32 	%f208, [%r31];
	add.f32 	%f209, %f207, %f208;
	st.volatile.shared.f32 	[%r31], %f209;
	ld.volatile.shared.f32 	%f210, [%r31+4];
	ld.volatile.shared.f32 	%f211, [%r31];
	add.f32 	%f212, %f210, %f211;
	st.volatile.shared.f32 	[%r31], %f212;
$L__BB0_38:
	not.pred 	%p31, %p57;
	@%p31 bra 	$L__BB0_40;
	ld.shared.f32 	%f213, [%r30];
	sqrt.rn.f32 	%f214, %f213;
	st.shared.f32 	[_ZZ26pearson_strategy6_templateILi32EEvPKfS1_PfiiiE6denomB], %f214;
$L__BB0_40:
	bar.sync 	0;
	setp.lt.s32 	%p32, %r71, 1;
	@%p32 bra 	$L__BB0_77;
	cvt.rn.f32.s32 	%f27, %r73;
	not.b32 	%r124, %r2;
	add.s32 	%r45, %r73, %r124;
	shr.u32 	%r125, %r45, 5;
	add.s32 	%r126, %r125, 1;
	and.b32  	%r46, %r126, 15;
	and.b32  	%r47, %r126, 7;
	and.b32  	%r48, %r126, 3;
	cvta.to.global.u64 	%rd4, %rd10;
	mov.b32 	%r168, 0;
	mul.wide.u32 	%rd23, %r2, 4;
	add.s64 	%rd24, %rd23, %rd2;
$L__BB0_42:
	setp.ge.s32 	%p33, %r2, %r73;
	mul.lo.s32 	%r50, %r168, %r73;
	mul.wide.s32 	%rd21, %r50, 4;
	add.s64 	%rd5, %rd2, %rd21;
	mov.f32 	%f443, 0f00000000;
	@%p33 bra 	$L__BB0_56;
	setp.lt.u32 	%p34, %r45, 480;
	mov.f32 	%f443, 0f00000000;
	mov.u32 	%r171, %r2;
	@%p34 bra 	$L__BB0_46;
	shr.u32 	%r127, %r45, 5;
	add.s32 	%r128, %r127, 1;
	and.b32  	%r129, %r128, 268435440;
	neg.s32 	%r169, %r129;
	add.s64 	%rd25, %rd24, %rd21;
	add.s64 	%rd41, %rd25, 1024;
	mov.f32 	%f443, 0f00000000;
	mov.u32 	%r171, %r2;
$L__BB0_45:
	.pragma "nounroll";
	ld.global.nc.f32 	%f219, [%rd41+-1024];
	add.f32 	%f220, %f443, %f219;
	ld.global.nc.f32 	%f221, [%rd41+-896];
	add.f32 	%f222, %f220, %f221;
	ld.global.nc.f32 	%f223, [%rd41+-768];
	add.f32 	%f224, %f222, %f223;
	ld.global.nc.f32 	%f225, [%rd41+-640];
	add.f32 	%f226, %f224, %f225;
	ld.global.nc.f32 	%f227, [%rd41+-512];
	add.f32 	%f228, %f226, %f227;
	ld.global.nc.f32 	%f229, [%rd41+-384];
	add.f32 	%f230, %f228, %f229;
	ld.global.nc.f32 	%f231, [%rd41+-256];
	add.f32 	%f232, %f230, %f231;
	ld.global.nc.f32 	%f233, [%rd41+-128];
	add.f32 	%f234, %f232, %f233;
	ld.global.nc.f32 	%f235, [%rd41];
	add.f32 	%f236, %f234, %f235;
	ld.global.nc.f32 	%f237, [%rd41+128];
	add.f32 	%f238, %f236, %f237;
	ld.global.nc.f32 	%f239, [%rd41+256];
	add.f32 	%f240, %f238, %f239;
	ld.global.nc.f32 	%f241, [%rd41+384];
	add.f32 	%f242, %f240, %f241;
	ld.global.nc.f32 	%f243, [%rd41+512];
	add.f32 	%f244, %f242, %f243;
	ld.global.nc.f32 	%f245, [%rd41+640];
	add.f32 	%f246, %f244, %f245;
	ld.global.nc.f32 	%f247, [%rd41+768];
	add.f32 	%f248, %f246, %f247;
	ld.global.nc.f32 	%f249, [%rd41+896];
	add.f32 	%f443, %f248, %f249;
	add.s32 	%r171, %r171, 512;
	add.s32 	%r169, %r169, 16;
	add.s64 	%rd41, %rd41, 2048;
	setp.ne.s32 	%p35, %r169, 0;
	@%p35 bra 	$L__BB0_45;
$L__BB0_46:
	setp.eq.s32 	%p36, %r46, 0;
	@%p36 bra 	$L__BB0_56;
	add.s32 	%r130, %r46, -1;
	setp.lt.u32 	%p37, %r130, 7;
	@%p37 bra 	$L__BB0_49;
	mul.wide.u32 	%rd26, %r171, 4;
	add.s64 	%rd27, %rd5, %rd26;
	ld.global.nc.f32 	%f251, [%rd27];
	add.f32 	%f252, %f443, %f251;
	ld.global.nc.f32 	%f253, [%rd27+128];
	add.f32 	%f254, %f252, %f253;
	ld.global.nc.f32 	%f255, [%rd27+256];
	add.f32 	%f256, %f254, %f255;
	ld.global.nc.f32 	%f257, [%rd27+384];
	add.f32 	%f258, %f256, %f257;
	ld.global.nc.f32 	%f259, [%rd27+512];
	add.f32 	%f260, %f258, %f259;
	ld.global.nc.f32 	%f261, [%rd27+640];
	add.f32 	%f262, %f260, %f261;
	ld.global.nc.f32 	%f263, [%rd27+768];
	add.f32 	%f264, %f262, %f263;
	ld.global.nc.f32 	%f265, [%rd27+896];
	add.f32 	%f443, %f264, %f265;
	add.s32 	%r171, %r171, 256;
$L__BB0_49:
	setp.eq.s32 	%p38, %r47, 0;
	@%p38 bra 	$L__BB0_56;
	add.s32 	%r131, %r47, -1;
	setp.lt.u32 	%p39, %r131, 3;
	@%p39 bra 	$L__BB0_52;
	mul.wide.u32 	%rd28, %r171, 4;
	add.s64 	%rd29, %rd5, %rd28;
	ld.global.nc.f32 	%f267, [%rd29];
	add.f32 	%f268, %f443, %f267;
	ld.global.nc.f32 	%f269, [%rd29+128];
	add.f32 	%f270, %f268, %f269;
	ld.global.nc.f32 	%f271, [%rd29+256];
	add.f32 	%f272, %f270, %f271;
	ld.global.nc.f32 	%f273, [%rd29+384];
	add.f32 	%f443, %f272, %f273;
	add.s32 	%r171, %r171, 128;
$L__BB0_52:
	setp.eq.s32 	%p40, %r48, 0;
	@%p40 bra 	$L__BB0_56;
	setp.eq.s32 	%p41, %r48, 1;
	mul.wide.u32 	%rd30, %r171, 4;
	add.s64 	%rd9, %rd5, %rd30;
	ld.global.nc.f32 	%f274, [%rd9];
	add.f32 	%f443, %f443, %f274;
	@%p41 bra 	$L__BB0_56;
	setp.eq.s32 	%p42, %r48, 2;
	ld.global.nc.f32 	%f275, [%rd9+128];
	add.f32 	%f443, %f443, %f275;
	@%p42 bra 	$L__BB0_56;
	ld.global.nc.f32 	%f276, [%rd9+256];
	add.f32 	%f443, %f443, %f276;
$L__BB0_56:
	setp.gt.u32 	%p43, %r2, 31;
	st.shared.f32 	[%r31], %f443;
	bar.sync 	0;
	@%p43 bra 	$L__BB0_58;
	ld.volatile.shared.f32 	%f277, [%r31+64];
	ld.volatile.shared.f32 	%f278, [%r31];
	add.f32 	%f279, %f277, %f278;
	st.volatile.shared.f32 	[%r31], %f279;
	ld.volatile.shared.f32 	%f280, [%r31+32];
	ld.volatile.shared.f32 	%f281, [%r31];
	add.f32 	%f282, %f280, %f281;
	st.volatile.shared.f32 	[%r31], %f282;
	ld.volatile.shared.f32 	%f283, [%r31+16];
	ld.volatile.shared.f32 	%f284, [%r31];
	add.f32 	%f285, %f283, %f284;
	st.volatile.shared.f32 	[%r31], %f285;
	ld.volatile.shared.f32 	%f286, [%r31+8];
	ld.volatile.shared.f32 	%f287, [%r31];
	add.f32 	%f288, %f286, %f287;
	st.volatile.shared.f32 	[%r31], %f288;
	ld.volatile.shared.f32 	%f289, [%r31+4];
	ld.volatile.shared.f32 	%f290, [%r31];
	add.f32 	%f291, %f289, %f290;
	st.volatile.shared.f32 	[%r31], %f291;
$L__BB0_58:
	@%p31 bra 	$L__BB0_60;
	ld.shared.f32 	%f292, [%r30];
	div.rn.f32 	%f293, %f292, %f27;
	st.shared.f32 	[_ZZ26pearson_strategy6_templateILi32EEvPKfS1_PfiiiE5meanA], %f293;
$L__BB0_60:
	setp.ge.s32 	%p45, %r2, %r73;
	bar.sync 	0;
	mov.f32 	%f458, 0f00000000;
	mov.f32 	%f459, %f458;
	@%p45 bra 	$L__BB0_72;
	setp.lt.u32 	%p46, %r45, 224;
	ld.shared.f32 	%f42, [_ZZ26pearson_strategy6_templateILi32EEvPKfS1_PfiiiE5meanA];
	mov.f32 	%f459, 0f00000000;
	ld.shared.f32 	%f43, [_ZZ26pearson_strategy6_templateILi32EEvPKfS1_PfiiiE5meanB];
	mov.u32 	%r176, %r2;
	mov.f32 	%f458, %f459;
	@%p46 bra 	$L__BB0_64;
	mov.b32 	%r175, 0;
	mov.f32 	%f459, 0f00000000;
	mov.u32 	%r176, %r2;
$L__BB0_63:
	.pragma "nounroll";
	mul.wide.u32 	%rd31, %r176, 4;
	add.s64 	%rd32, %rd5, %rd31;
	ld.global.nc.f32 	%f298, [%rd32];
	sub.f32 	%f299, %f298, %f42;
	shl.b32 	%r133, %r176, 2;
	mov.u32 	%r134, s;
	add.s32 	%r135, %r134, %r133;
	ld.shared.f32 	%f300, [%r135];
	sub.f32 	%f301, %f300, %f43;
	fma.rn.f32 	%f302, %f299, %f301, %f458;
	fma.rn.f32 	%f303, %f299, %f299, %f459;
	ld.global.nc.f32 	%f304, [%rd32+128];
	sub.f32 	%f305, %f304, %f42;
	ld.shared.f32 	%f306, [%r135+128];
	sub.f32 	%f307, %f306, %f43;
	fma.rn.f32 	%f308, %f305, %f307, %f302;
	fma.rn.f32 	%f309, %f305, %f305, %f303;
	ld.global.nc.f32 	%f310, [%rd32+256];
	sub.f32 	%f311, %f310, %f42;
	ld.shared.f32 	%f312, [%r135+256];
	sub.f32 	%f313, %f312, %f43;
	fma.rn.f32 	%f314, %f311, %f313, %f308;
	fma.rn.f32 	%f315, %f311, %f311, %f309;
	ld.global.nc.f32 	%f316, [%rd32+384];
	sub.f32 	%f317, %f316, %f42;
	ld.shared.f32 	%f318, [%r135+384];
	sub.f32 	%f319, %f318, %f43;
	fma.rn.f32 	%f320, %f317, %f319, %f314;
	fma.rn.f32 	%f321, %f317, %f317, %f315;
	ld.global.nc.f32 	%f322, [%rd32+512];
	sub.f32 	%f323, %f322, %f42;
	ld.shared.f32 	%f324, [%r135+512];
	sub.f32 	%f325, %f324, %f43;
	fma.rn.f32 	%f326, %f323, %f325, %f320;
	fma.rn.f32 	%f327, %f323, %f323, %f321;
	ld.global.nc.f32 	%f328, [%rd32+640];
	sub.f32 	%f329, %f328, %f42;
	ld.shared.f32 	%f330, [%r135+640];
	sub.f32 	%f331, %f330, %f43;
	fma.rn.f32 	%f332, %f329, %f331, %f326;
	fma.rn.f32 	%f333, %f329, %f329, %f327;
	ld.global.nc.f32 	%f334, [%rd32+768];
	sub.f32 	%f335, %f334, %f42;
	ld.shared.f32 	%f336, [%r135+768];
	sub.f32 	%f337, %f336, %f43;
	fma.rn.f32 	%f338, %f335, %f337, %f332;
	fma.rn.f32 	%f339, %f335, %f335, %f333;
	ld.global.nc.f32 	%f340, [%rd32+896];
	sub.f32 	%f341, %f340, %f42;
	ld.shared.f32 	%f342, [%r135+896];
	sub.f32 	%f343, %f342, %f43;
	fma.rn.f32 	%f458, %f341, %f343, %f338;
	fma.rn.f32 	%f459, %f341, %f341, %f339;
	add.s32 	%r176, %r176, 256;
	add.s32 	%r175, %r175, 8;
	shr.u32 	%r136, %r45, 5;
	add.s32 	%r137, %r136, 1;
	and.b32  	%r138, %r137, 268435448;
	setp.ne.s32 	%p47, %r175, %r138;
	@%p47 bra 	$L__BB0_63;
$L__BB0_64:
	setp.eq.s32 	%p48, %r47, 0;
	@%p48 bra 	$L__BB0_72;
	add.s32 	%r139, %r47, -1;
	setp.lt.u32 	%p49, %r139, 3;
	@%p49 bra 	$L__BB0_67;
	mul.wide.u32 	%rd33, %r176, 4;
	add.s64 	%rd34, %rd5, %rd33;
	ld.global.nc.f32 	%f345, [%rd34];
	sub.f32 	%f346, %f345, %f42;
	shl.b32 	%r140, %r176, 2;
	mov.u32 	%r141, s;
	add.s32 	%r142, %r141, %r140;
	ld.shared.f32 	%f347, [%r142];
	sub.f32 	%f348, %f347, %f43;
	fma.rn.f32 	%f349, %f346, %f348, %f458;
	fma.rn.f32 	%f350, %f346, %f346, %f459;
	ld.global.nc.f32 	%f351, [%rd34+128];
	sub.f32 	%f352, %f351, %f42;
	ld.shared.f32 	%f353, [%r142+128];
	sub.f32 	%f354, %f353, %f43;
	fma.rn.f32 	%f355, %f352, %f354, %f349;
	fma.rn.f32 	%f356, %f352, %f352, %f350;
	ld.global.nc.f32 	%f357, [%rd34+256];
	sub.f32 	%f358, %f357, %f42;
	ld.shared.f32 	%f359, [%r142+256];
	sub.f32 	%f360, %f359, %f43;
	fma.rn.f32 	%f361, %f358, %f360, %f355;
	fma.rn.f32 	%f362, %f358, %f358, %f356;
	ld.global.nc.f32 	%f363, [%rd34+384];
	sub.f32 	%f364, %f363, %f42;
	ld.shared.f32 	%f365, [%r142+384];
	sub.f32 	%f366, %f365, %f43;
	fma.rn.f32 	%f458, %f364, %f366, %f361;
	fma.rn.f32 	%f459, %f364, %f364, %f362;
	add.s32 	%r176, %r176, 128;
$L__BB0_67:
	setp.eq.s32 	%p50, %r48, 0;
	@%p50 bra 	$L__BB0_72;
	and.b32  	%r143, %r45, 96;
	setp.eq.s32 	%p51, %r143, 0;
	@%p51 bra 	$L__BB0_70;
	mul.wide.u32 	%rd35, %r176, 4;
	add.s64 	%rd36, %rd5, %rd35;
	ld.global.nc.f32 	%f368, [%rd36];
	sub.f32 	%f369, %f368, %f42;
	shl.b32 	%r144, %r176, 2;
	mov.u32 	%r145, s;
	add.s32 	%r146, %r145, %r144;
	ld.shared.f32 	%f370, [%r146];
	sub.f32 	%f371, %f370, %f43;
	fma.rn.f32 	%f372, %f369, %f371, %f458;
	fma.rn.f32 	%f373, %f369, %f369, %f459;
	ld.global.nc.f32 	%f374, [%rd36+128];
	sub.f32 	%f375, %f374, %f42;
	ld.shared.f32 	%f376, [%r146+128];
	sub.f32 	%f377, %f376, %f43;
	fma.rn.f32 	%f458, %f375, %f377, %f372;
	fma.rn.f32 	%f459, %f375, %f375, %f373;
	add.s32 	%r176, %r176, 64;
$L__BB0_70:
	and.b32  	%r147, %r45, 32;
	setp.ne.s32 	%p52, %r147, 0;
	@%p52 bra 	$L__BB0_72;
	mul.wide.u32 	%rd37, %r176, 4;
	add.s64 	%rd38, %rd5, %rd37;
	ld.global.nc.f32 	%f378, [%rd38];
	sub.f32 	%f379, %f378, %f42;
	shl.b32 	%r148, %r176, 2;
	mov.u32 	%r149, s;
	add.s32 	%r150, %r149, %r148;
	ld.shared.f32 	%f380, [%r150];
	sub.f32 	%f381, %f380, %f43;
	fma.rn.f32 	%f458, %f379, %f381, %f458;
	fma.rn.f32 	%f459, %f379, %f379, %f459;
$L__BB0_72:
	setp.gt.u32 	%p53, %r2, 31;
	st.shared.f32 	[%r31], %f458;
	st.shared.f32 	[%r31+128], %f459;
	bar.sync 	0;
	@%p53 bra 	$L__BB0_74;
	ld.volatile.shared.f32 	%f382, [%r31+64];
	ld.volatile.shared.f32 	%f383, [%r31];
	add.f32 	%f384, %f382, %f383;
	st.volatile.shared.f32 	[%r31], %f384;
	ld.volatile.shared.f32 	%f385, [%r31+32];
	ld.volatile.shared.f32 	%f386, [%r31];
	add.f32 	%f387, %f385, %f386;
	st.volatile.shared.f32 	[%r31], %f387;
	ld.volatile.shared.f32 	%f388, [%r31+16];
	ld.volatile.shared.f32 	%f389, [%r31];
	add.f32 	%f390, %f388, %f389;
	st.volatile.shared.f32 	[%r31], %f390;
	ld.volatile.shared.f32 	%f391, [%r31+8];
	ld.volatile.shared.f32 	%f392, [%r31];
	add.f32 	%f393, %f391, %f392;
	st.volatile.shared.f32 	[%r31], %f393;
	ld.volatile.shared.f32 	%f394, [%r31+4];
	ld.volatile.shared.f32 	%f395, [%r31];
	add.f32 	%f396, %f394, %f395;
	st.volatile.shared.f32 	[%r31], %f396;
	ld.volatile.shared.f32 	%f397, [%r31+192];
	ld.volatile.shared.f32 	%f398, [%r31+128];
	add.f32 	%f399, %f397, %f398;
	st.volatile.shared.f32 	[%r31+128], %f399;
	ld.volatile.shared.f32 	%f400, [%r31+160];
	ld.volatile.shared.f32 	%f401, [%r31+128];
	add.f32 	%f402, %f400, %f401;
	st.volatile.shared.f32 	[%r31+128], %f402;
	ld.volatile.shared.f32 	%f403, [%r31+144];
	ld.volatile.shared.f32 	%f404, [%r31+128];
	add.f32 	%f405, %f403, %f404;
	st.volatile.shared.f32 	[%r31+128], %f405;
	ld.volatile.shared.f32 	%f406, [%r31+136];
	ld.volatile.shared.f32 	%f407, [%r31+128];
	add.f32 	%f408, %f406, %f407;
	st.volatile.shared.f32 	[%r31+128], %f408;
	ld.volatile.shared.f32 	%f409, [%r31+132];
	ld.volatile.shared.f32 	%f410, [%r31+128];
	add.f32 	%f411, %f409, %f410;
	st.volatile.shared.f32 	[%r31+128], %f411;
$L__BB0_74:
	@%p31 bra 	$L__BB0_76;
	ld.shared.f32 	%f412, [%r30];
	ld.shared.f32 	%f413, [%r30+128];
	sqrt.rn.f32 	%f414, %f413;
	ld.shared.f32 	%f415, [_ZZ26pearson_strategy6_templateILi32EEvPKfS1_PfiiiE6denomB];
	mul.f32 	%f416, %f414, %f415;
	setp.gt.f32 	%p55, %f416, 0f2B8CBCCC;
	div.rn.f32 	%f417, %f412, %f416;
	selp.f32 	%f418, %f417, 0f00000000, %p55;
	mad.lo.s32 	%r151, %r168, %r72, %r1;
	mul.wide.s32 	%rd39, %r151, 4;
	add.s64 	%rd40, %rd4, %rd39;
	st.global.f32 	[%rd40], %f418;
$L__BB0_76:
	bar.sync 	0;
	add.s32 	%r168, %r168, 1;
	setp.ne.s32 	%p56, %r168, %r71;
	@%p56 bra 	$L__BB0_42;
$L__BB0_77:
	ret;

}
	// .globl	_Z26pearson_strategy6_templateILi64EEvPKfS1_Pfiii
.visible .entry _Z26pearson_strategy6_templateILi64EEvPKfS1_Pfiii(
	.param .u64 .ptr .align 1 _Z26pearson_strategy6_templateILi64EEvPKfS1_Pfiii_param_0,
	.param .u64 .ptr .align 1 _Z26pearson_strategy6_templateILi64EEvPKfS1_Pfiii_param_1,
	.param .u64 .ptr .align 1 _Z26pearson_strategy6_templateILi64EEvPKfS1_Pfiii_param_2,
	.param .u32 _Z26pearson_strategy6_templateILi64EEvPKfS1_Pfiii_param_3,
	.param .u32 _Z26pearson_strategy6_templateILi64EEvPKfS1_Pfiii_param_4,
	.param .u32 _Z26pearson_strategy6_templateILi64EEvPKfS1_Pfiii_param_5
)
{
	.reg .pred 	%p<58>;
	.reg .b32 	%r<179>;
	.reg .b32 	%f<475>;
	.reg .b64 	%rd<42>;
	// demoted variable
	.shared .align 4 .f32 _ZZ26pearson_strategy6_templateILi64EEvPKfS1_PfiiiE5meanB;
	// demoted variable
	.shared .align 4 .f32 _ZZ26pearson_strategy6_templateILi64EEvPKfS1_PfiiiE6denomB;
	// demoted variable
	.shared .align 4 .f32 _ZZ26pearson_strategy6_templateILi64EEvPKfS1_PfiiiE5meanA;
	ld.param.u64 	%rd11, [_Z26pearson_strategy6_templateILi64EEvPKfS1_Pfiii_param_0];
	ld.param.u64 	%rd12, [_Z26pearson_strategy6_templateILi64EEvPKfS1_Pfiii_param_1];
	ld.param.u64 	%rd10, [_Z26pearson_strategy6_templateILi64EEvPKfS1_Pfiii_param_2];
	ld.param.u32 	%r71, [_Z26pearson_strategy6_templateILi64EEvPKfS1_Pfiii_param_3];
	ld.param.u32 	%r72, [_Z26pearson_strategy6_templateILi64EEvPKfS1_Pfiii_param_4];
	ld.param.u32 	%r73, [_Z26pearson_strategy6_templateILi64EEvPKfS1_Pfiii_param_5];
	cvta.to.global.u64 	%rd1, %rd12;
	cvta.to.global.u64 	%rd2, %rd11;
	mov.u32 	%r1, %ctaid.x;
	setp.ge.s32 	%p2, %r1, %r72;
	@%p2 bra 	$L__BB1_77;
	mul.lo.s32 	%r74, %r73, %r1;
	cvt.s64.s32 	%rd3, %r74;
	mov.u32 	%r2, %tid.x;
	setp.ge.s32 	%p3, %r2, %r73;
	@%p3 bra 	$L__BB1_8;
	not.b32 	%r75, %r2;
	add.s32 	%r3, %r73, %r75;
	and.b32  	%r76, %r3, 192;
	setp.eq.s32 	%p4, %r76, 192;
	mov.u32 	%r154, %r2;
	@%p4 bra 	$L__BB1_5;
	shr.u32 	%r78, %r3, 6;
	add.s32 	%r79, %r78, 1;
	and.b32  	%r4, %r79, 3;
	mov.b32 	%r153, 0;
	mov.u32 	%r81, s;
	mov.u32 	%r154, %r2;
$L__BB1_4:
	.pragma "nounroll";
	cvt.u64.u32 	%rd13, %r154;
	add.s64 	%rd14, %rd13, %rd3;
	shl.b64 	%rd15, %rd14, 2;
	add.s64 	%rd16, %rd1, %rd15;
	ld.global.nc.f32 	%f68, [%rd16];
	shl.b32 	%r80, %r154, 2;
	add.s32 	%r82, %r81, %r80;
	st.shared.f32 	[%r82], %f68;
	add.s32 	%r154, %r154, 64;
	add.s32 	%r153, %r153, 1;
	setp.ne.s32 	%p5, %r153, %r4;
	@%p5 bra 	$L__BB1_4;
$L__BB1_5:
	setp.lt.u32 	%p6, %r3, 192;
	@%p6 bra 	$L__BB1_8;
	mov.u32 	%r84, s;
$L__BB1_7:
	cvt.u64.u32 	%rd17, %r154;
	add.s64 	%rd18, %rd17, %rd3;
	shl.b64 	%rd19, %rd18, 2;
	add.s64 	%rd20, %rd1, %rd19;
	ld.global.nc.f32 	%f69, [%rd20];
	shl.b32 	%r83, %r154, 2;
	add.s32 	%r85, %r84, %r83;
	st.shared.f32 	[%r85], %f69;
	ld.global.nc.f32 	%f70, [%rd20+256];
	st.shared.f32 	[%r85+256], %f70;
	ld.global.nc.f32 	%f71, [%rd20+512];
	st.shared.f32 	[%r85+512], %f71;
	ld.global.nc.f32 	%f72, [%rd20+768];
	st.shared.f32 	[%r85+768], %f72;
	add.s32 	%r154, %r154, 256;
	setp.lt.s32 	%p7, %r154, %r73;
	@%p7 bra 	$L__BB1_7;
$L__BB1_8:
	setp.ge.s32 	%p8, %r2, %r73;
	bar.sync 	0;
	mov.f32 	%f442, 0f00000000;
	@%p8 bra 	$L__BB1_21;
	not.b32 	%r86, %r2;
	add.s32 	%r87, %r73, %r86;
	shr.u32 	%r88, %r87, 6;
	add.s32 	%r12, %r88, 1;
	and.b32  	%r13, %r12, 15;
	setp.lt.u32 	%p9, %r87, 960;
	mov.f32 	%f442, 0f00000000;
	mov.u32 	%r158, %r2;
	@%p9 bra 	$L__BB1_12;
	and.b32  	%r14, %r12, 134217712;
	mov.b32 	%r157, 0;
	mov.f32 	%f442, 0f00000000;
	mov.u32 	%r158, %r2;
$L__BB1_11:
	.pragma "nounroll";
	shl.b32 	%r90, %r158, 2;
	mov.u32 	%r91, s;
	add.s32 	%r92, %r91, %r90;
	ld.shared.f32 	%f77, [%r92];
	add.f32 	%f78, %f442, %f77;
	ld.shared.f32 	%f79, [%r92+256];
	add.f32 	%f80, %f78, %f79;
	ld.shared.f32 	%f81, [%r92+512];
	add.f32 	%f82, %f80, %f81;
	ld.shared.f32 	%f83, [%r92+768];
	add.f32 	%f84, %f82, %f83;
	ld.shared.f32 	%f85, [%r92+1024];
	add.f32 	%f86, %f84, %f85;
	ld.shared.f32 	%f87, [%r92+1280];
	add.f32 	%f88, %f86, %f87;
	ld.shared.f32 	%f89, [%r92+1536];
	add.f32 	%f90, %f88, %f89;
	ld.shared.f32 	%f91, [%r92+1792];
	add.f32 	%f92, %f90, %f91;
	ld.shared.f32 	%f93, [%r92+2048];
	add.f32 	%f94, %f92, %f93;
	ld.shared.f32 	%f95, [%r92+2304];
	add.f32 	%f96, %f94, %f95;
	ld.shared.f32 	%f97, [%r92+2560];
	add.f32 	%f98, %f96, %f97;
	ld.shared.f32 	%f99, [%r92+2816];
	add.f32 	%f100, %f98, %f99;
	ld.shared.f32 	%f101, [%r92+3072];
	add.f32 	%f102, %f100, %f101;
	ld.shared.f32 	%f103, [%r92+3328];
	add.f32 	%f104, %f102, %f103;
	ld.shared.f32 	%f105, [%r92+3584];
	add.f32 	%f106, %f104, %f105;
	ld.shared.f32 	%f107, [%r92+3840];
	add.f32 	%f442, %f106, %f107;
	add.s32 	%r158, %r158, 1024;
	add.s32 	%r157, %r157, 16;
	setp.ne.s32 	%p10, %r157, %r14;
	@%p10 bra 	$L__BB1_11;
$L__BB1_12:
	setp.eq.s32 	%p11, %r13, 0;
	@%p11 bra 	$L__BB1_21;
	and.b32  	%r20, %r12, 7;
	setp.lt.u32 	%p12, %r13, 8;
	@%p12 bra 	$L__BB1_15;
	shl.b32 	%r93, %r158, 2;
	mov.u32 	%r94, s;
	add.s32 	%r95, %r94, %r93;
	ld.shared.f32 	%f109, [%r95];
	add.f32 	%f110, %f442, %f109;
	ld.shared.f32 	%f111, [%r95+256];
	add.f32 	%f112, %f110, %f111;
	ld.shared.f32 	%f113, [%r95+512];
	add.f32 	%f114, %f112, %f113;
	ld.shared.f32 	%f115, [%r95+768];
	add.f32 	%f116, %f114, %f115;
	ld.shared.f32 	%f117, [%r95+1024];
	add.f32 	%f118, %f116, %f117;
	ld.shared.f32 	%f119, [%r95+1280];
	add.f32 	%f120, %f118, %f119;
	ld.shared.f32 	%f121, [%r95+1536];
	add.f32 	%f122, %f120, %f121;
	ld.shared.f32 	%f123, [%r95+1792];
	add.f32 	%f442, %f122, %f123;
	add.s32 	%r158, %r158, 512;
$L__BB1_15:
	setp.eq.s32 	%p13, %r20, 0;
	@%p13 bra 	$L__BB1_21;
	and.b32  	%r23, %r12, 3;
	setp.lt.u32 	%p14, %r20, 4;
	@%p14 bra 	$L__BB1_18;
	shl.b32 	%r96, %r158, 2;
	mov.u32 	%r97, s;
	add.s32 	%r98, %r97, %r96;
	ld.shared.f32 	%f125, [%r98];
	add.f32 	%f126, %f442, %f125;
	ld.shared.f32 	%f127, [%r98+256];
	add.f32 	%f128, %f126, %f127;
	ld.shared.f32 	%f129, [%r98+512];
	add.f32 	%f130, %f128, %f129;
	ld.shared.f32 	%f131, [%r98+768];
	add.f32 	%f442, %f130, %f131;
	add.s32 	%r158, %r158, 256;
$L__BB1_18:
	setp.eq.s32 	%p15, %r23, 0;
	@%p15 bra 	$L__BB1_21;
	mov.b32 	%r162, 0;
	mov.u32 	%r101, s;
$L__BB1_20:
	.pragma "nounroll";
	shl.b32 	%r100, %r158, 2;
	add.s32 	%r102, %r101, %r100;
	ld.shared.f32 	%f132, [%r102];
	add.f32 	%f442, %f442, %f132;
	add.s32 	%r158, %r158, 64;
	add.s32 	%r162, %r162, 1;
	setp.ne.s32 	%p16, %r162, %r23;
	@%p16 bra 	$L__BB1_20;
$L__BB1_21:
	shl.b32 	%r103, %r73, 2;
	mov.u32 	%r104, s;
	add.s32 	%r30, %r104, %r103;
	shl.b32 	%r105, %r2, 2;
	add.s32 	%r31, %r30, %r105;
	st.shared.f32 	[%r31], %f442;
	bar.sync 	0;
	setp.gt.u32 	%p18, %r2, 31;
	mov.pred 	%p57, 0;
	@%p18 bra 	$L__BB1_24;
	ld.volatile.shared.f32 	%f133, [%r31+128];
	ld.volatile.shared.f32 	%f134, [%r31];
	add.f32 	%f135, %f133, %f134;
	st.volatile.shared.f32 	[%r31], %f135;
	ld.volatile.shared.f32 	%f136, [%r31+64];
	ld.volatile.shared.f32 	%f137, [%r31];
	add.f32 	%f138, %f136, %f137;
	st.volatile.shared.f32 	[%r31], %f138;
	ld.volatile.shared.f32 	%f139, [%r31+32];
	ld.volatile.shared.f32 	%f140, [%r31];
	add.f32 	%f141, %f139, %f140;
	st.volatile.shared.f32 	[%r31], %f141;
	ld.volatile.shared.f32 	%f142, [%r31+16];
	ld.volatile.shared.f32 	%f143, [%r31];
	add.f32 	%f144, %f142, %f143;
	st.volatile.shared.f32 	[%r31], %f144;
	ld.volatile.shared.f32 	%f145, [%r31+8];
	ld.volatile.shared.f32 	%f146, [%r31];
	add.f32 	%f147, %f145, %f146;
	st.volatile.shared.f32 	[%r31], %f147;
	ld.volatile.shared.f32 	%f148, [%r31+4];
	ld.volatile.shared.f32 	%f149, [%r31];
	add.f32 	%f150, %f148, %f149;
	st.volatile.shared.f32 	[%r31], %f150;
	setp.ne.s32 	%p20, %r2, 0;
	@%p20 bra 	$L__BB1_24;
	ld.shared.f32 	%f151, [%r30];
	cvt.rn.f32.s32 	%f152, %r73;
	div.rn.f32 	%f153, %f151, %f152;
	st.shared.f32 	[_ZZ26pearson_strategy6_templateILi64EEvPKfS1_PfiiiE5meanB], %f153;
	mov.pred 	%p57, -1;
$L__BB1_24:
	setp.ge.s32 	%p22, %r2, %r73;
	bar.sync 	0;
	mov.f32 	%f450, 0f00000000;
	@%p22 bra 	$L__BB1_36;
	ld.shared.f32 	%f14, [_ZZ26pearson_strategy6_templateILi64EEvPKfS1_PfiiiE5meanB];
	not.b32 	%r106, %r2;
	add.s32 	%r32, %r73, %r106;
	shr.u32 	%r107, %r32, 6;
	add.s32 	%r33, %r107, 1;
	and.b32  	%r34, %r33, 7;
	setp.lt.u32 	%p23, %r32, 448;
	mov.f32 	%f450, 0f00000000;
	mov.u32 	%r165, %r2;
	@%p23 bra 	$L__BB1_28;
	and.b32  	%r35, %r33, 134217720;
	mov.b32 	%r164, 0;
	mov.f32 	%f450, 0f00000000;
	mov.u32 	%r165, %r2;
$L__BB1_27:
	.pragma "nounroll";
	shl.b32 	%r109, %r165, 2;
	add.s32 	%r111, %r104, %r109;
	ld.shared.f32 	%f158, [%r111];
	sub.f32 	%f159, %f158, %f14;
	fma.rn.f32 	%f160, %f159, %f159, %f450;
	ld.shared.f32 	%f161, [%r111+256];
	sub.f32 	%f162, %f161, %f14;
	fma.rn.f32 	%f163, %f162, %f162, %f160;
	ld.shared.f32 	%f164, [%r111+512];
	sub.f32 	%f165, %f164, %f14;
	fma.rn.f32 	%f166, %f165, %f165, %f163;
	ld.shared.f32 	%f167, [%r111+768];
	sub.f32 	%f168, %f167, %f14;
	fma.rn.f32 	%f169, %f168, %f168, %f166;
	ld.shared.f32 	%f170, [%r111+1024];
	sub.f32 	%f171, %f170, %f14;
	fma.rn.f32 	%f172, %f171, %f171, %f169;
	ld.shared.f32 	%f173, [%r111+1280];
	sub.f32 	%f174, %f173, %f14;
	fma.rn.f32 	%f175, %f174, %f174, %f172;
	ld.shared.f32 	%f176, [%r111+1536];
	sub.f32 	%f177, %f176, %f14;
	fma.rn.f32 	%f178, %f177, %f177, %f175;
	ld.shared.f32 	%f179, [%r111+1792];
	sub.f32 	%f180, %f179, %f14;
	fma.rn.f32 	%f450, %f180, %f180, %f178;
	add.s32 	%r165, %r165, 512;
	add.s32 	%r164, %r164, 8;
	setp.ne.s32 	%p24, %r164, %r35;
	@%p24 bra 	$L__BB1_27;
$L__BB1_28:
	setp.eq.s32 	%p25, %r34, 0;
	@%p25 bra 	$L__BB1_36;
	setp.lt.u32 	%p26, %r34, 4;
	@%p26 bra 	$L__BB1_31;
	shl.b32 	%r112, %r165, 2;
	add.s32 	%r114, %r104, %r112;
	ld.shared.f32 	%f182, [%r114];
	sub.f32 	%f183, %f182, %f14;
	fma.rn.f32 	%f184, %f183, %f183, %f450;
	ld.shared.f32 	%f185, [%r114+256];
	sub.f32 	%f186, %f185, %f14;
	fma.rn.f32 	%f187, %f186, %f186, %f184;
	ld.shared.f32 	%f188, [%r114+512];
	sub.f32 	%f189, %f188, %f14;
	fma.rn.f32 	%f190, %f189, %f189, %f187;
	ld.shared.f32 	%f191, [%r114+768];
	sub.f32 	%f192, %f191, %f14;
	fma.rn.f32 	%f450, %f192, %f192, %f190;
	add.s32 	%r165, %r165, 256;
$L__BB1_31:
	and.b32  	%r115, %r33, 3;
	setp.eq.s32 	%p27, %r115, 0;
	@%p27 bra 	$L__BB1_36;
	setp.eq.s32 	%p28, %r115, 1;
	@%p28 bra 	$L__BB1_34;
	shl.b32 	%r116, %r165, 2;
	add.s32 	%r118, %r104, %r116;
	ld.shared.f32 	%f194, [%r118];
	sub.f32 	%f195, %f194, %f14;
	fma.rn.f32 	%f196, %f195, %f195, %f450;
	ld.shared.f32 	%f197, [%r118+256];
	sub.f32 	%f198, %f197, %f14;
	fma.rn.f32 	%f450, %f198, %f198, %f196;
	add.s32 	%r165, %r165, 128;
$L__BB1_34:
	and.b32  	%r119, %r32, 64;
	setp.ne.s32 	%p29, %r119, 0;
	@%p29 bra 	$L__BB1_36;
	shl.b32 	%r120, %r165, 2;
	add.s32 	%r122, %r104, %r120;
	ld.shared.f32 	%f199, [%r122];
	sub.f32 	%f200, %f199, %f14;
	fma.rn.f32 	%f450, %f200, %f200, %f450;
$L__BB1_36:
	setp.gt.u32 	%p30, %r2, 31;
	st.shared.f32 	[%r31], %f450;
	bar.sync 	0;
	@%p30 bra 	$L__BB1_38;
	ld.volatile.shared.f32 	%f201, [%r31+128];
	ld.volatile.shared.f32 	%f202, [%r31];
	add.f32 	%f203, %f201, %f202;
	st.volatile.shared.f32 	[%r31], %f203;
	ld.volatile.shared.f32 	%f204, [%r31+64];
	ld.volatile.shared.f32 	%f205, [%r31];
	add.f32 	%f206, %f204, %f205;
	st.volatile.shared.f32 	[%r31], %f206;
	ld.volatile.shared.f32 	%f207, [%r31+32];
	ld.volatile.shared.f32 	%f208, [%r31];
	add.f32 	%f209, %f207, %f208;
	st.volatile.shared.f32 	[%r31], %f209;
	ld.volatile.shared.f32 	%f210, [%r31+16];
	ld.volatile.shared.f32 	%f211, [%r31];
	add.f32 	%f212, %f210, %f211;
	st.volatile.shared.f32 	[%r31], %f212;
	ld.volatile.shared.f32 	%f213, [%r31+8];
	ld.volatile.shared.f32 	%f214, [%r31];
	add.f32 	%f215, %f213, %f214;
	st.volatile.shared.f32 	[%r31], %f215;
	ld.volatile.shared.f32 	%f216, [%r31+4];
	ld.volatile.shared.f32 	%f217, [%r31];
	add.f32 	%f218, %f216, %f217;
	st.volatile.shared.f32 	[%r31], %f218;
$L__BB1_38:
	not.pred 	%p31, %p57;
	@%p31 bra 	$L__BB1_40;
	ld.shared.f32 	%f219, [%r30];
	sqrt.rn.f32 	%f220, %f219;
	st.shared.f32 	[_ZZ26pearson_strategy6_templateILi64EEvPKfS1_PfiiiE6denomB], %f220;
$L__BB1_40:
	bar.sync 	0;
	setp.lt.s32 	%p32, %r71, 1;
	@%p32 bra 	$L__BB1_77;
	cvt.rn.f32.s32 	%f27, %r73;
	not.b32 	%r124, %r2;
	add.s32 	%r45, %r73, %r124;
	shr.u32 	%r125, %r45, 6;
	add.s32 	%r126, %r125, 1;
	and.b32  	%r46, %r126, 15;
	and.b32  	%r47, %r126, 7;
	and.b32  	%r48, %r126, 3;
	cvta.to.global.u64 	%rd4, %rd10;
	mov.b32 	%r168, 0;
	mul.wide.u32 	%rd23, %r2, 4;
	add.s64 	%rd24, %rd23, %rd2;
$L__BB1_42:
	setp.ge.s32 	%p33, %r2, %r73;
	mul.lo.s32 	%r50, %r168, %r73;
	mul.wide.s32 	%rd21, %r50, 4;
	add.s64 	%rd5, %rd2, %rd21;
	mov.f32 	%f458, 0f00000000;
	@%p33 bra 	$L__BB1_56;
	setp.lt.u32 	%p34, %r45, 960;
	mov.f32 	%f458, 0f00000000;
	mov.u32 	%r171, %r2;
	@%p34 bra 	$L__BB1_46;
	shr.u32 	%r127, %r45, 6;
	add.s32 	%r128, %r127, 1;
	and.b32  	%r129, %r128, 134217712;
	neg.s32 	%r169, %r129;
	add.s64 	%rd25, %rd24, %rd21;
	add.s64 	%rd41, %rd25, 2048;
	mov.f32 	%f458, 0f00000000;
	mov.u32 	%r171, %r2;
$L__BB1_45:
	.pragma "nounroll";
	ld.global.nc.f32 	%f225, [%rd41+-2048];
	add.f32 	%f226, %f458, %f225;
	ld.global.nc.f32 	%f227, [%rd41+-1792];
	add.f32 	%f228, %f226, %f227;
	ld.global.nc.f32 	%f229, [%rd41+-1536];
	add.f32 	%f230, %f228, %f229;
	ld.global.nc.f32 	%f231, [%rd41+-1280];
	add.f32 	%f232, %f230, %f231;
	ld.global.nc.f32 	%f233, [%rd41+-1024];
	add.f32 	%f234, %f232, %f233;
	ld.global.nc.f32 	%f235, [%rd41+-768];
	add.f32 	%f236, %f234, %f235;
	ld.global.nc.f32 	%f237, [%rd41+-512];
	add.f32 	%f238, %f236, %f237;
	ld.global.nc.f32 	%f239, [%rd41+-256];
	add.f32 	%f240, %f238, %f239;
	ld.global.nc.f32 	%f241, [%rd41];
	add.f32 	%f242, %f240, %f241;
	ld.global.nc.f32 	%f243, [%rd41+256];
	add.f32 	%f244, %f242, %f243;
	ld.global.nc.f32 	%f245, [%rd41+512];
	add.f32 	%f246, %f244, %f245;
	ld.global.nc.f32 	%f247, [%rd41+768];
	add.f32 	%f248, %f246, %f247;
	ld.global.nc.f32 	%f249, [%rd41+1024];
	add.f32 	%f250, %f248, %f249;
	ld.global.nc.f32 	%f251, [%rd41+1280];
	add.f32 	%f252, %f250, %f251;
	ld.global.nc.f32 	%f253, [%rd41+1536];
	add.f32 	%f254, %f252, %f253;
	ld.global.nc.f32 	%f255, [%rd41+1792];
	add.f32 	%f458, %f254, %f255;
	add.s32 	%r171, %r171, 1024;
	add.s32 	%r169, %r169, 16;
	add.s64 	%rd41, %rd41, 4096;
	setp.ne.s32 	%p35, %r169, 0;
	@%p35 bra 	$L__BB1_45;
$L__BB1_46:
	setp.eq.s32 	%p36, %r46, 0;
	@%p36 bra 	$L__BB1_56;
	add.s32 	%r130, %r46, -1;
	setp.lt.u32 	%p37, %r130, 7;
	@%p37 bra 	$L__BB1_49;
	mul.wide.u32 	%rd26, %r171, 4;
	add.s64 	%rd27, %rd5, %rd26;
	ld.global.nc.f32 	%f257, [%rd27];
	add.f32 	%f258, %f458, %f257;
	ld.global.nc.f32 	%f259, [%rd27+256];
	add.f32 	%f260, %f258, %f259;
	ld.global.nc.f32 	%f261, [%rd27+512];
	add.f32 	%f262, %f260, %f261;
	ld.global.nc.f32 	%f263, [%rd27+768];
	add.f32 	%f264, %f262, %f263;
	ld.global.nc.f32 	%f265, [%rd27+1024];
	add.f32 	%f266, %f264, %f265;
	ld.global.nc.f32 	%f267, [%rd27+1280];
	add.f32 	%f268, %f266, %f267;
	ld.global.nc.f32 	%f269, [%rd27+1536];
	add.f32 	%f270, %f268, %f269;
	ld.global.nc.f32 	%f271, [%rd27+1792];
	add.f32 	%f458, %f270, %f271;
	add.s32 	%r171, %r171, 512;
$L__BB1_49:
	setp.eq.s32 	%p38, %r47, 0;
	@%p38 bra 	$L__BB1_56;
	add.s32 	%r131, %r47, -1;
	setp.lt.u32 	%p39, %r131, 3;
	@%p39 bra 	$L__BB1_52;
	mul.wide.u32 	%rd28, %r171, 4;
	add.s64 	%rd29, %rd5, %rd28;
	ld.global.nc.f32 	%f273, [%rd29];
	add.f32 	%f274, %f458, %f273;
	ld.global.nc.f32 	%f275, [%rd29+256];
	add.f32 	%f276, %f274, %f275;
	ld.global.nc.f32 	%f277, [%rd29+512];
	add.f32 	%f278, %f276, %f277;
	ld.global.nc.f32 	%f279, [%rd29+768];
	add.f32 	%f458, %f278, %f279;
	add.s32 	%r171, %r171, 256;
$L__BB1_52:
	setp.eq.s32 	%p40, %r48, 0;
	@%p40 bra 	$L__BB1_56;
	setp.eq.s32 	%p41, %r48, 1;
	mul.wide.u32 	%rd30, %r171, 4;
	add.s64 	%rd9, %rd5, %rd30;
	ld.global.nc.f32 	%f280, [%rd9];
	add.f32 	%f458, %f458, %f280;
	@%p41 bra 	$L__BB1_56;
	setp.eq.s32 	%p42, %r48, 2;
	ld.global.nc.f32 	%f281, [%rd9+256];
	add.f32 	%f458, %f458, %f281;
	@%p42 bra 	$L__BB1_56;
	ld.global.nc.f32 	%f282, [%rd9+512];
	add.f32 	%f458, %f458, %f282;
$L__BB1_56:
	setp.gt.u32 	%p43, %r2, 31;
	st.shared.f32 	[%r31], %f458;
	bar.sync 	0;
	@%p43 bra 	$L__BB1_58;
	ld.volatile.shared.f32 	%f283, [%r31+128];
	ld.volatile.shared.f32 	%f284, [%r31];
	add.f32 	%f285, %f283, %f284;
	st.volatile.shared.f32 	[%r31], %f285;
	ld.volatile.shared.f32 	%f286, [%r31+64];
	ld.volatile.shared.f32 	%f287, [%r31];
	add.f32 	%f288, %f286, %f287;
	st.volatile.shared.f32 	[%r31], %f288;
	ld.volatile.shared.f32 	%f289, [%r31+32];
	ld.volatile.shared.f32 	%f290, [%r31];
	add.f32 	%f291, %f289, %f290;
	st.volatile.shared.f32 	[%r31], %f291;
	ld.volatile.shared.f32 	%f292, [%r31+16];
	ld.volatile.shared.f32 	%f293, [%r31];
	add.f32 	%f294, %f292, %f293;
	st.volatile.shared.f32 	[%r31], %f294;
	ld.volatile.shared.f32 	%f295, [%r31+8];
	ld.volatile.shared.f32 	%f296, [%r31];
	add.f32 	%f297, %f295, %f296;
	st.volatile.shared.f32 	[%r31], %f297;
	ld.volatile.shared.f32 	%f298, [%r31+4];
	ld.volatile.shared.f32 	%f299, [%r31];
	add.f32 	%f300, %f298, %f299;
	st.volatile.shared.f32 	[%r31], %f300;
$L__BB1_58:
	@%p31 bra 	$L__BB1_60;
	ld.shared.f32 	%f301, [%r30];
	div.rn.f32 	%f302, %f301, %f27;
	st.shared.f32 	[_ZZ26pearson_strategy6_templateILi64EEvPKfS1_PfiiiE5meanA], %f302;
$L__BB1_60:
	setp.ge.s32 	%p45, %r2, %r73;
	bar.sync 	0;
	mov.f32 	%f473, 0f00000000;
	mov.f32 	%f474, %f473;
	@%p45 bra 	$L__BB1_72;
	setp.lt.u32 	%p46, %r45, 448;
	ld.shared.f32 	%f42, [_ZZ26pearson_strategy6_templateILi64EEvPKfS1_PfiiiE5meanA];
	mov.f32 	%f474, 0f00000000;
	ld.shared.f32 	%f43, [_ZZ26pearson_strategy6_templateILi64EEvPKfS1_PfiiiE5meanB];
	mov.u32 	%r176, %r2;
	mov.f32 	%f473, %f474;
	@%p46 bra 	$L__BB1_64;
	mov.b32 	%r175, 0;
	mov.f32 	%f474, 0f00000000;
	mov.u32 	%r176, %r2;
$L__BB1_63:
	.pragma "nounroll";
	mul.wide.u32 	%rd31, %r176, 4;
	add.s64 	%rd32, %rd5, %rd31;
	ld.global.nc.f32 	%f307, [%rd32];
	sub.f32 	%f308, %f307, %f42;
	shl.b32 	%r133, %r176, 2;
	mov.u32 	%r134, s;
	add.s32 	%r135, %r134, %r133;
	ld.shared.f32 	%f309, [%r135];
	sub.f32 	%f310, %f309, %f43;
	fma.rn.f32 	%f311, %f308, %f310, %f473;
	fma.rn.f32 	%f312, %f308, %f308, %f474;
	ld.global.nc.f32 	%f313, [%rd32+256];
	sub.f32 	%f314, %f313, %f42;
	ld.shared.f32 	%f315, [%r135+256];
	sub.f32 	%f316, %f315, %f43;
	fma.rn.f32 	%f317, %f314, %f316, %f311;
	fma.rn.f32 	%f318, %f314, %f314, %f312;
	ld.global.nc.f32 	%f319, [%rd32+512];
	sub.f32 	%f320, %f319, %f42;
	ld.shared.f32 	%f321, [%r135+512];
	sub.f32 	%f322, %f321, %f43;
	fma.rn.f32 	%f323, %f320, %f322, %f317;
	fma.rn.f32 	%f324, %f320, %f320, %f318;
	ld.global.nc.f32 	%f325, [%rd32+768];
	sub.f32 	%f326, %f325, %f42;
	ld.shared.f32 	%f327, [%r135+768];
	sub.f32 	%f328, %f327, %f43;
	fma.rn.f32 	%f329, %f326, %f328, %f323;
	fma.rn.f32 	%f330, %f326, %f326, %f324;
	ld.global.nc.f32 	%f331, [%rd32+1024];
	sub.f32 	%f332, %f331, %f42;
	ld.shared.f32 	%f333, [%r135+1024];
	sub.f32 	%f334, %f333, %f43;
	fma.rn.f32 	%f335, %f332, %f334, %f329;
	fma.rn.f32 	%f336, %f332, %f332, %f330;
	ld.global.nc.f32 	%f337, [%rd32+1280];
	sub.f32 	%f338, %f337, %f42;
	ld.shared.f32 	%f339, [%r135+1280];
	sub.f32 	%f340, %f339, %f43;
	fma.rn.f32 	%f341, %f338, %f340, %f335;
	fma.rn.f32 	%f342, %f338, %f338, %f336;
	ld.global.nc.f32 	%f343, [%rd32+1536];
	sub.f32 	%f344, %f343, %f42;
	ld.shared.f32 	%f345, [%r135+1536];
	sub.f32 	%f346, %f345, %f43;
	fma.rn.f32 	%f347, %f344, %f346, %f341;
	fma.rn.f32 	%f348, %f344, %f344, %f342;
	ld.global.nc.f32 	%f349, [%rd32+1792];
	sub.f32 	%f350, %f349, %f42;
	ld.shared.f32 	%f351, [%r135+1792];
	sub.f32 	%f352, %f351, %f43;
	fma.rn.f32 	%f473, %f350, %f352, %f347;
	fma.rn.f32 	%f474, %f350, %f350, %f348;
	add.s32 	%r176, %r176, 512;
	add.s32 	%r175, %r175, 8;
	shr.u32 	%r136, %r45, 6;
	add.s32 	%r137, %r136, 1;
	and.b32  	%r138, %r137, 134217720;
	setp.ne.s32 	%p47, %r175, %r138;
	@%p47 bra 	$L__BB1_63;
$L__BB1_64:
	setp.eq.s32 	%p48, %r47, 0;
	@%p48 bra 	$L__BB1_72;
	add.s32 	%r139, %r47, -1;
	setp.lt.u32 	%p49, %r139, 3;
	@%p49 bra 	$L__BB1_67;
	mul.wide.u32 	%rd33, %r176, 4;
	add.s64 	%rd34, %rd5, %rd33;
	ld.global.nc.f32 	%f354, [%rd34];
	sub.f32 	%f355, %f354, %f42;
	shl.b32 	%r140, %r176, 2;
	mov.u32 	%r141, s;
	add.s32 	%r142, %r141, %r140;
	ld.shared.f32 	%f356, [%r142];
	sub.f32 	%f357, %f356, %f43;
	fma.rn.f32 	%f358, %f355, %f357, %f473;
	fma.rn.f32 	%f359, %f355, %f355, %f474;
	ld.global.nc.f32 	%f360, [%rd34+256];
	sub.f32 	%f361, %f360, %f42;
	ld.shared.f32 	%f362, [%r142+256];
	sub.f32 	%f363, %f362, %f43;
	fma.rn.f32 	%f364, %f361, %f363, %f358;
	fma.rn.f32 	%f365, %f361, %f361, %f359;
	ld.global.nc.f32 	%f366, [%rd34+512];
	sub.f32 	%f367, %f366, %f42;
	ld.shared.f32 	%f368, [%r142+512];
	sub.f32 	%f369, %f368, %f43;
	fma.rn.f32 	%f370, %f367, %f369, %f364;
	fma.rn.f32 	%f371, %f367, %f367, %f365;
	ld.global.nc.f32 	%f372, [%rd34+768];
	sub.f32 	%f373, %f372, %f42;
	ld.shared.f32 	%f374, [%r142+768];
	sub.f32 	%f375, %f374, %f43;
	fma.rn.f32 	%f473, %f373, %f375, %f370;
	fma.rn.f32 	%f474, %f373, %f373, %f371;
	add.s32 	%r176, %r176, 256;
$L__BB1_67:
	setp.eq.s32 	%p50, %r48, 0;
	@%p50 bra 	$L__BB1_72;
	and.b32  	%r143, %r45, 192;
	setp.eq.s32 	%p51, %r143, 0;
	@%p51 bra 	$L__BB1_70;
	mul.wide.u32 	%rd35, %r176, 4;
	add.s64 	%rd36, %rd5, %rd35;
	ld.global.nc.f32 	%f377, [%rd36];
	sub.f32 	%f378, %f377, %f42;
	shl.b32 	%r144, %r176, 2;
	mov.u32 	%r145, s;
	add.s32 	%r146, %r145, %r144;
	ld.shared.f32 	%f379, [%r146];
	sub.f32 	%f380, %f379, %f43;
	fma.rn.f32 	%f381, %f378, %f380, %f473;
	fma.rn.f32 	%f382, %f378, %f378, %f474;
	ld.global.nc.f32 	%f383, [%rd36+256];
	sub.f32 	%f384, %f383, %f42;
	ld.shared.f32 	%f385, [%r146+256];
	sub.f32 	%f386, %f385, %f43;
	fma.rn.f32 	%f473, %f384, %f386, %f381;
	fma.rn.f32 	%f474, %f384, %f384, %f382;
	add.s32 	%r176, %r176, 128;
$L__BB1_70:
	and.b32  	%r147, %r45, 64;
	setp.ne.s32 	%p52, %r147, 0;
	@%p52 bra 	$L__BB1_72;
	mul.wide.u32 	%rd37, %r176, 4;
	add.s64 	%rd38, %rd5, %rd37;
	ld.global.nc.f32 	%f387, [%rd38];
	sub.f32 	%f388, %f387, %f42;
	shl.b32 	%r148, %r176, 2;
	mov.u32 	%r149, s;
	add.s32 	%r150, %r149, %r148;
	ld.shared.f32 	%f389, [%r150];
	sub.f32 	%f390, %f389, %f43;
	fma.rn.f32 	%f473, %f388, %f390, %f473;
	fma.rn.f32 	%f474, %f388, %f388, %f474;
$L__BB1_72:
	setp.gt.u32 	%p53, %r2, 31;
	st.shared.f32 	[%r31], %f473;
	st.shared.f32 	[%r31+256], %f474;
	bar.sync 	0;
	@%p53 bra 	$L__BB1_74;
	ld.volatile.shared.f32 	%f391, [%r31+128];
	ld.volatile.shared.f32 	%f392, [%r31];
	add.f32 	%f393, %f391, %f392;
	st.volatile.shared.f32 	[%r31], %f393;
	ld.volatile.shared.f32 	%f394, [%r31+384];
	ld.volatile.shared.f32 	%f395, [%r31+256];
	add.f32 	%f396, %f394, %f395;
	st.volatile.shared.f32 	[%r31+256], %f396;
	ld.volatile.shared.f32 	%f397, [%r31+64];
	ld.volatile.shared.f32 	%f398, [%r31];
	add.f32 	%f399, %f397, %f398;
	st.volatile.shared.f32 	[%r31], %f399;
	ld.volatile.shared.f32 	%f400, [%r31+32];
	ld.volatile.shared.f32 	%f401, [%r31];
	add.f32 	%f402, %f400, %f401;
	st.volatile.shared.f32 	[%r31], %f402;
	ld.volatile.shared.f32 	%f403, [%r31+16];
	ld.volatile.shared.f32 	%f404, [%r31];
	add.f32 	%f405, %f403, %f404;
	st.volatile.shared.f32 	[%r31], %f405;
	ld.volatile.shared.f32 	%f406, [%r31+8];
	ld.volatile.shared.f32 	%f407, [%r31];
	add.f32 	%f408, %f406, %f407;
	st.volatile.shared.f32 	[%r31], %f408;
	ld.volatile.shared.f32 	%f409, [%r31+4];
	ld.volatile.shared.f32 	%f410, [%r31];
	add.f32 	%f411, %f409, %f410;
	st.volatile.shared.f32 	[%r31], %f411;
	ld.volatile.shared.f32 	%f412, [%r31+320];
	ld.volatile.shared.f32 	%f413, [%r31+256];
	add.f32 	%f414, %f412, %f413;
	st.volatile.shared.f32 	[%r31+256], %f414;
	ld.volatile.shared.f32 	%f415, [%r31+288];
	ld.volatile.shared.f32 	%f416, [%r31+256];
	add.f32 	%f417, %f415, %f416;
	st.volatile.shared.f32 	[%r31+256], %f417;
	ld.volatile.shared.f32 	%f418, [%r31+272];
	ld.volatile.shared.f32 	%f419, [%r31+256];
	add.f32 	%f420, %f418, %f419;
	st.volatile.shared.f32 	[%r31+256], %f420;
	ld.volatile.shared.f32 	%f421, [%r31+264];
	ld.volatile.shared.f32 	%f422, [%r31+256];
	add.f32 	%f423, %f421, %f422;
	st.volatile.shared.f32 	[%r31+256], %f423;
	ld.volatile.shared.f32 	%f424, [%r31+260];
	ld.volatile.shared.f32 	%f425, [%r31+256];
	add.f32 	%f426, %f424, %f425;
	st.volatile.shared.f32 	[%r31+256], %f426;
$L__BB1_74:
	@%p31 bra 	$L__BB1_76;
	ld.shared.f32 	%f427, [%r30];
	ld.shared.f32 	%f428, [%r30+256];
	sqrt.rn.f32 	%f429, %f428;
	ld.shared.f32 	%f430, [_ZZ26pearson_strategy6_templateILi64EEvPKfS1_PfiiiE6denomB];
	mul.f32 	%f431, %f429, %f430;
	setp.gt.f32 	%p55, %f431, 0f2B8CBCCC;
	div.rn.f32 	%f432, %f427, %f431;
	selp.f32 	%f433, %f432, 0f00000000, %p55;
	mad.lo.s32 	%r151, %r168, %r72, %r1;
	mul.wide.s32 	%rd39, %r151, 4;
	add.s64 	%rd40, %rd4, %rd39;
	st.global.f32 	[%rd40], %f433;
$L__BB1_76:
	bar.sync 	0;
	add.s32 	%r168, %r168, 1;
	setp.ne.s32 	%p56, %r168, %r71;
	@%p56 bra 	$L__BB1_42;
$L__BB1_77:
	ret;

}
	// .globl	_Z26pearson_strategy6_templateILi128EEvPKfS1_Pfiii
.visible .entry _Z26pearson_strategy6_templateILi128EEvPKfS1_Pfiii(
	.param .u64 .ptr .align 1 _Z26pearson_strategy6_templateILi128EEvPKfS1_Pfiii_param_0,
	.param .u64 .ptr .align 1 _Z26pearson_strategy6_templateILi128EEvPKfS1_Pfiii_param_1,
	.param .u64 .ptr .align 1 _Z26pearson_strategy6_templateILi128EEvPKfS1_Pfiii_param_2,
	.param .u32 _Z26pearson_strategy6_templateILi128EEvPKfS1_Pfiii_param_3,
	.param .u32 _Z26pearson_strategy6_templateILi128EEvPKfS1_Pfiii_param_4,
	.param .u32 _Z26pearson_strategy6_templateILi128EEvPKfS1_Pfiii_param_5
)
{
	.reg .pred 	%p<62>;
	.reg .b32 	%r<179>;
	.reg .b32 	%f<490>;
	.reg .b64 	%rd<42>;
	// demoted variable
	.shared .align 4 .f32 _ZZ26pearson_strategy6_templateILi128EEvPKfS1_PfiiiE5meanB;
	// demoted variable
	.shared .align 4 .f32 _ZZ26pearson_strategy6_templateILi128EEvPKfS1_PfiiiE6denomB;
	// demoted variable
	.shared .align 4 .f32 _ZZ26pearson_strategy6_templateILi128EEvPKfS1_PfiiiE5meanA;
	ld.param.u64 	%rd11, [_Z26pearson_strategy6_templateILi128EEvPKfS1_Pfiii_param_0];
	ld.param.u64 	%rd12, [_Z26pearson_strategy6_templateILi128EEvPKfS1_Pfiii_param_1];
	ld.param.u64 	%rd10, [_Z26pearson_strategy6_templateILi128EEvPKfS1_Pfiii_param_2];
	ld.param.u32 	%r71, [_Z26pearson_strategy6_templateILi128EEvPKfS1_Pfiii_param_3];
	ld.param.u32 	%r72, [_Z26pearson_strategy6_templateILi128EEvPKfS1_Pfiii_param_4];
	ld.param.u32 	%r73, [_Z26pearson_strategy6_templateILi128EEvPKfS1_Pfiii_param_5];
	cvta.to.global.u64 	%rd1, %rd12;
	cvta.to.global.u64 	%rd2, %rd11;
	mov.u32 	%r1, %ctaid.x;
	setp.ge.s32 	%p2, %r1, %r72;
	@%p2 bra 	$L__BB2_85;
	mul.lo.s32 	%r74, %r73, %r1;
	cvt.s64.s32 	%rd3, %r74;
	mov.u32 	%r2, %tid.x;
	setp.ge.s32 	%p3, %r2, %r73;
	@%p3 bra 	$L__BB2_8;
	not.b32 	%r75, %r2;
	add.s32 	%r3, %r73, %r75;
	and.b32  	%r76, %r3, 384;
	setp.eq.s32 	%p4, %r76, 384;
	mov.u32 	%r154, %r2;
	@%p4 bra 	$L__BB2_5;
	shr.u32 	%r78, %r3, 7;
	add.s32 	%r79, %r78, 1;
	and.b32  	%r4, %r79, 3;
	mov.b32 	%r153, 0;
	mov.u32 	%r81, s;
	mov.u32 	%r154, %r2;
$L__BB2_4:
	.pragma "nounroll";
	cvt.u64.u32 	%rd13, %r154;
	add.s64 	%rd14, %rd13, %rd3;
	shl.b64 	%rd15, %rd14, 2;
	add.s64 	%rd16, %rd1, %rd15;
	ld.global.nc.f32 	%f68, [%rd16];
	shl.b32 	%r80, %r154, 2;
	add.s32 	%r82, %r81, %r80;
	st.shared.f32 	[%r82], %f68;
	add.s32 	%r154, %r154, 128;
	add.s32 	%r153, %r153, 1;
	setp.ne.s32 	%p5, %r153, %r4;
	@%p5 bra 	$L__BB2_4;
$L__BB2_5:
	setp.lt.u32 	%p6, %r3, 384;
	@%p6 bra 	$L__BB2_8;
	mov.u32 	%r84, s;
$L__BB2_7:
	cvt.u64.u32 	%rd17, %r154;
	add.s64 	%rd18, %rd17, %rd3;
	shl.b64 	%rd19, %rd18, 2;
	add.s64 	%rd20, %rd1, %rd19;
	ld.global.nc.f32 	%f69, [%rd20];
	shl.b32 	%r83, %r154, 2;
	add.s32 	%r85, %r84, %r83;
	st.shared.f32 	[%r85], %f69;
	ld.global.nc.f32 	%f70, [%rd20+512];
	st.shared.f32 	[%r85+512], %f70;
	ld.global.nc.f32 	%f71, [%rd20+1024];
	st.shared.f32 	[%r85+1024], %f71;
	ld.global.nc.f32 	%f72, [%rd20+1536];
	st.shared.f32 	[%r85+1536], %f72;
	add.s32 	%r154, %r154, 512;
	setp.lt.s32 	%p7, %r154, %r73;
	@%p7 bra 	$L__BB2_7;
$L__BB2_8:
	setp.ge.s32 	%p8, %r2, %r73;
	bar.sync 	0;
	mov.f32 	%f457, 0f00000000;
	@%p8 bra 	$L__BB2_21;
	not.b32 	%r86, %r2;
	add.s32 	%r87, %r73, %r86;
	shr.u32 	%r88, %r87, 7;
	add.s32 	%r12, %r88, 1;
	and.b32  	%r13, %r12, 15;
	setp.lt.u32 	%p9, %r87, 1920;
	mov.f32 	%f457, 0f00000000;
	mov.u32 	%r158, %r2;
	@%p9 bra 	$L__BB2_12;
	and.b32  	%r14, %r12, 67108848;
	mov.b32 	%r157, 0;
	mov.f32 	%f457, 0f00000000;
	mov.u32 	%r158, %r2;
$L__BB2_11:
	.pragma "nounroll";
	shl.b32 	%r90, %r158, 2;
	mov.u32 	%r91, s;
	add.s32 	%r92, %r91, %r90;
	ld.shared.f32 	%f77, [%r92];
	add.f32 	%f78, %f457, %f77;
	ld.shared.f32 	%f79, [%r92+512];
	add.f32 	%f80, %f78, %f79;
	ld.shared.f32 	%f81, [%r92+1024];
	add.f32 	%f82, %f80, %f81;
	ld.shared.f32 	%f83, [%r92+1536];
	add.f32 	%f84, %f82, %f83;
	ld.shared.f32 	%f85, [%r92+2048];
	add.f32 	%f86, %f84, %f85;
	ld.shared.f32 	%f87, [%r92+2560];
	add.f32 	%f88, %f86, %f87;
	ld.shared.f32 	%f89, [%r92+3072];
	add.f32 	%f90, %f88, %f89;
	ld.shared.f32 	%f91, [%r92+3584];
	add.f32 	%f92, %f90, %f91;
	ld.shared.f32 	%f93, [%r92+4096];
	add.f32 	%f94, %f92, %f93;
	ld.shared.f32 	%f95, [%r92+4608];
	add.f32 	%f96, %f94, %f95;
	ld.shared.f32 	%f97, [%r92+5120];
	add.f32 	%f98, %f96, %f97;
	ld.shared.f32 	%f99, [%r92+5632];
	add.f32 	%f100, %f98, %f99;
	ld.shared.f32 	%f101, [%r92+6144];
	add.f32 	%f102, %f100, %f101;
	ld.shared.f32 	%f103, [%r92+6656];
	add.f32 	%f104, %f102, %f103;
	ld.shared.f32 	%f105, [%r92+7168];
	add.f32 	%f106, %f104, %f105;
	ld.shared.f32 	%f107, [%r92+7680];
	add.f32 	%f457, %f106, %f107;
	add.s32 	%r158, %r158, 2048;
	add.s32 	%r157, %r157, 16;
	setp.ne.s32 	%p10, %r157, %r14;
	@%p10 bra 	$L__BB2_11;
$L__BB2_12:
	setp.eq.s32 	%p11, %r13, 0;
	@%p11 bra 	$L__BB2_21;
	and.b32  	%r20, %r12, 7;
	setp.lt.u32 	%p12, %r13, 8;
	@%p12 bra 	$L__BB2_15;
	shl.b32 	%r93, %r158, 2;
	mov.u32 	%r94, s;
	add.s32 	%r95, %r94, %r93;
	ld.shared.f32 	%f109, [%r95];
	add.f32 	%f110, %f457, %f109;
	ld.shared.f32 	%f111, [%r95+512];
	add.f32 	%f112, %f110, %f111;
	ld.shared.f32 	%f113, [%r95+1024];
	add.f32 	%f114, %f112, %f113;
	ld.shared.f32 	%f115, [%r95+1536];
	add.f32 	%f116, %f114, %f115;
	ld.shared.f32 	%f117, [%r95+2048];
	add.f32 	%f118, %f116, %f117;
	ld.shared.f32 	%f119, [%r95+2560];
	add.f32 	%f120, %f118, %f119;
	ld.shared.f32 	%f121, [%r95+3072];
	add.f32 	%f122, %f120, %f121;
	ld.shared.f32 	%f123, [%r95+3584];
	add.f32 	%f457, %f122, %f123;
	add.s32 	%r158, %r158, 1024;
$L__BB2_15:
	setp.eq.s32 	%p13, %r20, 0;
	@%p13 bra 	$L__BB2_21;
	and.b32  	%r23, %r12, 3;
	setp.lt.u32 	%p14, %r20, 4;
	@%p14 bra 	$L__BB2_18;
	shl.b32 	%r96, %r158, 2;
	mov.u32 	%r97, s;
	add.s32 	%r98, %r97, %r96;
	ld.shared.f32 	%f125, [%r98];
	add.f32 	%f126, %f457, %f125;
	ld.shared.f32 	%f127, [%r98+512];
	add.f32 	%f128, %f126, %f127;
	ld.shared.f32 	%f129, [%r98+1024];
	add.f32 	%f130, %f128, %f129;
	ld.shared.f32 	%f131, [%r98+1536];
	add.f32 	%f457, %f130, %f131;
	add.s32 	%r158, %r158, 512;
$L__BB2_18:
	setp.eq.s32 	%p15, %r23, 0;
	@%p15 bra 	$L__BB2_21;
	mov.b32 	%r162, 0;
	mov.u32 	%r101, s;
$L__BB2_20:
	.pragma "nounroll";
	shl.b32 	%r100, %r158, 2;
	add.s32 	%r102, %r101, %r100;
	ld.shared.f32 	%f132, [%r102];
	add.f32 	%f457, %f457, %f132;
	add.s32 	%r158, %r158, 128;
	add.s32 	%r162, %r162, 1;
	setp.ne.s32 	%p16, %r162, %r23;
	@%p16 bra 	$L__BB2_20;
$L__BB2_21:
	shl.b32 	%r103, %r73, 2;
	mov.u32 	%r104, s;
	add.s32 	%r30, %r104, %r103;
	shl.b32 	%r105, %r2, 2;
	add.s32 	%r31, %r30, %r105;
	st.shared.f32 	[%r31], %f457;
	bar.sync 	0;
	setp.gt.u32 	%p17, %r2, 63;
	@%p17 bra 	$L__BB2_23;
	ld.shared.f32 	%f133, [%r31+256];
	ld.shared.f32 	%f134, [%r31];
	add.f32 	%f135, %f133, %f134;
	st.shared.f32 	[%r31], %f135;
$L__BB2_23:
	bar.sync 	0;
	setp.gt.u32 	%p19, %r2, 31;
	mov.pred 	%p61, 0;
	@%p19 bra 	$L__BB2_26;
	ld.volatile.shared.f32 	%f136, [%r31+128];
	ld.volatile.shared.f32 	%f137, [%r31];
	add.f32 	%f138, %f136, %f137;
	st.volatile.shared.f32 	[%r31], %f138;
	ld.volatile.shared.f32 	%f139, [%r31+64];
	ld.volatile.shared.f32 	%f140, [%r31];
	add.f32 	%f141, %f139, %f140;
	st.volatile.shared.f32 	[%r31], %f141;
	ld.volatile.shared.f32 	%f142, [%r31+32];
	ld.volatile.shared.f32 	%f143, [%r31];
	add.f32 	%f144, %f142, %f143;
	st.volatile.shared.f32 	[%r31], %f144;
	ld.volatile.shared.f32 	%f145, [%r31+16];
	ld.volatile.shared.f32 	%f146, [%r31];
	add.f32 	%f147, %f145, %f146;
	st.volatile.shared.f32 	[%r31], %f147;
	ld.volatile.shared.f32 	%f148, [%r31+8];
	ld.volatile.shared.f32 	%f149, [%r31];
	add.f32 	%f150, %f148, %f149;
	st.volatile.shared.f32 	[%r31], %f150;
	ld.volatile.shared.f32 	%f151, [%r31+4];
	ld.volatile.shared.f32 	%f152, [%r31];
	add.f32 	%f153, %f151, %f152;
	st.volatile.shared.f32 	[%r31], %f153;
	setp.ne.s32 	%p21, %r2, 0;
	@%p21 bra 	$L__BB2_26;
	ld.shared.f32 	%f154, [%r30];
	cvt.rn.f32.s32 	%f155, %r73;
	div.rn.f32 	%f156, %f154, %f155;
	st.shared.f32 	[_ZZ26pearson_strategy6_templateILi128EEvPKfS1_PfiiiE5meanB], %f156;
	mov.pred 	%p61, -1;
$L__BB2_26:
	setp.ge.s32 	%p23, %r2, %r73;
	bar.sync 	0;
	mov.f32 	%f465, 0f00000000;
	@%p23 bra 	$L__BB2_38;
	ld.shared.f32 	%f14, [_ZZ26pearson_strategy6_templateILi128EEvPKfS1_PfiiiE5meanB];
	not.b32 	%r106, %r2;
	add.s32 	%r32, %r73, %r106;
	shr.u32 	%r107, %r32, 7;
	add.s32 	%r33, %r107, 1;
	and.b32  	%r34, %r33, 7;
	setp.lt.u32 	%p24, %r32, 896;
	mov.f32 	%f465, 0f00000000;
	mov.u32 	%r165, %r2;
	@%p24 bra 	$L__BB2_30;
	and.b32  	%r35, %r33, 67108856;
	mov.b32 	%r164, 0;
	mov.f32 	%f465, 0f00000000;
	mov.u32 	%r165, %r2;
$L__BB2_29:
	.pragma "nounroll";
	shl.b32 	%r109, %r165, 2;
	add.s32 	%r111, %r104, %r109;
	ld.shared.f32 	%f161, [%r111];
	sub.f32 	%f162, %f161, %f14;
	fma.rn.f32 	%f163, %f162, %f162, %f465;
	ld.shared.f32 	%f164, [%r111+512];
	sub.f32 	%f165, %f164, %f14;
	fma.rn.f32 	%f166, %f165, %f165, %f163;
	ld.shared.f32 	%f167, [%r111+1024];
	sub.f32 	%f168, %f167, %f14;
	fma.rn.f32 	%f169, %f168, %f168, %f166;
	ld.shared.f32 	%f170, [%r111+1536];
	sub.f32 	%f171, %f170, %f14;
	fma.rn.f32 	%f172, %f171, %f171, %f169;
	ld.shared.f32 	%f173, [%r111+2048];
	sub.f32 	%f174, %f173, %f14;
	fma.rn.f32 	%f175, %f174, %f174, %f172;
	ld.shared.f32 	%f176, [%r111+2560];
	sub.f32 	%f177, %f176, %f14;
	fma.rn.f32 	%f178, %f177, %f177, %f175;
	ld.shared.f32 	%f179, [%r111+3072];
	sub.f32 	%f180, %f179, %f14;
	fma.rn.f32 	%f181, %f180, %f180, %f178;
	ld.shared.f32 	%f182, [%r111+3584];
	sub.f32 	%f183, %f182, %f14;
	fma.rn.f32 	%f465, %f183, %f183, %f181;
	add.s32 	%r165, %r165, 1024;
	add.s32 	%r164, %r164, 8;
	setp.ne.s32 	%p25, %r164, %r35;
	@%p25 bra 	$L__BB2_29;
$L__BB2_30:
	setp.eq.s32 	%p26, %r34, 0;
	@%p26 bra 	$L__BB2_38;
	setp.lt.u32 	%p27, %r34, 4;
	@%p27 bra 	$L__BB2_33;
	shl.b32 	%r112, %r165, 2;
	add.s32 	%r114, %r104, %r112;
	ld.shared.f32 	%f185, [%r114];
	sub.f32 	%f186, %f185, %f14;
	fma.rn.f32 	%f187, %f186, %f186, %f465;
	ld.shared.f32 	%f188, [%r114+512];
	sub.f32 	%f189, %f188, %f14;
	fma.rn.f32 	%f190, %f189, %f189, %f187;
	ld.shared.f32 	%f191, [%r114+1024];
	sub.f32 	%f192, %f191, %f14;
	fma.rn.f32 	%f193, %f192, %f192, %f190;
	ld.shared.f32 	%f194, [%r114+1536];
	sub.f32 	%f195, %f194, %f14;
	fma.rn.f32 	%f465, %f195, %f195, %f193;
	add.s32 	%r165, %r165, 512;
$L__BB2_33:
	and.b32  	%r115, %r33, 3;
	setp.eq.s32 	%p28, %r115, 0;
	@%p28 bra 	$L__BB2_38;
	setp.eq.s32 	%p29, %r115, 1;
	@%p29 bra 	$L__BB2_36;
	shl.b32 	%r116, %r165, 2;
	add.s32 	%r118, %r104, %r116;
	ld.shared.f32 	%f197, [%r118];
	sub.f32 	%f198, %f197, %f14;
	fma.rn.f32 	%f199, %f198, %f198, %f465;
	ld.shared.f32 	%f200, [%r118+512];
	sub.f32 	%f201, %f200, %f14;
	fma.rn.f32 	%f465, %f201, %f201, %f199;
	add.s32 	%r165, %r165, 256;
$L__BB2_36:
	and.b32  	%r119, %r32, 128;
	setp.ne.s32 	%p30, %r119, 0;
	@%p30 bra 	$L__BB2_38;
	shl.b32 	%r120, %r165, 2;
	add.s32 	%r122, %r104, %r120;
	ld.shared.f32 	%f202, [%r122];
	sub.f32 	%f203, %f202, %f14;
	fma.rn.f32 	%f465, %f203, %f203, %f465;
$L__BB2_38:
	setp.gt.u32 	%p31, %r2, 63;
	st.shared.f32 	[%r31], %f465;
	bar.sync 	0;
	@%p31 bra 	$L__BB2_40;
	ld.shared.f32 	%f204, [%r31+256];
	ld.shared.f32 	%f205, [%r31];
	add.f32 	%f206, %f204, %f205;
	st.shared.f32 	[%r31], %f206;
$L__BB2_40:
	setp.gt.u32 	%p32, %r2, 31;
	bar.sync 	0;
	@%p32 bra 	$L__BB2_42;
	ld.volatile.shared.f32 	%f207, [%r31+128];
	ld.volatile.shared.f32 	%f208, [%r31];
	add.f32 	%f209, %f207, %f208;
	st.volatile.shared.f32 	[%r31], %f209;
	ld.volatile.shared.f32 	%f210, [%r31+64];
	ld.volatile.shared.f32 	%f211, [%r31];
	add.f32 	%f212, %f210, %f211;
	st.volatile.shared.f32 	[%r31], %f212;
	ld.volatile.shared.f32 	%f213, [%r31+32];
	ld.volatile.shared.f32 	%f214, [%r31];
	add.f32 	%f215, %f213, %f214;
	st.volatile.shared.f32 	[%r31], %f215;
	ld.volatile.shared.f32 	%f216, [%r31+16];
	ld.volatile.shared.f32 	%f217, [%r31];
	add.f32 	%f218, %f216, %f217;
	st.volatile.shared.f32 	[%r31], %f218;
	ld.volatile.shared.f32 	%f219, [%r31+8];
	ld.volatile.shared.f32 	%f220, [%r31];
	add.f32 	%f221, %f219, %f220;
	st.volatile.shared.f32 	[%r31], %f221;
	ld.volatile.shared.f32 	%f222, [%r31+4];
	ld.volatile.shared.f32 	%f223, [%r31];
	add.f32 	%f224, %f222, %f223;
	st.volatile.shared.f32 	[%r31], %f224;
$L__BB2_42:
	not.pred 	%p33, %p61;
	@%p33 bra 	$L__BB2_44;
	ld.shared.f32 	%f225, [%r30];
	sqrt.rn.f32 	%f226, %f225;
	st.shared.f32 	[_ZZ26pearson_strategy6_templateILi128EEvPKfS1_PfiiiE6denomB], %f226;
$L__BB2_44:
	bar.sync 	0;
	setp.lt.s32 	%p34, %r71, 1;
	@%p34 bra 	$L__BB2_85;
	cvt.rn.f32.s32 	%f27, %r73;
	not.b32 	%r124, %r2;
	add.s32 	%r45, %r73, %r124;
	shr.u32 	%r125, %r45, 7;
	add.s32 	%r126, %r125, 1;
	and.b32  	%r46, %r126, 15;
	and.b32  	%r47, %r126, 7;
	and.b32  	%r48, %r126, 3;
	cvta.to.global.u64 	%rd4, %rd10;
	mov.b32 	%r168, 0;
	mul.wide.u32 	%rd23, %r2, 4;
	add.s64 	%rd24, %rd23, %rd2;
$L__BB2_46:
	setp.ge.s32 	%p35, %r2, %r73;
	mul.lo.s32 	%r50, %r168, %r73;
	mul.wide.s32 	%rd21, %r50, 4;
	add.s64 	%rd5, %rd2, %rd21;
	mov.f32 	%f473, 0f00000000;
	@%p35 bra 	$L__BB2_60;
	setp.lt.u32 	%p36, %r45, 1920;
	mov.f32 	%f473, 0f00000000;
	mov.u32 	%r171, %r2;
	@%p36 bra 	$L__BB2_50;
	shr.u32 	%r127, %r45, 7;
	add.s32 	%r128, %r127, 1;
	and.b32  	%r129, %r128, 67108848;
	neg.s32 	%r169, %r129;
	add.s64 	%rd25, %rd24, %rd21;
	add.s64 	%rd41, %rd25, 4096;
	mov.f32 	%f473, 0f00000000;
	mov.u32 	%r171, %r2;
$L__BB2_49:
	.pragma "nounroll";
	ld.global.nc.f32 	%f231, [%rd41+-4096];
	add.f32 	%f232, %f473, %f231;
	ld.global.nc.f32 	%f233, [%rd41+-3584];
	add.f32 	%f234, %f232, %f233;
	ld.global.nc.f32 	%f235, [%rd41+-3072];
	add.f32 	%f236, %f234, %f235;
	ld.global.nc.f32 	%f237, [%rd41+-2560];
	add.f32 	%f238, %f236, %f237;
	ld.global.nc.f32 	%f239, [%rd41+-2048];
	add.f32 	%f240, %f238, %f239;
	ld.global.nc.f32 	%f241, [%rd41+-1536];
	add.f32 	%f242, %f240, %f241;
	ld.global.nc.f32 	%f243, [%rd41+-1024];
	add.f32 	%f244, %f242, %f243;
	ld.global.nc.f32 	%f245, [%rd41+-512];
	add.f32 	%f246, %f244, %f245;
	ld.global.nc.f32 	%f247, [%rd41];
	add.f32 	%f248, %f246, %f247;
	ld.global.nc.f32 	%f249, [%rd41+512];
	add.f32 	%f250, %f248, %f249;
	ld.global.nc.f32 	%f251, [%rd41+1024];
	add.f32 	%f252, %f250, %f251;
	ld.global.nc.f32 	%f253, [%rd41+1536];
	add.f32 	%f254, %f252, %f253;
	ld.global.nc.f32 	%f255, [%rd41+2048];
	add.f32 	%f256, %f254, %f255;
	ld.global.nc.f32 	%f257, [%rd41+2560];
	add.f32 	%f258, %f256, %f257;
	ld.global.nc.f32 	%f259, [%rd41+3072];
	add.f32 	%f260, %f258, %f259;
	ld.global.nc.f32 	%f261, [%rd41+3584];
	add.f32 	%f473, %f260, %f261;
	add.s32 	%r171, %r171, 2048;
	add.s32 	%r169, %r169, 16;
	add.s64 	%rd41, %rd41, 8192;
	setp.ne.s32 	%p37, %r169, 0;
	@%p37 bra 	$L__BB2_49;
$L__BB2_50:
	setp.eq.s32 	%p38, %r46, 0;
	@%p38 bra 	$L__BB2_60;
	add.s32 	%r130, %r46, -1;
	setp.lt.u32 	%p39, %r130, 7;
	@%p39 bra 	$L__BB2_53;
	mul.wide.u32 	%rd26, %r171, 4;
	add.s64 	%rd27, %rd5, %rd26;
	ld.global.nc.f32 	%f263, [%rd27];
	add.f32 	%f264, %f473, %f263;
	ld.global.nc.f32 	%f265, [%rd27+512];
	add.f32 	%f266, %f264, %f265;
	ld.global.nc.f32 	%f267, [%rd27+1024];
	add.f32 	%f268, %f266, %f267;
	ld.global.nc.f32 	%f269, [%rd27+1536];
	add.f32 	%f270, %f268, %f269;
	ld.global.nc.f32 	%f271, [%rd27+2048];
	add.f32 	%f272, %f270, %f271;
	ld.global.nc.f32 	%f273, [%rd27+2560];
	add.f32 	%f274, %f272, %f273;
	ld.global.nc.f32 	%f275, [%rd27+3072];
	add.f32 	%f276, %f274, %f275;
	ld.global.nc.f32 	%f277, [%rd27+3584];
	add.f32 	%f473, %f276, %f277;
	add.s32 	%r171, %r171, 1024;
$L__BB2_53:
	setp.eq.s32 	%p40, %r47, 0;
	@%p40 bra 	$L__BB2_60;
	add.s32 	%r131, %r47, -1;
	setp.lt.u32 	%p41, %r131, 3;
	@%p41 bra 	$L__BB2_56;
	mul.wide.u32 	%rd28, %r171, 4;
	add.s64 	%rd29, %rd5, %rd28;
	ld.global.nc.f32 	%f279, [%rd29];
	add.f32 	%f280, %f473, %f279;
	ld.global.nc.f32 	%f281, [%rd29+512];
	add.f32 	%f282, %f280, %f281;
	ld.global.nc.f32 	%f283, [%rd29+1024];
	add.f32 	%f284, %f282, %f283;
	ld.global.nc.f32 	%f285, [%rd29+1536];
	add.f32 	%f473, %f284, %f285;
	add.s32 	%r171, %r171, 512;
$L__BB2_56:
	setp.eq.s32 	%p42, %r48, 0;
	@%p42 bra 	$L__BB2_60;
	setp.eq.s32 	%p43, %r48, 1;
	mul.wide.u32 	%rd30, %r171, 4;
	add.s64 	%rd9, %rd5, %rd30;
	ld.global.nc.f32 	%f286, [%rd9];
	add.f32 	%f473, %f473, %f286;
	@%p43 bra 	$L__BB2_60;
	setp.eq.s32 	%p44, %r48, 2;
	ld.global.nc.f32 	%f287, [%rd9+512];
	add.f32 	%f473, %f473, %f287;
	@%p44 bra 	$L__BB2_60;
	ld.global.nc.f32 	%f288, [%rd9+1024];
	add.f32 	%f473, %f473, %f288;
$L__BB2_60:
	setp.gt.u32 	%p45, %r2, 63;
	st.shared.f32 	[%r31], %f473;
	bar.sync 	0;
	@%p45 bra 	$L__BB2_62;
	ld.shared.f32 	%f289, [%r31+256];
	ld.shared.f32 	%f290, [%r31];
	add.f32 	%f291, %f289, %f290;
	st.shared.f32 	[%r31], %f291;
$L__BB2_62:
	setp.gt.u32 	%p46, %r2, 31;
	bar.sync 	0;
	@%p46 bra 	$L__BB2_64;
	ld.volatile.shared.f32 	%f292, [%r31+128];
	ld.volatile.shared.f32 	%f293, [%r31];
	add.f32 	%f294, %f292, %f293;
	st.volatile.shared.f32 	[%r31], %f294;
	ld.volatile.shared.f32 	%f295, [%r31+64];
	ld.volatile.shared.f32 	%f296, [%r31];
	add.f32 	%f297, %f295, %f296;
	st.volatile.shared.f32 	[%r31], %f297;
	ld.volatile.shared.f32 	%f298, [%r31+32];
	ld.volatile.shared.f32 	%f299, [%r31];
	add.f32 	%f300, %f298, %f299;
	st.volatile.shared.f32 	[%r31], %f300;
	ld.volatile.shared.f32 	%f301, [%r31+16];
	ld.volatile.shared.f32 	%f302, [%r31];
	add.f32 	%f303, %f301, %f302;
	st.volatile.shared.f32 	[%r31], %f303;
	ld.volatile.shared.f32 	%f304, [%r31+8];
	ld.volatile.shared.f32 	%f305, [%r31];
	add.f32 	%f306, %f304, %f305;
	st.volatile.shared.f32 	[%r31], %f306;
	ld.volatile.shared.f32 	%f307, [%r31+4];
	ld.volatile.shared.f32 	%f308, [%r31];
	add.f32 	%f309, %f307, %f308;
	st.volatile.shared.f32 	[%r31], %f309;
$L__BB2_64:
	@%p33 bra 	$L__BB2_66;
	ld.shared.f32 	%f310, [%r30];
	div.rn.f32 	%f311, %f310, %f27;
	st.shared.f32 	[_ZZ26pearson_strategy6_templateILi128EEvPKfS1_PfiiiE5meanA], %f311;
$L__BB2_66:
	setp.ge.s32 	%p48, %r2, %r73;
	bar.sync 	0;
	mov.f32 	%f488, 0f00000000;
	mov.f32 	%f489, %f488;
	@%p48 bra 	$L__BB2_78;
	setp.lt.u32 	%p49, %r45, 896;
	ld.shared.f32 	%f42, [_ZZ26pearson_strategy6_templateILi128EEvPKfS1_PfiiiE5meanA];
	mov.f32 	%f489, 0f00000000;
	ld.shared.f32 	%f43, [_ZZ26pearson_strategy6_templateILi128EEvPKfS1_PfiiiE5meanB];
	mov.u32 	%r176, %r2;
	mov.f32 	%f488, %f489;
	@%p49 bra 	$L__BB2_70;
	mov.b32 	%r175, 0;
	mov.f32 	%f489, 0f00000000;
	mov.u32 	%r176, %r2;
$L__BB2_69:
	.pragma "nounroll";
	mul.wide.u32 	%rd31, %r176, 4;
	add.s64 	%rd32, %rd5, %rd31;
	ld.global.nc.f32 	%f316, [%rd32];
	sub.f32 	%f317, %f316, %f42;
	shl.b32 	%r133, %r176, 2;
	mov.u32 	%r134, s;
	add.s32 	%r135, %r134, %r133;
	ld.shared.f32 	%f318, [%r135];
	sub.f32 	%f319, %f318, %f43;
	fma.rn.f32 	%f320, %f317, %f319, %f488;
	fma.rn.f32 	%f321, %f317, %f317, %f489;
	ld.global.nc.f32 	%f322, [%rd32+512];
	sub.f32 	%f323, %f322, %f42;
	ld.shared.f32 	%f324, [%r135+512];
	sub.f32 	%f325, %f324, %f43;
	fma.rn.f32 	%f326, %f323, %f325, %f320;
	fma.rn.f32 	%f327, %f323, %f323, %f321;
	ld.global.nc.f32 	%f328, [%rd32+1024];
	sub.f32 	%f329, %f328, %f42;
	ld.shared.f32 	%f330, [%r135+1024];
	sub.f32 	%f331, %f330, %f43;
	fma.rn.f32 	%f332, %f329, %f331, %f326;
	fma.rn.f32 	%f333, %f329, %f329, %f327;
	ld.global.nc.f32 	%f334, [%rd32+1536];
	sub.f32 	%f335, %f334, %f42;
	ld.shared.f32 	%f336, [%r135+1536];
	sub.f32 	%f337, %f336, %f43;
	fma.rn.f32 	%f338, %f335, %f337, %f332;
	fma.rn.f32 	%f339, %f335, %f335, %f333;
	ld.global.nc.f32 	%f340, [%rd32+2048];
	sub.f32 	%f341, %f340, %f42;
	ld.shared.f32 	%f342, [%r135+2048];
	sub.f32 	%f343, %f342, %f43;
	fma.rn.f32 	%f344, %f341, %f343, %f338;
	fma.rn.f32 	%f345, %f341, %f341, %f339;
	ld.global.nc.f32 	%f346, [%rd32+2560];
	sub.f32 	%f347, %f346, %f42;
	ld.shared.f32 	%f348, [%r135+2560];
	sub.f32 	%f349, %f348, %f43;
	fma.rn.f32 	%f350, %f347, %f349, %f344;
	fma.rn.f32 	%f351, %f347, %f347, %f345;
	ld.global.nc.f32 	%f352, [%rd32+3072];
	sub.f32 	%f353, %f352, %f42;
	ld.shared.f32 	%f354, [%r135+3072];
	sub.f32 	%f355, %f354, %f43;
	fma.rn.f32 	%f356, %f353, %f355, %f350;
	fma.rn.f32 	%f357, %f353, %f353, %f351;
	ld.global.nc.f32 	%f358, [%rd32+3584];
	sub.f32 	%f359, %f358, %f42;
	ld.shared.f32 	%f360, [%r135+3584];
	sub.f32 	%f361, %f360, %f43;
	fma.rn.f32 	%f488, %f359, %f361, %f356;
	fma.rn.f32 	%f489, %f359, %f359, %f357;
	add.s32 	%r176, %r176, 1024;
	add.s32 	%r175, %r175, 8;
	shr.u32 	%r136, %r45, 7;
	add.s32 	%r137, %r136, 1;
	and.b32  	%r138, %r137, 67108856;
	setp.ne.s32 	%p50, %r175, %r138;
	@%p50 bra 	$L__BB2_69;
$L__BB2_70:
	setp.eq.s32 	%p51, %r47, 0;
	@%p51 bra 	$L__BB2_78;
	add.s32 	%r139, %r47, -1;
	setp.lt.u32 	%p52, %r139, 3;
	@%p52 bra 	$L__BB2_73;
	mul.wide.u32 	%rd33, %r176, 4;
	add.s64 	%rd34, %rd5, %rd33;
	ld.global.nc.f32 	%f363, [%rd34];
	sub.f32 	%f364, %f363, %f42;
	shl.b32 	%r140, %r176, 2;
	mov.u32 	%r141, s;
	add.s32 	%r142, %r141, %r140;
	ld.shared.f32 	%f365, [%r142];
	sub.f32 	%f366, %f365, %f43;
	fma.rn.f32 	%f367, %f364, %f366, %f488;
	fma.rn.f32 	%f368, %f364, %f364, %f489;
	ld.global.nc.f32 	%f369, [%rd34+512];
	sub.f32 	%f370, %f369, %f42;
	ld.shared.f32 	%f371, [%r142+512];
	sub.f32 	%f372, %f371, %f43;
	fma.rn.f32 	%f373, %f370, %f372, %f367;
	fma.rn.f32 	%f374, %f370, %f370, %f368;
	ld.global.nc.f32 	%f375, [%rd34+1024];
	sub.f32 	%f376, %f375, %f42;
	ld.shared.f32 	%f377, [%r142+1024];
	sub.f32 	%f378, %f377, %f43;
	fma.rn.f32 	%f379, %f376, %f378, %f373;
	fma.rn.f32 	%f380, %f376, %f376, %f374;
	ld.global.nc.f32 	%f381, [%rd34+1536];
	sub.f32 	%f382, %f381, %f42;
	ld.shared.f32 	%f383, [%r142+1536];
	sub.f32 	%f384, %f383, %f43;
	fma.rn.f32 	%f488, %f382, %f384, %f379;
	fma.rn.f32 	%f489, %f382, %f382, %f380;
	add.s32 	%r176, %r176, 512;
$L__BB2_73:
	setp.eq.s32 	%p53, %r48, 0;
	@%p53 bra 	$L__BB2_78;
	and.b32  	%r143, %r45, 384;
	setp.eq.s32 	%p54, %r143, 0;
	@%p54 bra 	$L__BB2_76;
	mul.wide.u32 	%rd35, %r176, 4;
	add.s64 	%rd36, %rd5, %rd35;
	ld.global.nc.f32 	%f386, [%rd36];
	sub.f32 	%f387, %f386, %f42;
	shl.b32 	%r144, %r176, 2;
	mov.u32 	%r145, s;
	add.s32 	%r146, %r145, %r144;
	ld.shared.f32 	%f388, [%r146];
	sub.f32 	%f389, %f388, %f43;
	fma.rn.f32 	%f390, %f387, %f389, %f488;
	fma.rn.f32 	%f391, %f387, %f387, %f489;
	ld.global.nc.f32 	%f392, [%rd36+512];
	sub.f32 	%f393, %f392, %f42;
	ld.shared.f32 	%f394, [%r146+512];
	sub.f32 	%f395, %f394, %f43;
	fma.rn.f32 	%f488, %f393, %f395, %f390;
	fma.rn.f32 	%f489, %f393, %f393, %f391;
	add.s32 	%r176, %r176, 256;
$L__BB2_76:
	and.b32  	%r147, %r45, 128;
	setp.ne.s32 	%p55, %r147, 0;
	@%p55 bra 	$L__BB2_78;
	mul.wide.u32 	%rd37, %r176, 4;
	add.s64 	%rd38, %rd5, %rd37;
	ld.global.nc.f32 	%f396, [%rd38];
	sub.f32 	%f397, %f396, %f42;
	shl.b32 	%r148, %r176, 2;
	mov.u32 	%r149, s;
	add.s32 	%r150, %r149, %r148;
	ld.shared.f32 	%f398, [%r150];
	sub.f32 	%f399, %f398, %f43;
	fma.rn.f32 	%f488, %f397, %f399, %f488;
	fma.rn.f32 	%f489, %f397, %f397, %f489;
$L__BB2_78:
	setp.gt.u32 	%p56, %r2, 63;
	st.shared.f32 	[%r31], %f488;
	st.shared.f32 	[%r31+512], %f489;
	bar.sync 	0;
	@%p56 bra 	$L__BB2_80;
	ld.shared.f32 	%f400, [%r31+256];
	ld.shared.f32 	%f401, [%r31];
	add.f32 	%f402, %f400, %f401;
	st.shared.f32 	[%r31], %f402;
	ld.shared.f32 	%f403, [%r31+768];
	ld.shared.f32 	%f404, [%r31+512];
	add.f32 	%f405, %f403, %f404;
	st.shared.f32 	[%r31+512], %f405;
$L__BB2_80:
	setp.gt.u32 	%p57, %r2, 31;
	bar.sync 	0;
	@%p57 bra 	$L__BB2_82;
	ld.volatile.shared.f32 	%f406, [%r31+128];
	ld.volatile.shared.f32 	%f407, [%r31];
	add.f32 	%f408, %f406, %f407;
	st.volatile.shared.f32 	[%r31], %f408;
	ld.volatile.shared.f32 	%f409, [%r31+640];
	ld.volatile.shared.f32 	%f410, [%r31+512];
	add.f32 	%f411, %f409, %f410;
	st.volatile.shared.f32 	[%r31+512], %f411;
	ld.volatile.shared.f32 	%f412, [%r31+64];
	ld.volatile.shared.f32 	%f413, [%r31];
	add.f32 	%f414, %f412, %f413;
	st.volatile.shared.f32 	[%r31], %f414;
	ld.volatile.shared.f32 	%f415, [%r31+32];
	ld.volatile.shared.f32 	%f416, [%r31];
	add.f32 	%f417, %f415, %f416;
	st.volatile.shared.f32 	[%r31], %f417;
	ld.volatile.shared.f32 	%f418, [%r31+16];
	ld.volatile.shared.f32 	%f419, [%r31];
	add.f32 	%f420, %f418, %f419;
	st.volatile.shared.f32 	[%r31], %f420;
	ld.volatile.shared.f32 	%f421, [%r31+8];
	ld.volatile.shared.f32 	%f422, [%r31];
	add.f32 	%f423, %f421, %f422;
	st.volatile.shared.f32 	[%r31], %f423;
	ld.volatile.shared.f32 	%f424, [%r31+4];
	ld.volatile.shared.f32 	%f425, [%r31];
	add.f32 	%f426, %f424, %f425;
	st.volatile.shared.f32 	[%r31], %f426;
	ld.volatile.shared.f32 	%f427, [%r31+576];
	ld.volatile.shared.f32 	%f428, [%r31+512];
	add.f32 	%f429, %f427, %f428;
	st.volatile.shared.f32 	[%r31+512], %f429;
	ld.volatile.shared.f32 	%f430, [%r31+544];
	ld.volatile.shared.f32 	%f431, [%r31+512];
	add.f32 	%f432, %f430, %f431;
	st.volatile.shared.f32 	[%r31+512], %f432;
	ld.volatile.shared.f32 	%f433, [%r31+528];
	ld.volatile.shared.f32 	%f434, [%r31+512];
	add.f32 	%f435, %f433, %f434;
	st.volatile.shared.f32 	[%r31+512], %f435;
	ld.volatile.shared.f32 	%f436, [%r31+520];
	ld.volatile.shared.f32 	%f437, [%r31+512];
	add.f32 	%f438, %f436, %f437;
	st.volatile.shared.f32 	[%r31+512], %f438;
	ld.volatile.shared.f32 	%f439, [%r31+516];
	ld.volatile.shared.f32 	%f440, [%r31+512];
	add.f32 	%f441, %f439, %f440;
	st.volatile.shared.f32 	[%r31+512], %f441;
$L__BB2_82:
	@%p33 bra 	$L__BB2_84;
	ld.shared.f32 	%f442, [%r30];
	ld.shared.f32 	%f443, [%r30+512];
	sqrt.rn.f32 	%f444, %f443;
	ld.shared.f32 	%f445, [_ZZ26pearson_strategy6_templateILi128EEvPKfS1_PfiiiE6denomB];
	mul.f32 	%f446, %f444, %f445;
	setp.gt.f32 	%p59, %f446, 0f2B8CBCCC;
	div.rn.f32 	%f447, %f442, %f446;
	selp.f32 	%f448, %f447, 0f00000000, %p59;
	mad.lo.s32 	%r151, %r168, %r72, %r1;
	mul.wide.s32 	%rd39, %r151, 4;
	add.s64 	%rd40, %rd4, %rd39;
	st.global.f32 	[%rd40], %f448;
$L__BB2_84:
	bar.sync 	0;
	add.s32 	%r168, %r168, 1;
	setp.ne.s32 	%p60, %r168, %r71;
	@%p60 bra 	$L__BB2_46;
$L__BB2_85:
	ret;

}
	// .globl	_Z26pearson_strategy6_templateILi256EEvPKfS1_Pfiii
.visible .entry _Z26pearson_strategy6_templateILi256EEvPKfS1_Pfiii(
	.param .u64 .ptr .align 1 _Z26pearson_strategy6_templateILi256EEvPKfS1_Pfiii_param_0,
	.param .u64 .ptr .align 1 _Z26pearson_strategy6_templateILi256EEvPKfS1_Pfiii_param_1,
	.param .u64 .ptr .align 1 _Z26pearson_strategy6_templateILi256EEvPKfS1_Pfiii_param_2,
	.param .u32 _Z26pearson_strategy6_templateILi256EEvPKfS1_Pfiii_param_3,
	.param .u32 _Z26pearson_strategy6_templateILi256EEvPKfS1_Pfiii_param_4,
	.param .u32 _Z26pearson_strategy6_templateILi256EEvPKfS1_Pfiii_param_5
)
{
	.reg .pred 	%p<66>;
	.reg .b32 	%r<179>;
	.reg .b32 	%f<505>;
	.reg .b64 	%rd<42>;
	// demoted variable
	.shared .align 4 .f32 _ZZ26pearson_strategy6_templateILi256EEvPKfS1_PfiiiE5meanB;
	// demoted variable
	.shared .align 4 .f32 _ZZ26pearson_strategy6_templateILi256EEvPKfS1_PfiiiE6denomB;
	// demoted variable
	.shared .align 4 .f32 _ZZ26pearson_strategy6_templateILi256EEvPKfS1_PfiiiE5meanA;
	ld.param.u64 	%rd11, [_Z26pearson_strategy6_templateILi256EEvPKfS1_Pfiii_param_0];
	ld.param.u64 	%rd12, [_Z26pearson_strategy6_templateILi256EEvPKfS1_Pfiii_param_1];
	ld.param.u64 	%rd10, [_Z26pearson_strategy6_templateILi256EEvPKfS1_Pfiii_param_2];
	ld.param.u32 	%r71, [_Z26pearson_strategy6_templateILi256EEvPKfS1_Pfiii_param_3];
	ld.param.u32 	%r72, [_Z26pearson_strategy6_templateILi256EEvPKfS1_Pfiii_param_4];
	ld.param.u32 	%r73, [_Z26pearson_strategy6_templateILi256EEvPKfS1_Pfiii_param_5];
	cvta.to.global.u64 	%rd1, %rd12;
	cvta.to.global.u64 	%rd2, %rd11;
	mov.u32 	%r1, %ctaid.x;
	setp.ge.s32 	%p2, %r1, %r72;
	@%p2 bra 	$L__BB3_93;
	mul.lo.s32 	%r74, %r73, %r1;
	cvt.s64.s32 	%rd3, %r74;
	mov.u32 	%r2, %tid.x;
	setp.ge.s32 	%p3, %r2, %r73;
	@%p3 bra 	$L__BB3_8;
	not.b32 	%r75, %r2;
	add.s32 	%r3, %r73, %r75;
	and.b32  	%r76, %r3, 768;
	setp.eq.s32 	%p4, %r76, 768;
	mov.u32 	%r154, %r2;
	@%p4 bra 	$L__BB3_5;
	shr.u32 	%r78, %r3, 8;
	add.s32 	%r79, %r78, 1;
	and.b32  	%r4, %r79, 3;
	mov.b32 	%r153, 0;
	mov.u32 	%r81, s;
	mov.u32 	%r154, %r2;
$L__BB3_4:
	.pragma "nounroll";
	cvt.u64.u32 	%rd13, %r154;
	add.s64 	%rd14, %rd13, %rd3;
	shl.b64 	%rd15, %rd14, 2;
	add.s64 	%rd16, %rd1, %rd15;
	ld.global.nc.f32 	%f68, [%rd16];
	shl.b32 	%r80, %r154, 2;
	add.s32 	%r82, %r81, %r80;
	st.shared.f32 	[%r82], %f68;
	add.s32 	%r154, %r154, 256;
	add.s32 	%r153, %r153, 1;
	setp.ne.s32 	%p5, %r153, %r4;
	@%p5 bra 	$L__BB3_4;
$L__BB3_5:
	setp.lt.u32 	%p6, %r3, 768;
	@%p6 bra 	$L__BB3_8;
	mov.u32 	%r84, s;
$L__BB3_7:
	cvt.u64.u32 	%rd17, %r154;
	add.s64 	%rd18, %rd17, %rd3;
	shl.b64 	%rd19, %rd18, 2;
	add.s64 	%rd20, %rd1, %rd19;
	ld.global.nc.f32 	%f69, [%rd20];
	shl.b32 	%r83, %r154, 2;
	add.s32 	%r85, %r84, %r83;
	st.shared.f32 	[%r85], %f69;
	ld.global.nc.f32 	%f70, [%rd20+1024];
	st.shared.f32 	[%r85+1024], %f70;
	ld.global.nc.f32 	%f71, [%rd20+2048];
	st.shared.f32 	[%r85+2048], %f71;
	ld.global.nc.f32 	%f72, [%rd20+3072];
	st.shared.f32 	[%r85+3072], %f72;
	add.s32 	%r154, %r154, 1024;
	setp.lt.s32 	%p7, %r154, %r73;
	@%p7 bra 	$L__BB3_7;
$L__BB3_8:
	setp.ge.s32 	%p8, %r2, %r73;
	bar.sync 	0;
	mov.f32 	%f472, 0f00000000;
	@%p8 bra 	$L__BB3_21;
	not.b32 	%r86, %r2;
	add.s32 	%r87, %r73, %r86;
	shr.u32 	%r88, %r87, 8;
	add.s32 	%r12, %r88, 1;
	and.b32  	%r13, %r12, 15;
	setp.lt.u32 	%p9, %r87, 3840;
	mov.f32 	%f472, 0f00000000;
	mov.u32 	%r158, %r2;
	@%p9 bra 	$L__BB3_12;
	and.b32  	%r14, %r12, 33554416;
	mov.b32 	%r157, 0;
	mov.f32 	%f472, 0f00000000;
	mov.u32 	%r158, %r2;
$L__BB3_11:
	.pragma "nounroll";
	shl.b32 	%r90, %r158, 2;
	mov.u32 	%r91, s;
	add.s32 	%r92, %r91, %r90;
	ld.shared.f32 	%f77, [%r92];
	add.f32 	%f78, %f472, %f77;
	ld.shared.f32 	%f79, [%r92+1024];
	add.f32 	%f80, %f78, %f79;
	ld.shared.f32 	%f81, [%r92+2048];
	add.f32 	%f82, %f80, %f81;
	ld.shared.f32 	%f83, [%r92+3072];
	add.f32 	%f84, %f82, %f83;
	ld.shared.f32 	%f85, [%r92+4096];
	add.f32 	%f86, %f84, %f85;
	ld.shared.f32 	%f87, [%r92+5120];
	add.f32 	%f88, %f86, %f87;
	ld.shared.f32 	%f89, [%r92+6144];
	add.f32 	%f90, %f88, %f89;
	ld.shared.f32 	%f91, [%r92+7168];
	add.f32 	%f92, %f90, %f91;
	ld.shared.f32 	%f93, [%r92+8192];
	add.f32 	%f94, %f92, %f93;
	ld.shared.f32 	%f95, [%r92+9216];
	add.f32 	%f96, %f94, %f95;
	ld.shared.f32 	%f97, [%r92+10240];
	add.f32 	%f98, %f96, %f97;
	ld.shared.f32 	%f99, [%r92+11264];
	add.f32 	%f100, %f98, %f99;
	ld.shared.f32 	%f101, [%r92+12288];
	add.f32 	%f102, %f100, %f101;
	ld.shared.f32 	%f103, [%r92+13312];
	add.f32 	%f104, %f102, %f103;
	ld.shared.f32 	%f105, [%r92+14336];
	add.f32 	%f106, %f104, %f105;
	ld.shared.f32 	%f107, [%r92+15360];
	add.f32 	%f472, %f106, %f107;
	add.s32 	%r158, %r158, 4096;
	add.s32 	%r157, %r157, 16;
	setp.ne.s32 	%p10, %r157, %r14;
	@%p10 bra 	$L__BB3_11;
$L__BB3_12:
	setp.eq.s32 	%p11, %r13, 0;
	@%p11 bra 	$L__BB3_21;
	and.b32  	%r20, %r12, 7;
	setp.lt.u32 	%p12, %r13, 8;
	@%p12 bra 	$L__BB3_15;
	shl.b32 	%r93, %r158, 2;
	mov.u32 	%r94, s;
	add.s32 	%r95, %r94, %r93;
	ld.shared.f32 	%f109, [%r95];
	add.f32 	%f110, %f472, %f109;
	ld.shared.f32 	%f111, [%r95+1024];
	add.f32 	%f112, %f110, %f111;
	ld.shared.f32 	%f113, [%r95+2048];
	add.f32 	%f114, %f112, %f113;
	ld.shared.f32 	%f115, [%r95+3072];
	add.f32 	%f116, %f114, %f115;
	ld.shared.f32 	%f117, [%r95+4096];
	add.f32 	%f118, %f116, %f117;
	ld.shared.f32 	%f119, [%r95+5120];
	add.f32 	%f120, %f118, %f119;
	ld.shared.f32 	%f121, [%r95+6144];
	add.f32 	%f122, %f120, %f121;
	ld.shared.f32 	%f123, [%r95+7168];
	add.f32 	%f472, %f122, %f123;
	add.s32 	%r158, %r158, 2048;
$L__BB3_15:
	setp.eq.s32 	%p13, %r20, 0;
	@%p13 bra 	$L__BB3_21;
	and.b32  	%r23, %r12, 3;
	setp.lt.u32 	%p14, %r20, 4;
	@%p14 bra 	$L__BB3_18;
	shl.b32 	%r96, %r158, 2;
	mov.u32 	%r97, s;
	add.s32 	%r98, %r97, %r96;
	ld.shared.f32 	%f125, [%r98];
	add.f32 	%f126, %f472, %f125;
	ld.shared.f32 	%f127, [%r98+1024];
	add.f32 	%f128, %f126, %f127;
	ld.shared.f32 	%f129, [%r98+2048];
	add.f32 	%f130, %f128, %f129;
	ld.shared.f32 	%f131, [%r98+3072];
	add.f32 	%f472, %f130, %f131;
	add.s32 	%r158, %r158, 1024;
$L__BB3_18:
	setp.eq.s32 	%p15, %r23, 0;
	@%p15 bra 	$L__BB3_21;
	mov.b32 	%r162, 0;
	mov.u32 	%r101, s;
$L__BB3_20:
	.pragma "nounroll";
	shl.b32 	%r100, %r158, 2;
	add.s32 	%r102, %r101, %r100;
	ld.shared.f32 	%f132, [%r102];
	add.f32 	%f472, %f472, %f132;
	add.s32 	%r158, %r158, 256;
	add.s32 	%r162, %r162, 1;
	setp.ne.s32 	%p16, %r162, %r23;
	@%p16 bra 	$L__BB3_20;
$L__BB3_21:
	shl.b32 	%r103, %r73, 2;
	mov.u32 	%r104, s;
	add.s32 	%r30, %r104, %r103;
	shl.b32 	%r105, %r2, 2;
	add.s32 	%r31, %r30, %r105;
	st.shared.f32 	[%r31], %f472;
	bar.sync 	0;
	setp.gt.u32 	%p17, %r2, 127;
	@%p17 bra 	$L__BB3_23;
	ld.shared.f32 	%f133, [%r31+512];
	ld.shared.f32 	%f134, [%r31];
	add.f32 	%f135, %f133, %f134;
	st.shared.f32 	[%r31], %f135;
$L__BB3_23:
	bar.sync 	0;
	setp.gt.u32 	%p18, %r2, 63;
	@%p18 bra 	$L__BB3_25;
	ld.shared.f32 	%f136, [%r31+256];
	ld.shared.f32 	%f137, [%r31];
	add.f32 	%f138, %f136, %f137;
	st.shared.f32 	[%r31], %f138;
$L__BB3_25:
	bar.sync 	0;
	setp.gt.u32 	%p20, %r2, 31;
	mov.pred 	%p65, 0;
	@%p20 bra 	$L__BB3_28;
	ld.volatile.shared.f32 	%f139, [%r31+128];
	ld.volatile.shared.f32 	%f140, [%r31];
	add.f32 	%f141, %f139, %f140;
	st.volatile.shared.f32 	[%r31], %f141;
	ld.volatile.shared.f32 	%f142, [%r31+64];
	ld.volatile.shared.f32 	%f143, [%r31];
	add.f32 	%f144, %f142, %f143;
	st.volatile.shared.f32 	[%r31], %f144;
	ld.volatile.shared.f32 	%f145, [%r31+32];
	ld.volatile.shared.f32 	%f146, [%r31];
	add.f32 	%f147, %f145, %f146;
	st.volatile.shared.f32 	[%r31], %f147;
	ld.volatile.shared.f32 	%f148, [%r31+16];
	ld.volatile.shared.f32 	%f149, [%r31];
	add.f32 	%f150, %f148, %f149;
	st.volatile.shared.f32 	[%r31], %f150;
	ld.volatile.shared.f32 	%f151, [%r31+8];
	ld.volatile.shared.f32 	%f152, [%r31];
	add.f32 	%f153, %f151, %f152;
	st.volatile.shared.f32 	[%r31], %f153;
	ld.volatile.shared.f32 	%f154, [%r31+4];
	ld.volatile.shared.f32 	%f155, [%r31];
	add.f32 	%f156, %f154, %f155;
	st.volatile.shared.f32 	[%r31], %f156;
	setp.ne.s32 	%p22, %r2, 0;
	@%p22 bra 	$L__BB3_28;
	ld.shared.f32 	%f157, [%r30];
	cvt.rn.f32.s32 	%f158, %r73;
	div.rn.f32 	%f159, %f157, %f158;
	st.shared.f32 	[_ZZ26pearson_strategy6_templateILi256EEvPKfS1_PfiiiE5meanB], %f159;
	mov.pred 	%p65, -1;
$L__BB3_28:
	setp.ge.s32 	%p24, %r2, %r73;
	bar.sync 	0;
	mov.f32 	%f480, 0f00000000;
	@%p24 bra 	$L__BB3_40;
	ld.shared.f32 	%f14, [_ZZ26pearson_strategy6_templateILi256EEvPKfS1_PfiiiE5meanB];
	not.b32 	%r106, %r2;
	add.s32 	%r32, %r73, %r106;
	shr.u32 	%r107, %r32, 8;
	add.s32 	%r33, %r107, 1;
	and.b32  	%r34, %r33, 7;
	setp.lt.u32 	%p25, %r32, 1792;
	mov.f32 	%f480, 0f00000000;
	mov.u32 	%r165, %r2;
	@%p25 bra 	$L__BB3_32;
	and.b32  	%r35, %r33, 33554424;
	mov.b32 	%r164, 0;
	mov.f32 	%f480, 0f00000000;
	mov.u32 	%r165, %r2;
$L__BB3_31:
	.pragma "nounroll";
	shl.b32 	%r109, %r165, 2;
	add.s32 	%r111, %r104, %r109;
	ld.shared.f32 	%f164, [%r111];
	sub.f32 	%f165, %f164, %f14;
	fma.rn.f32 	%f166, %f165, %f165, %f480;
	ld.shared.f32 	%f167, [%r111+1024];
	sub.f32 	%f168, %f167, %f14;
	fma.rn.f32 	%f169, %f168, %f168, %f166;
	ld.shared.f32 	%f170, [%r111+2048];
	sub.f32 	%f171, %f170, %f14;
	fma.rn.f32 	%f172, %f171, %f171, %f169;
	ld.shared.f32 	%f173, [%r111+3072];
	sub.f32 	%f174, %f173, %f14;
	fma.rn.f32 	%f175, %f174, %f174, %f172;
	ld.shared.f32 	%f176, [%r111+4096];
	sub.f32 	%f177, %f176, %f14;
	fma.rn.f32 	%f178, %f177, %f177, %f175;
	ld.shared.f32 	%f179, [%r111+5120];
	sub.f32 	%f180, %f179, %f14;
	fma.rn.f32 	%f181, %f180, %f180, %f178;
	ld.shared.f32 	%f182, [%r111+6144];
	sub.f32 	%f183, %f182, %f14;
	fma.rn.f32 	%f184, %f183, %f183, %f181;
	ld.shared.f32 	%f185, [%r111+7168];
	sub.f32 	%f186, %f185, %f14;
	fma.rn.f32 	%f480, %f186, %f186, %f184;
	add.s32 	%r165, %r165, 2048;
	add.s32 	%r164, %r164, 8;
	setp.ne.s32 	%p26, %r164, %r35;
	@%p26 bra 	$L__BB3_31;
$L__BB3_32:
	setp.eq.s32 	%p27, %r34, 0;
	@%p27 bra 	$L__BB3_40;
	setp.lt.u32 	%p28, %r34, 4;
	@%p28 bra 	$L__BB3_35;
	shl.b32 	%r112, %r165, 2;
	add.s32 	%r114, %r104, %r112;
	ld.shared.f32 	%f188, [%r114];
	sub.f32 	%f189, %f188, %f14;
	fma.rn.f32 	%f190, %f189, %f189, %f480;
	ld.shared.f32 	%f191, [%r114+1024];
	sub.f32 	%f192, %f191, %f14;
	fma.rn.f32 	%f193, %f192, %f192, %f190;
	ld.shared.f32 	%f194, [%r114+2048];
	sub.f32 	%f195, %f194, %f14;
	fma.rn.f32 	%f196, %f195, %f195, %f193;
	ld.shared.f32 	%f197, [%r114+3072];
	sub.f32 	%f198, %f197, %f14;
	fma.rn.f32 	%f480, %f198, %f198, %f196;
	add.s32 	%r165, %r165, 1024;
$L__BB3_35:
	and.b32  	%r115, %r33, 3;
	setp.eq.s32 	%p29, %r115, 0;
	@%p29 bra 	$L__BB3_40;
	setp.eq.s32 	%p30, %r115, 1;
	@%p30 bra 	$L__BB3_38;
	shl.b32 	%r116, %r165, 2;
	add.s32 	%r118, %r104, %r116;
	ld.shared.f32 	%f200, [%r118];
	sub.f32 	%f201, %f200, %f14;
	fma.rn.f32 	%f202, %f201, %f201, %f480;
	ld.shared.f32 	%f203, [%r118+1024];
	sub.f32 	%f204, %f203, %f14;
	fma.rn.f32 	%f480, %f204, %f204, %f202;
	add.s32 	%r165, %r165, 512;
$L__BB3_38:
	and.b32  	%r119, %r32, 256;
	setp.ne.s32 	%p31, %r119, 0;
	@%p31 bra 	$L__BB3_40;
	shl.b32 	%r120, %r165, 2;
	add.s32 	%r122, %r104, %r120;
	ld.shared.f32 	%f205, [%r122];
	sub.f32 	%f206, %f205, %f14;
	fma.rn.f32 	%f480, %f206, %f206, %f480;
$L__BB3_40:
	setp.gt.u32 	%p32, %r2, 127;
	st.shared.f32 	[%r31], %f480;
	bar.sync 	0;
	@%p32 bra 	$L__BB3_42;
	ld.shared.f32 	%f207, [%r31+512];
	ld.shared.f32 	%f208, [%r31];
	add.f32 	%f209, %f207, %f208;
	st.shared.f32 	[%r31], %f209;
$L__BB3_42:
	setp.gt.u32 	%p33, %r2, 63;
	bar.sync 	0;
	@%p33 bra 	$L__BB3_44;
	ld.shared.f32 	%f210, [%r31+256];
	ld.shared.f32 	%f211, [%r31];
	add.f32 	%f212, %f210, %f211;
	st.shared.f32 	[%r31], %f212;
$L__BB3_44:
	setp.gt.u32 	%p34, %r2, 31;
	bar.sync 	0;
	@%p34 bra 	$L__BB3_46;
	ld.volatile.shared.f32 	%f213, [%r31+128];
	ld.volatile.shared.f32 	%f214, [%r31];
	add.f32 	%f215, %f213, %f214;
	st.volatile.shared.f32 	[%r31], %f215;
	ld.volatile.shared.f32 	%f216, [%r31+64];
	ld.volatile.shared.f32 	%f217, [%r31];
	add.f32 	%f218, %f216, %f217;
	st.volatile.shared.f32 	[%r31], %f218;
	ld.volatile.shared.f32 	%f219, [%r31+32];
	ld.volatile.shared.f32 	%f220, [%r31];
	add.f32 	%f221, %f219, %f220;
	st.volatile.shared.f32 	[%r31], %f221;
	ld.volatile.shared.f32 	%f222, [%r31+16];
	ld.volatile.shared.f32 	%f223, [%r31];
	add.f32 	%f224, %f222, %f223;
	st.volatile.shared.f32 	[%r31], %f224;
	ld.volatile.shared.f32 	%f225, [%r31+8];
	ld.volatile.shared.f32 	%f226, [%r31];
	add.f32 	%f227, %f225, %f226;
	st.volatile.shared.f32 	[%r31], %f227;
	ld.volatile.shared.f32 	%f228, [%r31+4];
	ld.volatile.shared.f32 	%f229, [%r31];
	add.f32 	%f230, %f228, %f229;
	st.volatile.shared.f32 	[%r31], %f230;
$L__BB3_46:
	not.pred 	%p35, %p65;
	@%p35 bra 	$L__BB3_48;
	ld.shared.f32 	%f231, [%r30];
	sqrt.rn.f32 	%f232, %f231;
	st.shared.f32 	[_ZZ26pearson_strategy6_templateILi256EEvPKfS1_PfiiiE6denomB], %f232;
$L__BB3_48:
	bar.sync 	0;
	setp.lt.s32 	%p36, %r71, 1;
	@%p36 bra 	$L__BB3_93;
	cvt.rn.f32.s32 	%f27, %r73;
	not.b32 	%r124, %r2;
	add.s32 	%r45, %r73, %r124;
	shr.u32 	%r125, %r45, 8;
	add.s32 	%r126, %r125, 1;
	and.b32  	%r46, %r126, 15;
	and.b32  	%r47, %r126, 7;
	and.b32  	%r48, %r126, 3;
	cvta.to.global.u64 	%rd4, %rd10;
	mov.b32 	%r168, 0;
	mul.wide.u32 	%rd23, %r2, 4;
	add.s64 	%rd24, %rd23, %rd2;
$L__BB3_50:
	setp.ge.s32 	%p37, %r2, %r73;
	mul.lo.s32 	%r50, %r168, %r73;
	mul.wide.s32 	%rd21, %r50, 4;
	add.s64 	%rd5, %rd2, %rd21;
	mov.f32 	%f488, 0f00000000;
	@%p37 bra 	$L__BB3_64;
	setp.lt.u32 	%p38, %r45, 3840;
	mov.f32 	%f488, 0f00000000;
	mov.u32 	%r171, %r2;
	@%p38 bra 	$L__BB3_54;
	shr.u32 	%r127, %r45, 8;
	add.s32 	%r128, %r127, 1;
	and.b32  	%r129, %r128, 33554416;
	neg.s32 	%r169, %r129;
	add.s64 	%rd25, %rd24, %rd21;
	add.s64 	%rd41, %rd25, 8192;
	mov.f32 	%f488, 0f00000000;
	mov.u32 	%r171, %r2;
$L__BB3_53:
	.pragma "nounroll";
	ld.global.nc.f32 	%f237, [%rd41+-8192];
	add.f32 	%f238, %f488, %f237;
	ld.global.nc.f32 	%f239, [%rd41+-7168];
	add.f32 	%f240, %f238, %f239;
	ld.global.nc.f32 	%f241, [%rd41+-6144];
	add.f32 	%f242, %f240, %f241;
	ld.global.nc.f32 	%f243, [%rd41+-5120];
	add.f32 	%f244, %f242, %f243;
	ld.global.nc.f32 	%f245, [%rd41+-4096];
	add.f32 	%f246, %f244, %f245;
	ld.global.nc.f32 	%f247, [%rd41+-3072];
	add.f32 	%f248, %f246, %f247;
	ld.global.nc.f32 	%f249, [%rd41+-2048];
	add.f32 	%f250, %f248, %f249;
	ld.global.nc.f32 	%f251, [%rd41+-1024];
	add.f32 	%f252, %f250, %f251;
	ld.global.nc.f32 	%f253, [%rd41];
	add.f32 	%f254, %f252, %f253;
	ld.global.nc.f32 	%f255, [%rd41+1024];
	add.f32 	%f256, %f254, %f255;
	ld.global.nc.f32 	%f257, [%rd41+2048];
	add.f32 	%f258, %f256, %f257;
	ld.global.nc.f32 	%f259, [%rd41+3072];
	add.f32 	%f260, %f258, %f259;
	ld.global.nc.f32 	%f261, [%rd41+4096];
	add.f32 	%f262, %f260, %f261;
	ld.global.nc.f32 	%f263, [%rd41+5120];
	add.f32 	%f264, %f262, %f263;
	ld.global.nc.f32 	%f265, [%rd41+6144];
	add.f32 	%f266, %f264, %f265;
	ld.global.nc.f32 	%f267, [%rd41+7168];
	add.f32 	%f488, %f266, %f267;
	add.s32 	%r171, %r171, 4096;
	add.s32 	%r169, %r169, 16;
	add.s64 	%rd41, %rd41, 16384;
	setp.ne.s32 	%p39, %r169, 0;
	@%p39 bra 	$L__BB3_53;
$L__BB3_54:
	setp.eq.s32 	%p40, %r46, 0;
	@%p40 bra 	$L__BB3_64;
	add.s32 	%r130, %r46, -1;
	setp.lt.u32 	%p41, %r130, 7;
	@%p41 bra 	$L__BB3_57;
	mul.wide.u32 	%rd26, %r171, 4;
	add.s64 	%rd27, %rd5, %rd26;
	ld.global.nc.f32 	%f269, [%rd27];
	add.f32 	%f270, %f488, %f269;
	ld.global.nc.f32 	%f271, [%rd27+1024];
	add.f32 	%f272, %f270, %f271;
	ld.global.nc.f32 	%f273, [%rd27+2048];
	add.f32 	%f274, %f272, %f273;
	ld.global.nc.f32 	%f275, [%rd27+3072];
	add.f32 	%f276, %f274, %f275;
	ld.global.nc.f32 	%f277, [%rd27+4096];
	add.f32 	%f278, %f276, %f277;
	ld.global.nc.f32 	%f279, [%rd27+5120];
	add.f32 	%f280, %f278, %f279;
	ld.global.nc.f32 	%f281, [%rd27+6144];
	add.f32 	%f282, %f280, %f281;
	ld.global.nc.f32 	%f283, [%rd27+7168];
	add.f32 	%f488, %f282, %f283;
	add.s32 	%r171, %r171, 2048;
$L__BB3_57:
	setp.eq.s32 	%p42, %r47, 0;
	@%p42 bra 	$L__BB3_64;
	add.s32 	%r131, %r47, -1;
	setp.lt.u32 	%p43, %r131, 3;
	@%p43 bra 	$L__BB3_60;
	mul.wide.u32 	%rd28, %r171, 4;
	add.s64 	%rd29, %rd5, %rd28;
	ld.global.nc.f32 	%f285, [%rd29];
	add.f32 	%f286, %f488, %f285;
	ld.global.nc.f32 	%f287, [%rd29+1024];
	add.f32 	%f288, %f286, %f287;
	ld.global.nc.f32 	%f289, [%rd29+2048];
	add.f32 	%f290, %f288, %f289;
	ld.global.nc.f32 	%f291, [%rd29+3072];
	add.f32 	%f488, %f290, %f291;
	add.s32 	%r171, %r171, 1024;
$L__BB3_60:
	setp.eq.s32 	%p44, %r48, 0;
	@%p44 bra 	$L__BB3_64;
	setp.eq.s32 	%p45, %r48, 1;
	mul.wide.u32 	%rd30, %r171, 4;
	add.s64 	%rd9, %rd5, %rd30;
	ld.global.nc.f32 	%f292, [%rd9];
	add.f32 	%f488, %f488, %f292;
	@%p45 bra 	$L__BB3_64;
	setp.eq.s32 	%p46, %r48, 2;
	ld.global.nc.f32 	%f293, [%rd9+1024];
	add.f32 	%f488, %f488, %f293;
	@%p46 bra 	$L__BB3_64;
	ld.global.nc.f32 	%f294, [%rd9+2048];
	add.f32 	%f488, %f488, %f294;
$L__BB3_64:
	setp.gt.u32 	%p47, %r2, 127;
	st.shared.f32 	[%r31], %f488;
	bar.sync 	0;
	@%p47 bra 	$L__BB3_66;
	ld.shared.f32 	%f295, [%r31+512];
	ld.shared.f32 	%f296, [%r31];
	add.f32 	%f297, %f295, %f296;
	st.shared.f32 	[%r31], %f297;
$L__BB3_66:
	setp.gt.u32 	%p48, %r2, 63;
	bar.sync 	0;
	@%p48 bra 	$L__BB3_68;
	ld.shared.f32 	%f298, [%r31+256];
	ld.shared.f32 	%f299, [%r31];
	add.f32 	%f300, %f298, %f299;
	st.shared.f32 	[%r31], %f300;
$L__BB3_68:
	setp.gt.u32 	%p49, %r2, 31;
	bar.sync 	0;
	@%p49 bra 	$L__BB3_70;
	ld.volatile.shared.f32 	%f301, [%r31+128];
	ld.volatile.shared.f32 	%f302, [%r31];
	add.f32 	%f303, %f301, %f302;
	st.volatile.shared.f32 	[%r31], %f303;
	ld.volatile.shared.f32 	%f304, [%r31+64];
	ld.volatile.shared.f32 	%f305, [%r31];
	add.f32 	%f306, %f304, %f305;
	st.volatile.shared.f32 	[%r31], %f306;
	ld.volatile.shared.f32 	%f307, [%r31+32];
	ld.volatile.shared.f32 	%f308, [%r31];
	add.f32 	%f309, %f307, %f308;
	st.volatile.shared.f32 	[%r31], %f309;
	ld.volatile.shared.f32 	%f310, [%r31+16];
	ld.volatile.shared.f32 	%f311, [%r31];
	add.f32 	%f312, %f310, %f311;
	st.volatile.shared.f32 	[%r31], %f312;
	ld.volatile.shared.f32 	%f313, [%r31+8];
	ld.volatile.shared.f32 	%f314, [%r31];
	add.f32 	%f315, %f313, %f314;
	st.volatile.shared.f32 	[%r31], %f315;
	ld.volatile.shared.f32 	%f316, [%r31+4];
	ld.volatile.shared.f32 	%f317, [%r31];
	add.f32 	%f318, %f316, %f317;
	st.volatile.shared.f32 	[%r31], %f318;
$L__BB3_70:
	@%p35 bra 	$L__BB3_72;
	ld.shared.f32 	%f319, [%r30];
	div.rn.f32 	%f320, %f319, %f27;
	st.shared.f32 	[_ZZ26pearson_strategy6_templateILi256EEvPKfS1_PfiiiE5meanA], %f320;
$L__BB3_72:
	setp.ge.s32 	%p51, %r2, %r73;
	bar.sync 	0;
	mov.f32 	%f503, 0f00000000;
	mov.f32 	%f504, %f503;
	@%p51 bra 	$L__BB3_84;
	setp.lt.u32 	%p52, %r45, 1792;
	ld.shared.f32 	%f42, [_ZZ26pearson_strategy6_templateILi256EEvPKfS1_PfiiiE5meanA];
	mov.f32 	%f504, 0f00000000;
	ld.shared.f32 	%f43, [_ZZ26pearson_strategy6_templateILi256EEvPKfS1_PfiiiE5meanB];
	mov.u32 	%r176, %r2;
	mov.f32 	%f503, %f504;
	@%p52 bra 	$L__BB3_76;
	mov.b32 	%r175, 0;
	mov.f32 	%f504, 0f00000000;
	mov.u32 	%r176, %r2;
$L__BB3_75:
	.pragma "nounroll";
	mul.wide.u32 	%rd31, %r176, 4;
	add.s64 	%rd32, %rd5, %rd31;
	ld.global.nc.f32 	%f325, [%rd32];
	sub.f32 	%f326, %f325, %f42;
	shl.b32 	%r133, %r176, 2;
	mov.u32 	%r134, s;
	add.s32 	%r135, %r134, %r133;
	ld.shared.f32 	%f327, [%r135];
	sub.f32 	%f328, %f327, %f43;
	fma.rn.f32 	%f329, %f326, %f328, %f503;
	fma.rn.f32 	%f330, %f326, %f326, %f504;
	ld.global.nc.f32 	%f331, [%rd32+1024];
	sub.f32 	%f332, %f331, %f42;
	ld.shared.f32 	%f333, [%r135+1024];
	sub.f32 	%f334, %f333, %f43;
	fma.rn.f32 	%f335, %f332, %f334, %f329;
	fma.rn.f32 	%f336, %f332, %f332, %f330;
	ld.global.nc.f32 	%f337, [%rd32+2048];
	sub.f32 	%f338, %f337, %f42;
	ld.shared.f32 	%f339, [%r135+2048];
	sub.f32 	%f340, %f339, %f43;
	fma.rn.f32 	%f341, %f338, %f340, %f335;
	fma.rn.f32 	%f342, %f338, %f338, %f336;
	ld.global.nc.f32 	%f343, [%rd32+3072];
	sub.f32 	%f344, %f343, %f42;
	ld.shared.f32 	%f345, [%r135+3072];
	sub.f32 	%f346, %f345, %f43;
	fma.rn.f32 	%f347, %f344, %f346, %f341;
	fma.rn.f32 	%f348, %f344, %f344, %f342;
	ld.global.nc.f32 	%f349, [%rd32+4096];
	sub.f32 	%f350, %f349, %f42;
	ld.shared.f32 	%f351, [%r135+4096];
	sub.f32 	%f352, %f351, %f43;
	fma.rn.f32 	%f353, %f350, %f352, %f347;
	fma.rn.f32 	%f354, %f350, %f350, %f348;
	ld.global.nc.f32 	%f355, [%rd32+5120];
	sub.f32 	%f356, %f355, %f42;
	ld.shared.f32 	%f357, [%r135+5120];
	sub.f32 	%f358, %f357, %f43;
	fma.rn.f32 	%f359, %f356, %f358, %f353;
	fma.rn.f32 	%f360, %f356, %f356, %f354;
	ld.global.nc.f32 	%f361, [%rd32+6144];
	sub.f32 	%f362, %f361, %f42;
	ld.shared.f32 	%f363, [%r135+6144];
	sub.f32 	%f364, %f363, %f43;
	fma.rn.f32 	%f365, %f362, %f364, %f359;
	fma.rn.f32 	%f366, %f362, %f362, %f360;
	ld.global.nc.f32 	%f367, [%rd32+7168];
	sub.f32 	%f368, %f367, %f42;
	ld.shared.f32 	%f369, [%r135+7168];
	sub.f32 	%f370, %f369, %f43;
	fma.rn.f32 	%f503, %f368, %f370, %f365;
	fma.rn.f32 	%f504, %f368, %f368, %f366;
	add.s32 	%r176, %r176, 2048;
	add.s32 	%r175, %r175, 8;
	shr.u32 	%r136, %r45, 8;
	add.s32 	%r137, %r136, 1;
	and.b32  	%r138, %r137, 33554424;
	setp.ne.s32 	%p53, %r175, %r138;
	@%p53 bra 	$L__BB3_75;
$L__BB3_76:
	setp.eq.s32 	%p54, %r47, 0;
	@%p54 bra 	$L__BB3_84;
	add.s32 	%r139, %r47, -1;
	setp.lt.u32 	%p55, %r139, 3;
	@%p55 bra 	$L__BB3_79;
	mul.wide.u32 	%rd33, %r176, 4;
	add.s64 	%rd34, %rd5, %rd33;
	ld.global.nc.f32 	%f372, [%rd34];
	sub.f32 	%f373, %f372, %f42;
	shl.b32 	%r140, %r176, 2;
	mov.u32 	%r141, s;
	add.s32 	%r142, %r141, %r140;
	ld.shared.f32 	%f374, [%r142];
	sub.f32 	%f375, %f374, %f43;
	fma.rn.f32 	%f376, %f373, %f375, %f503;
	fma.rn.f32 	%f377, %f373, %f373, %f504;
	ld.global.nc.f32 	%f378, [%rd34+1024];
	sub.f32 	%f379, %f378, %f42;
	ld.shared.f32 	%f380, [%r142+1024];
	sub.f32 	%f381, %f380, %f43;
	fma.rn.f32 	%f382, %f379, %f381, %f376;
	fma.rn.f32 	%f383, %f379, %f379, %f377;
	ld.global.nc.f32 	%f384, [%rd34+2048];
	sub.f32 	%f385, %f384, %f42;
	ld.shared.f32 	%f386, [%r142+2048];
	sub.f32 	%f387, %f386, %f43;
	fma.rn.f32 	%f388, %f385, %f387, %f382;
	fma.rn.f32 	%f389, %f385, %f385, %f383;
	ld.global.nc.f32 	%f390, [%rd34+3072];
	sub.f32 	%f391, %f390, %f42;
	ld.shared.f32 	%f392, [%r142+3072];
	sub.f32 	%f393, %f392, %f43;
	fma.rn.f32 	%f503, %f391, %f393, %f388;
	fma.rn.f32 	%f504, %f391, %f391, %f389;
	add.s32 	%r176, %r176, 1024;
$L__BB3_79:
	setp.eq.s32 	%p56, %r48, 0;
	@%p56 bra 	$L__BB3_84;
	and.b32  	%r143, %r45, 768;
	setp.eq.s32 	%p57, %r143, 0;
	@%p57 bra 	$L__BB3_82;
	mul.wide.u32 	%rd35, %r176, 4;
	add.s64 	%rd36, %rd5, %rd35;
	ld.global.nc.f32 	%f395, [%rd36];
	sub.f32 	%f396, %f395, %f42;
	shl.b32 	%r144, %r176, 2;
	mov.u32 	%r145, s;
	add.s32 	%r146, %r145, %r144;
	ld.shared.f32 	%f397, [%r146];
	sub.f32 	%f398, %f397, %f43;
	fma.rn.f32 	%f399, %f396, %f398, %f503;
	fma.rn.f32 	%f400, %f396, %f396, %f504;
	ld.global.nc.f32 	%f401, [%rd36+1024];
	sub.f32 	%f402, %f401, %f42;
	ld.shared.f32 	%f403, [%r146+1024];
	sub.f32 	%f404, %f403, %f43;
	fma.rn.f32 	%f503, %f402, %f404, %f399;
	fma.rn.f32 	%f504, %f402, %f402, %f400;
	add.s32 	%r176, %r176, 512;
$L__BB3_82:
	and.b32  	%r147, %r45, 256;
	setp.ne.s32 	%p58, %r147, 0;
	@%p58 bra 	$L__BB3_84;
	mul.wide.u32 	%rd37, %r176, 4;
	add.s64 	%rd38, %rd5, %rd37;
	ld.global.nc.f32 	%f405, [%rd38];
	sub.f32 	%f406, %f405, %f42;
	shl.b32 	%r148, %r176, 2;
	mov.u32 	%r149, s;
	add.s32 	%r150, %r149, %r148;
	ld.shared.f32 	%f407, [%r150];
	sub.f32 	%f408, %f407, %f43;
	fma.rn.f32 	%f503, %f406, %f408, %f503;
	fma.rn.f32 	%f504, %f406, %f406, %f504;
$L__BB3_84:
	setp.gt.u32 	%p59, %r2, 127;
	st.shared.f32 	[%r31], %f503;
	st.shared.f32 	[%r31+1024], %f504;
	bar.sync 	0;
	@%p59 bra 	$L__BB3_86;
	ld.shared.f32 	%f409, [%r31+512];
	ld.shared.f32 	%f410, [%r31];
	add.f32 	%f411, %f409, %f410;
	st.shared.f32 	[%r31], %f411;
	ld.shared.f32 	%f412, [%r31+1536];
	ld.shared.f32 	%f413, [%r31+1024];
	add.f32 	%f414, %f412, %f413;
	st.shared.f32 	[%r31+1024], %f414;
$L__BB3_86:
	setp.gt.u32 	%p60, %r2, 63;
	bar.sync 	0;
	@%p60 bra 	$L__BB3_88;
	ld.shared.f32 	%f415, [%r31+256];
	ld.shared.f32 	%f416, [%r31];
	add.f32 	%f417, %f415, %f416;
	st.shared.f32 	[%r31], %f417;
	ld.shared.f32 	%f418, [%r31+1280];
	ld.shared.f32 	%f419, [%r31+1024];
	add.f32 	%f420, %f418, %f419;
	st.shared.f32 	[%r31+1024], %f420;
$L__BB3_88:
	setp.gt.u32 	%p61, %r2, 31;
	bar.sync 	0;
	@%p61 bra 	$L__BB3_90;
	ld.volatile.shared.f32 	%f421, [%r31+128];
	ld.volatile.shared.f32 	%f422, [%r31];
	add.f32 	%f423, %f421, %f422;
	st.volatile.shared.f32 	[%r31], %f423;
	ld.volatile.shared.f32 	%f424, [%r31+1152];
	ld.volatile.shared.f32 	%f425, [%r31+1024];
	add.f32 	%f426, %f424, %f425;
	st.volatile.shared.f32 	[%r31+1024], %f426;
	ld.volatile.shared.f32 	%f427, [%r31+64];
	ld.volatile.shared.f32 	%f428, [%r31];
	add.f32 	%f429, %f427, %f428;
	st.volatile.shared.f32 	[%r31], %f429;
	ld.volatile.shared.f32 	%f430, [%r31+32];
	ld.volatile.shared.f32 	%f431, [%r31];
	add.f32 	%f432, %f430, %f431;
	st.volatile.shared.f32 	[%r31], %f432;
	ld.volatile.shared.f32 	%f433, [%r31+16];
	ld.volatile.shared.f32 	%f434, [%r31];
	add.f32 	%f435, %f433, %f434;
	st.volatile.shared.f32 	[%r31], %f435;
	ld.volatile.shared.f32 	%f436, [%r31+8];
	ld.volatile.shared.f32 	%f437, [%r31];
	add.f32 	%f438, %f436, %f437;
	st.volatile.shared.f32 	[%r31], %f438;
	ld.volatile.shared.f32 	%f439, [%r31+4];
	ld.volatile.shared.f32 	%f440, [%r31];
	add.f32 	%f441, %f439, %f440;
	st.volatile.shared.f32 	[%r31], %f441;
	ld.volatile.shared.f32 	%f442, [%r31+1088];
	ld.volatile.shared.f32 	%f443, [%r31+1024];
	add.f32 	%f444, %f442, %f443;
	st.volatile.shared.f32 	[%r31+1024], %f444;
	ld.volatile.shared.f32 	%f445, [%r31+1056];
	ld.volatile.shared.f32 	%f446, [%r31+1024];
	add.f32 	%f447, %f445, %f446;
	st.volatile.shared.f32 	[%r31+1024], %f447;
	ld.volatile.shared.f32 	%f448, [%r31+1040];
	ld.volatile.shared.f32 	%f449, [%r31+1024];
	add.f32 	%f450, %f448, %f449;
	st.volatile.shared.f32 	[%r31+1024], %f450;
	ld.volatile.shared.f32 	%f451, [%r31+1032];
	ld.volatile.shared.f32 	%f452, [%r31+1024];
	add.f32 	%f453, %f451, %f452;
	st.volatile.shared.f32 	[%r31+1024], %f453;
	ld.volatile.shared.f32 	%f454, [%r31+1028];
	ld.volatile.shared.f32 	%f455, [%r31+1024];
	add.f32 	%f456, %f454, %f455;
	st.volatile.shared.f32 	[%r31+1024], %f456;
$L__BB3_90:
	@%p35 bra 	$L__BB3_92;
	ld.shared.f32 	%f457, [%r30];
	ld.shared.f32 	%f458, [%r30+1024];
	sqrt.rn.f32 	%f459, %f458;
	ld.shared.f32 	%f460, [_ZZ26pearson_strategy6_templateILi256EEvPKfS1_PfiiiE6denomB];
	mul.f32 	%f461, %f459, %f460;
	setp.gt.f32 	%p63, %f461, 0f2B8CBCCC;
	div.rn.f32 	%f462, %f457, %f461;
	selp.f32 	%f463, %f462, 0f00000000, %p63;
	mad.lo.s32 	%r151, %r168, %r72, %r1;
	mul.wide.s32 	%rd39, %r151, 4;
	add.s64 	%rd40, %rd4, %rd39;
	st.global.f32 	[%rd40], %f463;
$L__BB3_92:
	bar.sync 	0;
	add.s32 	%r168, %r168, 1;
	setp.ne.s32 	%p64, %r168, %r71;
	@%p64 bra 	$L__BB3_50;
$L__BB3_93:
	ret;

}
	// .globl	_Z26pearson_strategy6_templateILi512EEvPKfS1_Pfiii
.visible .entry _Z26pearson_strategy6_templateILi512EEvPKfS1_Pfiii(
	.param .u64 .ptr .align 1 _Z26pearson_strategy6_templateILi512EEvPKfS1_Pfiii_param_0,
	.param .u64 .ptr .align 1 _Z26pearson_strategy6_templateILi512EEvPKfS1_Pfiii_param_1,
	.param .u64 .ptr .align 1 _Z26pearson_strategy6_templateILi512EEvPKfS1_Pfiii_param_2,
	.param .u32 _Z26pearson_strategy6_templateILi512EEvPKfS1_Pfiii_param_3,
	.param .u32 _Z26pearson_strategy6_templateILi512EEvPKfS1_Pfiii_param_4,
	.param .u32 _Z26pearson_strategy6_templateILi512EEvPKfS1_Pfiii_param_5
)
{
	.reg .pred 	%p<70>;
	.reg .b32 	%r<179>;
	.reg .b32 	%f<520>;
	.reg .b64 	%rd<42>;
	// demoted variable
	.shared .align 4 .f32 _ZZ26pearson_strategy6_templateILi512EEvPKfS1_PfiiiE5meanB;
	// demoted variable
	.shared .align 4 .f32 _ZZ26pearson_strategy6_templateILi512EEvPKfS1_PfiiiE6denomB;
	// demoted variable
	.shared .align 4 .f32 _ZZ26pearson_strategy6_templateILi512EEvPKfS1_PfiiiE5meanA;
	ld.param.u64 	%rd11, [_Z26pearson_strategy6_templateILi512EEvPKfS1_Pfiii_param_0];
	ld.param.u64 	%rd12, [_Z26pearson_strategy6_templateILi512EEvPKfS1_Pfiii_param_1];
	ld.param.u64 	%rd10, [_Z26pearson_strategy6_templateILi512EEvPKfS1_Pfiii_param_2];
	ld.param.u32 	%r71, [_Z26pearson_strategy6_templateILi512EEvPKfS1_Pfiii_param_3];
	ld.param.u32 	%r72, [_Z26pearson_strategy6_templateILi512EEvPKfS1_Pfiii_param_4];
	ld.param.u32 	%r73, [_Z26pearson_strategy6_templateILi512EEvPKfS1_Pfiii_param_5];
	cvta.to.global.u64 	%rd1, %rd12;
	cvta.to.global.u64 	%rd2, %rd11;
	mov.u32 	%r1, %ctaid.x;
	setp.ge.s32 	%p2, %r1, %r72;
	@%p2 bra 	$L__BB4_101;
	mul.lo.s32 	%r74, %r73, %r1;
	cvt.s64.s32 	%rd3, %r74;
	mov.u32 	%r2, %tid.x;
	setp.ge.s32 	%p3, %r2, %r73;
	@%p3 bra 	$L__BB4_8;
	not.b32 	%r75, %r2;
	add.s32 	%r3, %r73, %r75;
	and.b32  	%r76, %r3, 1536;
	setp.eq.s32 	%p4, %r76, 1536;
	mov.u32 	%r154, %r2;
	@%p4 bra 	$L__BB4_5;
	shr.u32 	%r78, %r3, 9;
	add.s32 	%r79, %r78, 1;
	and.b32  	%r4, %r79, 3;
	mov.b32 	%r153, 0;
	mov.u32 	%r81, s;
	mov.u32 	%r154, %r2;
$L__BB4_4:
	.pragma "nounroll";
	cvt.u64.u32 	%rd13, %r154;
	add.s64 	%rd14, %rd13, %rd3;
	shl.b64 	%rd15, %rd14, 2;
	add.s64 	%rd16, %rd1, %rd15;
	ld.global.nc.f32 	%f68, [%rd16];
	shl.b32 	%r80, %r154, 2;
	add.s32 	%r82, %r81, %r80;
	st.shared.f32 	[%r82], %f68;
	add.s32 	%r154, %r154, 512;
	add.s32 	%r153, %r153, 1;
	setp.ne.s32 	%p5, %r153, %r4;
	@%p5 bra 	$L__BB4_4;
$L__BB4_5:
	setp.lt.u32 	%p6, %r3, 1536;
	@%p6 bra 	$L__BB4_8;
	mov.u32 	%r84, s;
$L__BB4_7:
	cvt.u64.u32 	%rd17, %r154;
	add.s64 	%rd18, %rd17, %rd3;
	shl.b64 	%rd19, %rd18, 2;
	add.s64 	%rd20, %rd1, %rd19;
	ld.global.nc.f32 	%f69, [%rd20];
	shl.b32 	%r83, %r154, 2;
	add.s32 	%r85, %r84, %r83;
	st.shared.f32 	[%r85], %f69;
	ld.global.nc.f32 	%f70, [%rd20+2048];
	st.shared.f32 	[%r85+2048], %f70;
	ld.global.nc.f32 	%f71, [%rd20+4096];
	st.shared.f32 	[%r85+4096], %f71;
	ld.global.nc.f32 	%f72, [%rd20+6144];
	st.shared.f32 	[%r85+6144], %f72;
	add.s32 	%r154, %r154, 2048;
	setp.lt.s32 	%p7, %r154, %r73;
	@%p7 bra 	$L__BB4_7;
$L__BB4_8:
	setp.ge.s32 	%p8, %r2, %r73;
	bar.sync 	0;
	mov.f32 	%f487, 0f00000000;
	@%p8 bra 	$L__BB4_21;
	not.b32 	%r86, %r2;
	add.s32 	%r87, %r73, %r86;
	shr.u32 	%r88, %r87, 9;
	add.s32 	%r12, %r88, 1;
	and.b32  	%r13, %r12, 15;
	setp.lt.u32 	%p9, %r87, 7680;
	mov.f32 	%f487, 0f00000000;
	mov.u32 	%r158, %r2;
	@%p9 bra 	$L__BB4_12;
	and.b32  	%r14, %r12, 16777200;
	mov.b32 	%r157, 0;
	mov.f32 	%f487, 0f00000000;
	mov.u32 	%r158, %r2;
$L__BB4_11:
	.pragma "nounroll";
	shl.b32 	%r90, %r158, 2;
	mov.u32 	%r91, s;
	add.s32 	%r92, %r91, %r90;
	ld.shared.f32 	%f77, [%r92];
	add.f32 	%f78, %f487, %f77;
	ld.shared.f32 	%f79, [%r92+2048];
	add.f32 	%f80, %f78, %f79;
	ld.shared.f32 	%f81, [%r92+4096];
	add.f32 	%f82, %f80, %f81;
	ld.shared.f32 	%f83, [%r92+6144];
	add.f32 	%f84, %f82, %f83;
	ld.shared.f32 	%f85, [%r92+8192];
	add.f32 	%f86, %f84, %f85;
	ld.shared.f32 	%f87, [%r92+10240];
	add.f32 	%f88, %f86, %f87;
	ld.shared.f32 	%f89, [%r92+12288];
	add.f32 	%f90, %f88, %f89;
	ld.shared.f32 	%f91, [%r92+14336];
	add.f32 	%f92, %f90, %f91;
	ld.shared.f32 	%f93, [%r92+16384];
	add.f32 	%f94, %f92, %f93;
	ld.shared.f32 	%f95, [%r92+18432];
	add.f32 	%f96, %f94, %f95;
	ld.shared.f32 	%f97, [%r92+20480];
	add.f32 	%f98, %f96, %f97;
	ld.shared.f32 	%f99, [%r92+22528];
	add.f32 	%f100, %f98, %f99;
	ld.shared.f32 	%f101, [%r92+24576];
	add.f32 	%f102, %f100, %f101;
	ld.shared.f32 	%f103, [%r92+26624];
	add.f32 	%f104, %f102, %f103;
	ld.shared.f32 	%f105, [%r92+28672];
	add.f32 	%f106, %f104, %f105;
	ld.shared.f32 	%f107, [%r92+30720];
	add.f32 	%f487, %f106, %f107;
	add.s32 	%r158, %r158, 8192;
	add.s32 	%r157, %r157, 16;
	setp.ne.s32 	%p10, %r157, %r14;
	@%p10 bra 	$L__BB4_11;
$L__BB4_12:
	setp.eq.s32 	%p11, %r13, 0;
	@%p11 bra 	$L__BB4_21;
	and.b32  	%r20, %r12, 7;
	setp.lt.u32 	%p12, %r13, 8;
	@%p12 bra 	$L__BB4_15;
	shl.b32 	%r93, %r158, 2;
	mov.u32 	%r94, s;
	add.s32 	%r95, %r94, %r93;
	ld.shared.f32 	%f109, [%r95];
	add.f32 	%f110, %f487, %f109;
	ld.shared.f32 	%f111, [%r95+2048];
	add.f32 	%f112, %f110, %f111;
	ld.shared.f32 	%f113, [%r95+4096];
	add.f32 	%f114, %f112, %f113;
	ld.shared.f32 	%f115, [%r95+6144];
	add.f32 	%f116, %f114, %f115;
	ld.shared.f32 	%f117, [%r95+8192];
	add.f32 	%f118, %f116, %f117;
	ld.shared.f32 	%f119, [%r95+10240];
	add.f32 	%f120, %f118, %f119;
	ld.shared.f32 	%f121, [%r95+12288];
	add.f32 	%f122, %f120, %f121;
	ld.shared.f32 	%f123, [%r95+14336];
	add.f32 	%f487, %f122, %f123;
	add.s32 	%r158, %r158, 4096;
$L__BB4_15:
	setp.eq.s32 	%p13, %r20, 0;
	@%p13 bra 	$L__BB4_21;
	and.b32  	%r23, %r12, 3;
	setp.lt.u32 	%p14, %r20, 4;
	@%p14 bra 	$L__BB4_18;
	shl.b32 	%r96, %r158, 2;
	mov.u32 	%r97, s;
	add.s32 	%r98, %r97, %r96;
	ld.shared.f32 	%f125, [%r98];
	add.f32 	%f126, %f487, %f125;
	ld.shared.f32 	%f127, [%r98+2048];
	add.f32 	%f128, %f126, %f127;
	ld.shared.f32 	%f129, [%r98+4096];
	add.f32 	%f130, %f128, %f129;
	ld.shared.f32 	%f131, [%r98+6144];
	add.f32 	%f487, %f130, %f131;
	add.s32 	%r158, %r158, 2048;
$L__BB4_18:
	setp.eq.s32 	%p15, %r23, 0;
	@%p15 bra 	$L__BB4_21;
	mov.b32 	%r162, 0;
	mov.u32 	%r101, s;
$L__BB4_20:
	.pragma "nounroll";
	shl.b32 	%r100, %r158, 2;
	add.s32 	%r102, %r101, %r100;
	ld.shared.f32 	%f132, [%r102];
	add.f32 	%f487, %f487, %f132;
	add.s32 	%r158, %r158, 512;
	add.s32 	%r162, %r162, 1;
	setp.ne.s32 	%p16, %r162, %r23;
	@%p16 bra 	$L__BB4_20;
$L__BB4_21:
	shl.b32 	%r103, %r73, 2;
	mov.u32 	%r104, s;
	add.s32 	%r30, %r104, %r103;
	shl.b32 	%r105, %r2, 2;
	add.s32 	%r31, %r30, %r105;
	st.shared.f32 	[%r31], %f487;
	bar.sync 	0;
	setp.gt.u32 	%p17, %r2, 255;
	@%p17 bra 	$L__BB4_23;
	ld.shared.f32 	%f133, [%r31+1024];
	ld.shared.f32 	%f134, [%r31];
	add.f32 	%f135, %f133, %f134;
	st.shared.f32 	[%r31], %f135;
$L__BB4_23:
	bar.sync 	0;
	setp.gt.u32 	%p18, %r2, 127;
	@%p18 bra 	$L__BB4_25;
	ld.shared.f32 	%f136, [%r31+512];
	ld.shared.f32 	%f137, [%r31];
	add.f32 	%f138, %f136, %f137;
	st.shared.f32 	[%r31], %f138;
$L__BB4_25:
	bar.sync 	0;
	setp.gt.u32 	%p19, %r2, 63;
	@%p19 bra 	$L__BB4_27;
	ld.shared.f32 	%f139, [%r31+256];
	ld.shared.f32 	%f140, [%r31];
	add.f32 	%f141, %f139, %f140;
	st.shared.f32 	[%r31], %f141;
$L__BB4_27:
	bar.sync 	0;
	setp.gt.u32 	%p21, %r2, 31;
	mov.pred 	%p69, 0;
	@%p21 bra 	$L__BB4_30;
	ld.volatile.shared.f32 	%f142, [%r31+128];
	ld.volatile.shared.f32 	%f143, [%r31];
	add.f32 	%f144, %f142, %f143;
	st.volatile.shared.f32 	[%r31], %f144;
	ld.volatile.shared.f32 	%f145, [%r31+64];
	ld.volatile.shared.f32 	%f146, [%r31];
	add.f32 	%f147, %f145, %f146;
	st.volatile.shared.f32 	[%r31], %f147;
	ld.volatile.shared.f32 	%f148, [%r31+32];
	ld.volatile.shared.f32 	%f149, [%r31];
	add.f32 	%f150, %f148, %f149;
	st.volatile.shared.f32 	[%r31], %f150;
	ld.volatile.shared.f32 	%f151, [%r31+16];
	ld.volatile.shared.f32 	%f152, [%r31];
	add.f32 	%f153, %f151, %f152;
	st.volatile.shared.f32 	[%r31], %f153;
	ld.volatile.shared.f32 	%f154, [%r31+8];
	ld.volatile.shared.f32 	%f155, [%r31];
	add.f32 	%f156, %f154, %f155;
	st.volatile.shared.f32 	[%r31], %f156;
	ld.volatile.shared.f32 	%f157, [%r31+4];
	ld.volatile.shared.f32 	%f158, [%r31];
	add.f32 	%f159, %f157, %f158;
	st.volatile.shared.f32 	[%r31], %f159;
	setp.ne.s32 	%p23, %r2, 0;
	@%p23 bra 	$L__BB4_30;
	ld.shared.f32 	%f160, [%r30];
	cvt.rn.f32.s32 	%f161, %r73;
	div.rn.f32 	%f162, %f160, %f161;
	st.shared.f32 	[_ZZ26pearson_strategy6_templateILi512EEvPKfS1_PfiiiE5meanB], %f162;
	mov.pred 	%p69, -1;
$L__BB4_30:
	setp.ge.s32 	%p25, %r2, %r73;
	bar.sync 	0;
	mov.f32 	%f495, 0f00000000;
	@%p25 bra 	$L__BB4_42;
	ld.shared.f32 	%f14, [_ZZ26pearson_strategy6_templateILi512EEvPKfS1_PfiiiE5meanB];
	not.b32 	%r106, %r2;
	add.s32 	%r32, %r73, %r106;
	shr.u32 	%r107, %r32, 9;
	add.s32 	%r33, %r107, 1;
	and.b32  	%r34, %r33, 7;
	setp.lt.u32 	%p26, %r32, 3584;
	mov.f32 	%f495, 0f00000000;
	mov.u32 	%r165, %r2;
	@%p26 bra 	$L__BB4_34;
	and.b32  	%r35, %r33, 16777208;
	mov.b32 	%r164, 0;
	mov.f32 	%f495, 0f00000000;
	mov.u32 	%r165, %r2;
$L__BB4_33:
	.pragma "nounroll";
	shl.b32 	%r109, %r165, 2;
	add.s32 	%r111, %r104, %r109;
	ld.shared.f32 	%f167, [%r111];
	sub.f32 	%f168, %f167, %f14;
	fma.rn.f32 	%f169, %f168, %f168, %f495;
	ld.shared.f32 	%f170, [%r111+2048];
	sub.f32 	%f171, %f170, %f14;
	fma.rn.f32 	%f172, %f171, %f171, %f169;
	ld.shared.f32 	%f173, [%r111+4096];
	sub.f32 	%f174, %f173, %f14;
	fma.rn.f32 	%f175, %f174, %f174, %f172;
	ld.shared.f32 	%f176, [%r111+6144];
	sub.f32 	%f177, %f176, %f14;
	fma.rn.f32 	%f178, %f177, %f177, %f175;
	ld.shared.f32 	%f179, [%r111+8192];
	sub.f32 	%f180, %f179, %f14;
	fma.rn.f32 	%f181, %f180, %f180, %f178;
	ld.shared.f32 	%f182, [%r111+10240];
	sub.f32 	%f183, %f182, %f14;
	fma.rn.f32 	%f184, %f183, %f183, %f181;
	ld.shared.f32 	%f185, [%r111+12288];
	sub.f32 	%f186, %f185, %f14;
	fma.rn.f32 	%f187, %f186, %f186, %f184;
	ld.shared.f32 	%f188, [%r111+14336];
	sub.f32 	%f189, %f188, %f14;
	fma.rn.f32 	%f495, %f189, %f189, %f187;
	add.s32 	%r165, %r165, 4096;
	add.s32 	%r164, %r164, 8;
	setp.ne.s32 	%p27, %r164, %r35;
	@%p27 bra 	$L__BB4_33;
$L__BB4_34:
	setp.eq.s32 	%p28, %r34, 0;
	@%p28 bra 	$L__BB4_42;
	setp.lt.u32 	%p29, %r34, 4;
	@%p29 bra 	$L__BB4_37;
	shl.b32 	%r112, %r165, 2;
	add.s32 	%r114, %r104, %r112;
	ld.shared.f32 	%f191, [%r114];
	sub.f32 	%f192, %f191, %f14;
	fma.rn.f32 	%f193, %f192, %f192, %f495;
	ld.shared.f32 	%f194, [%r114+2048];
	sub.f32 	%f195, %f194, %f14;
	fma.rn.f32 	%f196, %f195, %f195, %f193;
	ld.shared.f32 	%f197, [%r114+4096];
	sub.f32 	%f198, %f197, %f14;
	fma.rn.f32 	%f199, %f198, %f198, %f196;
	ld.shared.f32 	%f200, [%r114+6144];
	sub.f32 	%f201, %f200, %f14;
	fma.rn.f32 	%f495, %f201, %f201, %f199;
	add.s32 	%r165, %r165, 2048;
$L__BB4_37:
	and.b32  	%r115, %r33, 3;
	setp.eq.s32 	%p30, %r115, 0;
	@%p30 bra 	$L__BB4_42;
	setp.eq.s32 	%p31, %r115, 1;
	@%p31 bra 	$L__BB4_40;
	shl.b32 	%r116, %r165, 2;
	add.s32 	%r118, %r104, %r116;
	ld.shared.f32 	%f203, [%r118];
	sub.f32 	%f204, %f203, %f14;
	fma.rn.f32 	%f205, %f204, %f204, %f495;
	ld.shared.f32 	%f206, [%r118+2048];
	sub.f32 	%f207, %f206, %f14;
	fma.rn.f32 	%f495, %f207, %f207, %f205;
	add.s32 	%r165, %r165, 1024;
$L__BB4_40:
	and.b32  	%r119, %r32, 512;
	setp.ne.s32 	%p32, %r119, 0;
	@%p32 bra 	$L__BB4_42;
	shl.b32 	%r120, %r165, 2;
	add.s32 	%r122, %r104, %r120;
	ld.shared.f32 	%f208, [%r122];
	sub.f32 	%f209, %f208, %f14;
	fma.rn.f32 	%f495, %f209, %f209, %f495;
$L__BB4_42:
	setp.gt.u32 	%p33, %r2, 255;
	st.shared.f32 	[%r31], %f495;
	bar.sync 	0;
	@%p33 bra 	$L__BB4_44;
	ld.shared.f32 	%f210, [%r31+1024];
	ld.shared.f32 	%f211, [%r31];
	add.f32 	%f212, %f210, %f211;
	st.shared.f32 	[%r31], %f212;
$L__BB4_44:
	setp.gt.u32 	%p34, %r2, 127;
	bar.sync 	0;
	@%p34 bra 	$L__BB4_46;
	ld.shared.f32 	%f213, [%r31+512];
	ld.shared.f32 	%f214, [%r31];
	add.f32 	%f215, %f213, %f214;
	st.shared.f32 	[%r31], %f215;
$L__BB4_46:
	setp.gt.u32 	%p35, %r2, 63;
	bar.sync 	0;
	@%p35 bra 	$L__BB4_48;
	ld.shared.f32 	%f216, [%r31+256];
	ld.shared.f32 	%f217, [%r31];
	add.f32 	%f218, %f216, %f217;
	st.shared.f32 	[%r31], %f218;
$L__BB4_48:
	setp.gt.u32 	%p36, %r2, 31;
	bar.sync 	0;
	@%p36 bra 	$L__BB4_50;
	ld.volatile.shared.f32 	%f219, [%r31+128];
	ld.volatile.shared.f32 	%f220, [%r31];
	add.f32 	%f221, %f219, %f220;
	st.volatile.shared.f32 	[%r31], %f221;
	ld.volatile.shared.f32 	%f222, [%r31+64];
	ld.volatile.shared.f32 	%f223, [%r31];
	add.f32 	%f224, %f222, %f223;
	st.volatile.shared.f32 	[%r31], %f224;
	ld.volatile.shared.f32 	%f225, [%r31+32];
	ld.volatile.shared.f32 	%f226, [%r31];
	add.f32 	%f227, %f225, %f226;
	st.volatile.shared.f32 	[%r31], %f227;
	ld.volatile.shared.f32 	%f228, [%r31+16];
	ld.volatile.shared.f32 	%f229, [%r31];
	add.f32 	%f230, %f228, %f229;
	st.volatile.shared.f32 	[%r31], %f230;
	ld.volatile.shared.f32 	%f231, [%r31+8];
	ld.volatile.shared.f32 	%f232, [%r31];
	add.f32 	%f233, %f231, %f232;
	st.volatile.shared.f32 	[%r31], %f233;
	ld.volatile.shared.f32 	%f234, [%r31+4];
	ld.volatile.shared.f32 	%f235, [%r31];
	add.f32 	%f236, %f234, %f235;
	st.volatile.shared.f32 	[%r31], %f236;
$L__BB4_50:
	not.pred 	%p37, %p69;
	@%p37 bra 	$L__BB4_52;
	ld.shared.f32 	%f237, [%r30];
	sqrt.rn.f32 	%f238, %f237;
	st.shared.f32 	[_ZZ26pearson_strategy6_templateILi512EEvPKfS1_PfiiiE6denomB], %f238;
$L__BB4_52:
	bar.sync 	0;
	setp.lt.s32 	%p38, %r71, 1;
	@%p38 bra 	$L__BB4_101;
	cvt.rn.f32.s32 	%f27, %r73;
	not.b32 	%r124, %r2;
	add.s32 	%r45, %r73, %r124;
	shr.u32 	%r125, %r45, 9;
	add.s32 	%r126, %r125, 1;
	and.b32  	%r46, %r126, 15;
	and.b32  	%r47, %r126, 7;
	and.b32  	%r48, %r126, 3;
	cvta.to.global.u64 	%rd4, %rd10;
	mov.b32 	%r168, 0;
	mul.wide.u32 	%rd23, %r2, 4;
	add.s64 	%rd24, %rd23, %rd2;
$L__BB4_54:
	setp.ge.s32 	%p39, %r2, %r73;
	mul.lo.s32 	%r50, %r168, %r73;
	mul.wide.s32 	%rd21, %r50, 4;
	add.s64 	%rd5, %rd2, %rd21;
	mov.f32 	%f503, 0f00000000;
	@%p39 bra 	$L__BB4_68;
	setp.lt.u32 	%p40, %r45, 7680;
	mov.f32 	%f503, 0f00000000;
	mov.u32 	%r171, %r2;
	@%p40 bra 	$L__BB4_58;
	shr.u32 	%r127, %r45, 9;
	add.s32 	%r128, %r127, 1;
	and.b32  	%r129, %r128, 16777200;
	neg.s32 	%r169, %r129;
	add.s64 	%rd25, %rd24, %rd21;
	add.s64 	%rd41, %rd25, 16384;
	mov.f32 	%f503, 0f00000000;
	mov.u32 	%r171, %r2;
$L__BB4_57:
	.pragma "nounroll";
	ld.global.nc.f32 	%f243, [%rd41+-16384];
	add.f32 	%f244, %f503, %f243;
	ld.global.nc.f32 	%f245, [%rd41+-14336];
	add.f32 	%f246, %f244, %f245;
	ld.global.nc.f32 	%f247, [%rd41+-12288];
	add.f32 	%f248, %f246, %f247;
	ld.global.nc.f32 	%f249, [%rd41+-10240];
	add.f32 	%f250, %f248, %f249;
	ld.global.nc.f32 	%f251, [%rd41+-8192];
	add.f32 	%f252, %f250, %f251;
	ld.global.nc.f32 	%f253, [%rd41+-6144];
	add.f32 	%f254, %f252, %f253;
	ld.global.nc.f32 	%f255, [%rd41+-4096];
	add.f32 	%f256, %f254, %f255;
	ld.global.nc.f32 	%f257, [%rd41+-2048];
	add.f32 	%f258, %f256, %f257;
	ld.global.nc.f32 	%f259, [%rd41];
	add.f32 	%f260, %f258, %f259;
	ld.global.nc.f32 	%f261, [%rd41+2048];
	add.f32 	%f262, %f260, %f261;
	ld.global.nc.f32 	%f263, [%rd41+4096];
	add.f32 	%f264, %f262, %f263;
	ld.global.nc.f32 	%f265, [%rd41+6144];
	add.f32 	%f266, %f264, %f265;
	ld.global.nc.f32 	%f267, [%rd41+8192];
	add.f32 	%f268, %f266, %f267;
	ld.global.nc.f32 	%f269, [%rd41+10240];
	add.f32 	%f270, %f268, %f269;
	ld.global.nc.f32 	%f271, [%rd41+12288];
	add.f32 	%f272, %f270, %f271;
	ld.global.nc.f32 	%f273, [%rd41+14336];
	add.f32 	%f503, %f272, %f273;
	add.s32 	%r171, %r171, 8192;
	add.s32 	%r169, %r169, 16;
	add.s64 	%rd41, %rd41, 32768;
	setp.ne.s32 	%p41, %r169, 0;
	@%p41 bra 	$L__BB4_57;
$L__BB4_58:
	setp.eq.s32 	%p42, %r46, 0;
	@%p42 bra 	$L__BB4_68;
	add.s32 	%r130, %r46, -1;
	setp.lt.u32 	%p43, %r130, 7;
	@%p43 bra 	$L__BB4_61;
	mul.wide.u32 	%rd26, %r171, 4;
	add.s64 	%rd27, %rd5, %rd26;
	ld.global.nc.f32 	%f275, [%rd27];
	add.f32 	%f276, %f503, %f275;
	ld.global.nc.f32 	%f277, [%rd27+2048];
	add.f32 	%f278, %f276, %f277;
	ld.global.nc.f32 	%f279, [%rd27+4096];
	add.f32 	%f280, %f278, %f279;
	ld.global.nc.f32 	%f281, [%rd27+6144];
	add.f32 	%f282, %f280, %f281;
	ld.global.nc.f32 	%f283, [%rd27+8192];
	add.f32 	%f284, %f282, %f283;
	ld.global.nc.f32 	%f285, [%rd27+10240];
	add.f32 	%f286, %f284, %f285;
	ld.global.nc.f32 	%f287, [%rd27+12288];
	add.f32 	%f288, %f286, %f287;
	ld.global.nc.f32 	%f289, [%rd27+14336];
	add.f32 	%f503, %f288, %f289;
	add.s32 	%r171, %r171, 4096;
$L__BB4_61:
	setp.eq.s32 	%p44, %r47, 0;
	@%p44 bra 	$L__BB4_68;
	add.s32 	%r131, %r47, -1;
	setp.lt.u32 	%p45, %r131, 3;
	@%p45 bra 	$L__BB4_64;
	mul.wide.u32 	%rd28, %r171, 4;
	add.s64 	%rd29, %rd5, %rd28;
	ld.global.nc.f32 	%f291, [%rd29];
	add.f32 	%f292, %f503, %f291;
	ld.global.nc.f32 	%f293, [%rd29+2048];
	add.f32 	%f294, %f292, %f293;
	ld.global.nc.f32 	%f295, [%rd29+4096];
	add.f32 	%f296, %f294, %f295;
	ld.global.nc.f32 	%f297, [%rd29+6144];
	add.f32 	%f503, %f296, %f297;
	add.s32 	%r171, %r171, 2048;
$L__BB4_64:
	setp.eq.s32 	%p46, %r48, 0;
	@%p46 bra 	$L__BB4_68;
	setp.eq.s32 	%p47, %r48, 1;
	mul.wide.u32 	%rd30, %r171, 4;
	add.s64 	%rd9, %rd5, %rd30;
	ld.global.nc.f32 	%f298, [%rd9];
	add.f32 	%f503, %f503, %f298;
	@%p47 bra 	$L__BB4_68;
	setp.eq.s32 	%p48, %r48, 2;
	ld.global.nc.f32 	%f299, [%rd9+2048];
	add.f32 	%f503, %f503, %f299;
	@%p48 bra 	$L__BB4_68;
	ld.global.nc.f32 	%f300, [%rd9+4096];
	add.f32 	%f503, %f503, %f300;
$L__BB4_68:
	setp.gt.u32 	%p49, %r2, 255;
	st.shared.f32 	[%r31], %f503;
	bar.sync 	0;
	@%p49 bra 	$L__BB4_70;
	ld.shared.f32 	%f301, [%r31+1024];
	ld.shared.f32 	%f302, [%r31];
	add.f32 	%f303, %f301, %f302;
	st.shared.f32 	[%r31], %f303;
$L__BB4_70:
	setp.gt.u32 	%p50, %r2, 127;
	bar.sync 	0;
	@%p50 bra 	$L__BB4_72;
	ld.shared.f32 	%f304, [%r31+512];
	ld.shared.f32 	%f305, [%r31];
	add.f32 	%f306, %f304, %f305;
	st.shared.f32 	[%r31], %f306;
$L__BB4_72:
	setp.gt.u32 	%p51, %r2, 63;
	bar.sync 	0;
	@%p51 bra 	$L__BB4_74;
	ld.shared.f32 	%f307, [%r31+256];
	ld.shared.f32 	%f308, [%r31];
	add.f32 	%f309, %f307, %f308;
	st.shared.f32 	[%r31], %f309;
$L__BB4_74:
	setp.gt.u32 	%p52, %r2, 31;
	bar.sync 	0;
	@%p52 bra 	$L__BB4_76;
	ld.volatile.shared.f32 	%f310, [%r31+128];
	ld.volatile.shared.f32 	%f311, [%r31];
	add.f32 	%f312, %f310, %f311;
	st.volatile.shared.f32 	[%r31], %f312;
	ld.volatile.shared.f32 	%f313, [%r31+64];
	ld.volatile.shared.f32 	%f314, [%r31];
	add.f32 	%f315, %f313, %f314;
	st.volatile.shared.f32 	[%r31], %f315;
	ld.volatile.shared.f32 	%f316, [%r31+32];
	ld.volatile.shared.f32 	%f317, [%r31];
	add.f32 	%f318, %f316, %f317;
	st.volatile.shared.f32 	[%r31], %f318;
	ld.volatile.shared.f32 	%f319, [%r31+16];
	ld.volatile.shared.f32 	%f320, [%r31];
	add.f32 	%f321, %f319, %f320;
	st.volatile.shared.f32 	[%r31], %f321;
	ld.volatile.shared.f32 	%f322, [%r31+8];
	ld.volatile.shared.f32 	%f323, [%r31];
	add.f32 	%f324, %f322, %f323;
	st.volatile.shared.f32 	[%r31], %f324;
	ld.volatile.shared.f32 	%f325, [%r31+4];
	ld.volatile.shared.f32 	%f326, [%r31];
	add.f32 	%f327, %f325, %f326;
	st.volatile.shared.f32 	[%r31], %f327;
$L__BB4_76:
	@%p37 bra 	$L__BB4_78;
	ld.shared.f32 	%f328, [%r30];
	div.rn.f32 	%f329, %f328, %f27;
	st.shared.f32 	[_ZZ26pearson_strategy6_templateILi512EEvPKfS1_PfiiiE5meanA], %f329;
$L__BB4_78:
	setp.ge.s32 	%p54, %r2, %r73;
	bar.sync 	0;
	mov.f32 	%f518, 0f00000000;
	mov.f32 	%f519, %f518;
	@%p54 bra 	$L__BB4_90;
	setp.lt.u32 	%p55, %r45, 3584;
	ld.shared.f32 	%f42, [_ZZ26pearson_strategy6_templateILi512EEvPKfS1_PfiiiE5meanA];
	mov.f32 	%f519, 0f00000000;
	ld.shared.f32 	%f43, [_ZZ26pearson_strategy6_templateILi512EEvPKfS1_PfiiiE5meanB];
	mov.u32 	%r176, %r2;
	mov.f32 	%f518, %f519;
	@%p55 bra 	$L__BB4_82;
	mov.b32 	%r175, 0;
	mov.f32 	%f519, 0f00000000;
	mov.u32 	%r176, %r2;
$L__BB4_81:
	.pragma "nounroll";
	mul.wide.u32 	%rd31, %r176, 4;
	add.s64 	%rd32, %rd5, %rd31;
	ld.global.nc.f32 	%f334, [%rd32];
	sub.f32 	%f335, %f334, %f42;
	shl.b32 	%r133, %r176, 2;
	mov.u32 	%r134, s;
	add.s32 	%r135, %r134, %r133;
	ld.shared.f32 	%f336, [%r135];
	sub.f32 	%f337, %f336, %f43;
	fma.rn.f32 	%f338, %f335, %f337, %f518;
	fma.rn.f32 	%f339, %f335, %f335, %f519;
	ld.global.nc.f32 	%f340, [%rd32+2048];
	sub.f32 	%f341, %f340, %f42;
	ld.shared.f32 	%f342, [%r135+2048];
	sub.f32 	%f343, %f342, %f43;
	fma.rn.f32 	%f344, %f341, %f343, %f338;
	fma.rn.f32 	%f345, %f341, %f341, %f339;
	ld.global.nc.f32 	%f346, [%rd32+4096];
	sub.f32 	%f347, %f346, %f42;
	ld.shared.f32 	%f348, [%r135+4096];
	sub.f32 	%f349, %f348, %f43;
	fma.rn.f32 	%f350, %f347, %f349, %f344;
	fma.rn.f32 	%f351, %f347, %f347, %f345;
	ld.global.nc.f32 	%f352, [%rd32+6144];
	sub.f32 	%f353, %f352, %f42;
	ld.shared.f32 	%f354, [%r135+6144];
	sub.f32 	%f355, %f354, %f43;
	fma.rn.f32 	%f356, %f353, %f355, %f350;
	fma.rn.f32 	%f357, %f353, %f353, %f351;
	ld.global.nc.f32 	%f358, [%rd32+8192];
	sub.f32 	%f359, %f358, %f42;
	ld.shared.f32 	%f360, [%r135+8192];
	sub.f32 	%f361, %f360, %f43;
	fma.rn.f32 	%f362, %f359, %f361, %f356;
	fma.rn.f32 	%f363, %f359, %f359, %f357;
	ld.global.nc.f32 	%f364, [%rd32+10240];
	sub.f32 	%f365, %f364, %f42;
	ld.shared.f32 	%f366, [%r135+10240];
	sub.f32 	%f367, %f366, %f43;
	fma.rn.f32 	%f368, %f365, %f367, %f362;
	fma.rn.f32 	%f369, %f365, %f365, %f363;
	ld.global.nc.f32 	%f370, [%rd32+12288];
	sub.f32 	%f371, %f370, %f42;
	ld.shared.f32 	%f372, [%r135+12288];
	sub.f32 	%f373, %f372, %f43;
	fma.rn.f32 	%f374, %f371, %f373, %f368;
	fma.rn.f32 	%f375, %f371, %f371, %f369;
	ld.global.nc.f32 	%f376, [%rd32+14336];
	sub.f32 	%f377, %f376, %f42;
	ld.shared.f32 	%f378, [%r135+14336];
	sub.f32 	%f379, %f378, %f43;
	fma.rn.f32 	%f518, %f377, %f379, %f374;
	fma.rn.f32 	%f519, %f377, %f377, %f375;
	add.s32 	%r176, %r176, 4096;
	add.s32 	%r175, %r175, 8;
	shr.u32 	%r136, %r45, 9;
	add.s32 	%r137, %r136, 1;
	and.b32  	%r138, %r137, 16777208;
	setp.ne.s32 	%p56, %r175, %r138;
	@%p56 bra 	$L__BB4_81;
$L__BB4_82:
	setp.eq.s32 	%p57, %r47, 0;
	@%p57 bra 	$L__BB4_90;
	add.s32 	%r139, %r47, -1;
	setp.lt.u32 	%p58, %r139, 3;
	@%p58 bra 	$L__BB4_85;
	mul.wide.u32 	%rd33, %r176, 4;
	add.s64 	%rd34, %rd5, %rd33;
	ld.global.nc.f32 	%f381, [%rd34];
	sub.f32 	%f382, %f381, %f42;
	shl.b32 	%r140, %r176, 2;
	mov.u32 	%r141, s;
	add.s32 	%r142, %r141, %r140;
	ld.shared.f32 	%f383, [%r142];
	sub.f32 	%f384, %f383, %f43;
	fma.rn.f32 	%f385, %f382, %f384, %f518;
	fma.rn.f32 	%f386, %f382, %f382, %f519;
	ld.global.nc.f32 	%f387, [%rd34+2048];
	sub.f32 	%f388, %f387, %f42;
	ld.shared.f32 	%f389, [%r142+2048];
	sub.f32 	%f390, %f389, %f43;
	fma.rn.f32 	%f391, %f388, %f390, %f385;
	fma.rn.f32 	%f392, %f388, %f388, %f386;
	ld.global.nc.f32 	%f393, [%rd34+4096];
	sub.f32 	%f394, %f393, %f42;
	ld.shared.f32 	%f395, [%r142+4096];
	sub.f32 	%f396, %f395, %f43;
	fma.rn.f32 	%f397, %f394, %f396, %f391;
	fma.rn.f32 	%f398, %f394, %f394, %f392;
	ld.global.nc.f32 	%f399, [%rd34+6144];
	sub.f32 	%f400, %f399, %f42;
	ld.shared.f32 	%f401, [%r142+6144];
	sub.f32 	%f402, %f401, %f43;
	fma.rn.f32 	%f518, %f400, %f402, %f397;
	fma.rn.f32 	%f519, %f400, %f400, %f398;
	add.s32 	%r176, %r176, 2048;
$L__BB4_85:
	setp.eq.s32 	%p59, %r48, 0;
	@%p59 bra 	$L__BB4_90;
	and.b32  	%r143, %r45, 1536;
	setp.eq.s32 	%p60, %r143, 0;
	@%p60 bra 	$L__BB4_88;
	mul.wide.u32 	%rd35, %r176, 4;
	add.s64 	%rd36, %rd5, %rd35;
	ld.global.nc.f32 	%f404, [%rd36];
	sub.f32 	%f405, %f404, %f42;
	shl.b32 	%r144, %r176, 2;
	mov.u32 	%r145, s;
	add.s32 	%r146, %r145, %r144;
	ld.shared.f32 	%f406, [%r146];
	sub.f32 	%f407, %f406, %f43;
	fma.rn.f32 	%f408, %f405, %f407, %f518;
	fma.rn.f32 	%f409, %f405, %f405, %f519;
	ld.global.nc.f32 	%f410, [%rd36+2048];
	sub.f32 	%f411, %f410, %f42;
	ld.shared.f32 	%f412, [%r146+2048];
	sub.f32 	%f413, %f412, %f43;
	fma.rn.f32 	%f518, %f411, %f413, %f408;
	fma.rn.f32 	%f519, %f411, %f411, %f409;
	add.s32 	%r176, %r176, 1024;
$L__BB4_88:
	and.b32  	%r147, %r45, 512;
	setp.ne.s32 	%p61, %r147, 0;
	@%p61 bra 	$L__BB4_90;
	mul.wide.u32 	%rd37, %r176, 4;
	add.s64 	%rd38, %rd5, %rd37;
	ld.global.nc.f32 	%f414, [%rd38];
	sub.f32 	%f415, %f414, %f42;
	shl.b32 	%r148, %r176, 2;
	mov.u32 	%r149, s;
	add.s32 	%r150, %r149, %r148;
	ld.shared.f32 	%f416, [%r150];
	sub.f32 	%f417, %f416, %f43;
	fma.rn.f32 	%f518, %f415, %f417, %f518;
	fma.rn.f32 	%f519, %f415, %f415, %f519;
$L__BB4_90:
	setp.gt.u32 	%p62, %r2, 255;
	st.shared.f32 	[%r31], %f518;
	st.shared.f32 	[%r31+2048], %f519;
	bar.sync 	0;
	@%p62 bra 	$L__BB4_92;
	ld.shared.f32 	%f418, [%r31+1024];
	ld.shared.f32 	%f419, [%r31];
	add.f32 	%f420, %f418, %f419;
	st.shared.f32 	[%r31], %f420;
	ld.shared.f32 	%f421, [%r31+3072];
	ld.shared.f32 	%f422, [%r31+2048];
	add.f32 	%f423, %f421, %f422;
	st.shared.f32 	[%r31+2048], %f423;
$L__BB4_92:
	setp.gt.u32 	%p63, %r2, 127;
	bar.sync 	0;
	@%p63 bra 	$L__BB4_94;
	ld.shared.f32 	%f424, [%r31+512];
	ld.shared.f32 	%f425, [%r31];
	add.f32 	%f426, %f424, %f425;
	st.shared.f32 	[%r31], %f426;
	ld.shared.f32 	%f427, [%r31+2560];
	ld.shared.f32 	%f428, [%r31+2048];
	add.f32 	%f429, %f427, %f428;
	st.shared.f32 	[%r31+2048], %f429;
$L__BB4_94:
	setp.gt.u32 	%p64, %r2, 63;
	bar.sync 	0;
	@%p64 bra 	$L__BB4_96;
	ld.shared.f32 	%f430, [%r31+256];
	ld.shared.f32 	%f431, [%r31];
	add.f32 	%f432, %f430, %f431;
	st.shared.f32 	[%r31], %f432;
	ld.shared.f32 	%f433, [%r31+2304];
	ld.shared.f32 	%f434, [%r31+2048];
	add.f32 	%f435, %f433, %f434;
	st.shared.f32 	[%r31+2048], %f435;
$L__BB4_96:
	setp.gt.u32 	%p65, %r2, 31;
	bar.sync 	0;
	@%p65 bra 	$L__BB4_98;
	ld.volatile.shared.f32 	%f436, [%r31+128];
	ld.volatile.shared.f32 	%f437, [%r31];
	add.f32 	%f438, %f436, %f437;
	st.volatile.shared.f32 	[%r31], %f438;
	ld.volatile.shared.f32 	%f439, [%r31+2176];
	ld.volatile.shared.f32 	%f440, [%r31+2048];
	add.f32 	%f441, %f439, %f440;
	st.volatile.shared.f32 	[%r31+2048], %f441;
	ld.volatile.shared.f32 	%f442, [%r31+64];
	ld.volatile.shared.f32 	%f443, [%r31];
	add.f32 	%f444, %f442, %f443;
	st.volatile.shared.f32 	[%r31], %f444;
	ld.volatile.shared.f32 	%f445, [%r31+32];
	ld.volatile.shared.f32 	%f446, [%r31];
	add.f32 	%f447, %f445, %f446;
	st.volatile.shared.f32 	[%r31], %f447;
	ld.volatile.shared.f32 	%f448, [%r31+16];
	ld.volatile.shared.f32 	%f449, [%r31];
	add.f32 	%f450, %f448, %f449;
	st.volatile.shared.f32 	[%r31], %f450;
	ld.volatile.shared.f32 	%f451, [%r31+8];
	ld.volatile.shared.f32 	%f452, [%r31];
	add.f32 	%f453, %f451, %f452;
	st.volatile.shared.f32 	[%r31], %f453;
	ld.volatile.shared.f32 	%f454, [%r31+4];
	ld.volatile.shared.f32 	%f455, [%r31];
	add.f32 	%f456, %f454, %f455;
	st.volatile.shared.f32 	[%r31], %f456;
	ld.volatile.shared.f32 	%f457, [%r31+2112];
	ld.volatile.shared.f32 	%f458, [%r31+2048];
	add.f32 	%f459, %f457, %f458;
	st.volatile.shared.f32 	[%r31+2048], %f459;
	ld.volatile.shared.f32 	%f460, [%r31+2080];
	ld.volatile.shared.f32 	%f461, [%r31+2048];
	add.f32 	%f462, %f460, %f461;
	st.volatile.shared.f32 	[%r31+2048], %f462;
	ld.volatile.shared.f32 	%f463, [%r31+2064];
	ld.volatile.shared.f32 	%f464, [%r31+2048];
	add.f32 	%f465, %f463, %f464;
	st.volatile.shared.f32 	[%r31+2048], %f465;
	ld.volatile.shared.f32 	%f466, [%r31+2056];
	ld.volatile.shared.f32 	%f467, [%r31+2048];
	add.f32 	%f468, %f466, %f467;
	st.volatile.shared.f32 	[%r31+2048], %f468;
	ld.volatile.shared.f32 	%f469, [%r31+2052];
	ld.volatile.shared.f32 	%f470, [%r31+2048];
	add.f32 	%f471, %f469, %f470;
	st.volatile.shared.f32 	[%r31+2048], %f471;
$L__BB4_98:
	@%p37 bra 	$L__BB4_100;
	ld.shared.f32 	%f472, [%r30];
	ld.shared.f32 	%f473, [%r30+2048];
	sqrt.rn.f32 	%f474, %f473;
	ld.shared.f32 	%f475, [_ZZ26pearson_strategy6_templateILi512EEvPKfS1_PfiiiE6denomB];
	mul.f32 	%f476, %f474, %f475;
	setp.gt.f32 	%p67, %f476, 0f2B8CBCCC;
	div.rn.f32 	%f477, %f472, %f476;
	selp.f32 	%f478, %f477, 0f00000000, %p67;
	mad.lo.s32 	%r151, %r168, %r72, %r1;
	mul.wide.s32 	%rd39, %r151, 4;
	add.s64 	%rd40, %rd4, %rd39;
	st.global.f32 	[%rd40], %f478;
$L__BB4_100:
	bar.sync 	0;
	add.s32 	%r168, %r168, 1;
	setp.ne.s32 	%p68, %r168, %r71;
	@%p68 bra 	$L__BB4_54;
$L__BB4_101:
	ret;

}
	// .globl	_Z26pearson_strategy6_templateILi1024EEvPKfS1_Pfiii
.visible .entry _Z26pearson_strategy6_templateILi1024EEvPKfS1_Pfiii(
	.param .u64 .ptr .align 1 _Z26pearson_strategy6_templateILi1024EEvPKfS1_Pfiii_param_0,
	.param .u64 .ptr .align 1 _Z26pearson_strategy6_templateILi1024EEvPKfS1_Pfiii_param_1,
	.param .u64 .ptr .align 1 _Z26pearson_strategy6_templateILi1024EEvPKfS1_Pfiii_param_2,
	.param .u32 _Z26pearson_strategy6_templateILi1024EEvPKfS1_Pfiii_param_3,
	.param .u32 _Z26pearson_strategy6_templateILi1024EEvPKfS1_Pfiii_param_4,
	.param .u32 _Z26pearson_strategy6_templateILi1024EEvPKfS1_Pfiii_param_5
)
{
	.reg .pred 	%p<74>;
	.reg .b32 	%r<179>;
	.reg .b32 	%f<535>;
	.reg .b64 	%rd<42>;
	// demoted variable
	.shared .align 4 .f32 _ZZ26pearson_strategy6_templateILi1024EEvPKfS1_PfiiiE5meanB;
	// demoted variable
	.shared .align 4 .f32 _ZZ26pearson_strategy6_templateILi1024EEvPKfS1_PfiiiE6denomB;
	// demoted variable
	.shared .align 4 .f32 _ZZ26pearson_strategy6_templateILi1024EEvPKfS1_PfiiiE5meanA;
	ld.param.u64 	%rd11, [_Z26pearson_strategy6_templateILi1024EEvPKfS1_Pfiii_param_0];
	ld.param.u64 	%rd12, [_Z26pearson_strategy6_templateILi1024EEvPKfS1_Pfiii_param_1];
	ld.param.u64 	%rd10, [_Z26pearson_strategy6_templateILi1024EEvPKfS1_Pfiii_param_2];
	ld.param.u32 	%r71, [_Z26pearson_strategy6_templateILi1024EEvPKfS1_Pfiii_param_3];
	ld.param.u32 	%r72, [_Z26pearson_strategy6_templateILi1024EEvPKfS1_Pfiii_param_4];
	ld.param.u32 	%r73, [_Z26pearson_strategy6_templateILi1024EEvPKfS1_Pfiii_param_5];
	cvta.to.global.u64 	%rd1, %rd12;
	cvta.to.global.u64 	%rd2, %rd11;
	mov.u32 	%r1, %ctaid.x;
	setp.ge.s32 	%p2, %r1, %r72;
	@%p2 bra 	$L__BB5_109;
	mul.lo.s32 	%r74, %r73, %r1;
	cvt.s64.s32 	%rd3, %r74;
	mov.u32 	%r2, %tid.x;
	setp.ge.s32 	%p3, %r2, %r73;
	@%p3 bra 	$L__BB5_8;
	not.b32 	%r75, %r2;
	add.s32 	%r3, %r73, %r75;
	and.b32  	%r76, %r3, 3072;
	setp.eq.s32 	%p4, %r76, 3072;
	mov.u32 	%r154, %r2;
	@%p4 bra 	$L__BB5_5;
	shr.u32 	%r78, %r3, 10;
	add.s32 	%r79, %r78, 1;
	and.b32  	%r4, %r79, 3;
	mov.b32 	%r153, 0;
	mov.u32 	%r81, s;
	mov.u32 	%r154, %r2;
$L__BB5_4:
	.pragma "nounroll";
	cvt.u64.u32 	%rd13, %r154;
	add.s64 	%rd14, %rd13, %rd3;
	shl.b64 	%rd15, %rd14, 2;
	add.s64 	%rd16, %rd1, %rd15;
	ld.global.nc.f32 	%f68, [%rd16];
	shl.b32 	%r80, %r154, 2;
	add.s32 	%r82, %r81, %r80;
	st.shared.f32 	[%r82], %f68;
	add.s32 	%r154, %r154, 1024;
	add.s32 	%r153, %r153, 1;
	setp.ne.s32 	%p5, %r153, %r4;
	@%p5 bra 	$L__BB5_4;
$L__BB5_5:
	setp.lt.u32 	%p6, %r3, 3072;
	@%p6 bra 	$L__BB5_8;
	mov.u32 	%r84, s;
$L__BB5_7:
	cvt.u64.u32 	%rd17, %r154;
	add.s64 	%rd18, %rd17, %rd3;
	shl.b64 	%rd19, %rd18, 2;
	add.s64 	%rd20, %rd1, %rd19;
	ld.global.nc.f32 	%f69, [%rd20];
	shl.b32 	%r83, %r154, 2;
	add.s32 	%r85, %r84, %r83;
	st.shared.f32 	[%r85], %f69;
	ld.global.nc.f32 	%f70, [%rd20+4096];
	st.shared.f32 	[%r85+4096], %f70;
	ld.global.nc.f32 	%f71, [%rd20+8192];
	st.shared.f32 	[%r85+8192], %f71;
	ld.global.nc.f32 	%f72, [%rd20+12288];
	st.shared.f32 	[%r85+12288], %f72;
	add.s32 	%r154, %r154, 4096;
	setp.lt.s32 	%p7, %r154, %r73;
	@%p7 bra 	$L__BB5_7;
$L__BB5_8:
	setp.ge.s32 	%p8, %r2, %r73;
	bar.sync 	0;
	mov.f32 	%f502, 0f00000000;
	@%p8 bra 	$L__BB5_21;
	not.b32 	%r86, %r2;
	add.s32 	%r87, %r73, %r86;
	shr.u32 	%r88, %r87, 10;
	add.s32 	%r12, %r88, 1;
	and.b32  	%r13, %r12, 15;
	setp.lt.u32 	%p9, %r87, 15360;
	mov.f32 	%f502, 0f00000000;
	mov.u32 	%r158, %r2;
	@%p9 bra 	$L__BB5_12;
	and.b32  	%r14, %r12, 8388592;
	mov.b32 	%r157, 0;
	mov.f32 	%f502, 0f00000000;
	mov.u32 	%r158, %r2;
$L__BB5_11:
	.pragma "nounroll";
	shl.b32 	%r90, %r158, 2;
	mov.u32 	%r91, s;
	add.s32 	%r92, %r91, %r90;
	ld.shared.f32 	%f77, [%r92];
	add.f32 	%f78, %f502, %f77;
	ld.shared.f32 	%f79, [%r92+4096];
	add.f32 	%f80, %f78, %f79;
	ld.shared.f32 	%f81, [%r92+8192];
	add.f32 	%f82, %f80, %f81;
	ld.shared.f32 	%f83, [%r92+12288];
	add.f32 	%f84, %f82, %f83;
	ld.shared.f32 	%f85, [%r92+16384];
	add.f32 	%f86, %f84, %f85;
	ld.shared.f32 	%f87, [%r92+20480];
	add.f32 	%f88, %f86, %f87;
	ld.shared.f32 	%f89, [%r92+24576];
	add.f32 	%f90, %f88, %f89;
	ld.shared.f32 	%f91, [%r92+28672];
	add.f32 	%f92, %f90, %f91;
	ld.shared.f32 	%f93, [%r92+32768];
	add.f32 	%f94, %f92, %f93;
	ld.shared.f32 	%f95, [%r92+36864];
	add.f32 	%f96, %f94, %f95;
	ld.shared.f32 	%f97, [%r92+40960];
	add.f32 	%f98, %f96, %f97;
	ld.shared.f32 	%f99, [%r92+45056];
	add.f32 	%f100, %f98, %f99;
	ld.shared.f32 	%f101, [%r92+49152];
	add.f32 	%f102, %f100, %f101;
	ld.shared.f32 	%f103, [%r92+53248];
	add.f32 	%f104, %f102, %f103;
	ld.shared.f32 	%f105, [%r92+57344];
	add.f32 	%f106, %f104, %f105;
	ld.shared.f32 	%f107, [%r92+61440];
	add.f32 	%f502, %f106, %f107;
	add.s32 	%r158, %r158, 16384;
	add.s32 	%r157, %r157, 16;
	setp.ne.s32 	%p10, %r157, %r14;
	@%p10 bra 	$L__BB5_11;
$L__BB5_12:
	setp.eq.s32 	%p11, %r13, 0;
	@%p11 bra 	$L__BB5_21;
	and.b32  	%r20, %r12, 7;
	setp.lt.u32 	%p12, %r13, 8;
	@%p12 bra 	$L__BB5_15;
	shl.b32 	%r93, %r158, 2;
	mov.u32 	%r94, s;
	add.s32 	%r95, %r94, %r93;
	ld.shared.f32 	%f109, [%r95];
	add.f32 	%f110, %f502, %f109;
	ld.shared.f32 	%f111, [%r95+4096];
	add.f32 	%f112, %f110, %f111;
	ld.shared.f32 	%f113, [%r95+8192];
	add.f32 	%f114, %f112, %f113;
	ld.shared.f32 	%f115, [%r95+12288];
	add.f32 	%f116, %f114, %f115;
	ld.shared.f32 	%f117, [%r95+16384];
	add.f32 	%f118, %f116, %f117;
	ld.shared.f32 	%f119, [%r95+20480];
	add.f32 	%f120, %f118, %f119;
	ld.shared.f32 	%f121, [%r95+24576];
	add.f32 	%f122, %f120, %f121;
	ld.shared.f32 	%f123, [%r95+28672];
	add.f32 	%f502, %f122, %f123;
	add.s32 	%r158, %r158, 8192;
$L__BB5_15:
	setp.eq.s32 	%p13, %r20, 0;
	@%p13 bra 	$L__BB5_21;
	and.b32  	%r23, %r12, 3;
	setp.lt.u32 	%p14, %r20, 4;
	@%p14 bra 	$L__BB5_18;
	shl.b32 	%r96, %r158, 2;
	mov.u32 	%r97, s;
	add.s32 	%r98, %r97, %r96;
	ld.shared.f32 	%f125, [%r98];
	add.f32 	%f126, %f502, %f125;
	ld.shared.f32 	%f127, [%r98+4096];
	add.f32 	%f128, %f126, %f127;
	ld.shared.f32 	%f129, [%r98+8192];
	add.f32 	%f130, %f128, %f129;
	ld.shared.f32 	%f131, [%r98+12288];
	add.f32 	%f502, %f130, %f131;
	add.s32 	%r158, %r158, 4096;
$L__BB5_18:
	setp.eq.s32 	%p15, %r23, 0;
	@%p15 bra 	$L__BB5_21;
	mov.b32 	%r162, 0;
	mov.u32 	%r101, s;
$L__BB5_20:
	.pragma "nounroll";
	shl.b32 	%r100, %r158, 2;
	add.s32 	%r102, %r101, %r100;
	ld.shared.f32 	%f132, [%r102];
	add.f32 	%f502, %f502, %f132;
	add.s32 	%r158, %r158, 1024;
	add.s32 	%r162, %r162, 1;
	setp.ne.s32 	%p16, %r162, %r23;
	@%p16 bra 	$L__BB5_20;
$L__BB5_21:
	shl.b32 	%r103, %r73, 2;
	mov.u32 	%r104, s;
	add.s32 	%r30, %r104, %r103;
	shl.b32 	%r105, %r2, 2;
	add.s32 	%r31, %r30, %r105;
	st.shared.f32 	[%r31], %f502;
	bar.sync 	0;
	setp.gt.u32 	%p17, %r2, 511;
	@%p17 bra 	$L__BB5_23;
	ld.shared.f32 	%f133, [%r31+2048];
	ld.shared.f32 	%f134, [%r31];
	add.f32 	%f135, %f133, %f134;
	st.shared.f32 	[%r31], %f135;
$L__BB5_23:
	bar.sync 	0;
	setp.gt.u32 	%p18, %r2, 255;
	@%p18 bra 	$L__BB5_25;
	ld.shared.f32 	%f136, [%r31+1024];
	ld.shared.f32 	%f137, [%r31];
	add.f32 	%f138, %f136, %f137;
	st.shared.f32 	[%r31], %f138;
$L__BB5_25:
	bar.sync 	0;
	setp.gt.u32 	%p19, %r2, 127;
	@%p19 bra 	$L__BB5_27;
	ld.shared.f32 	%f139, [%r31+512];
	ld.shared.f32 	%f140, [%r31];
	add.f32 	%f141, %f139, %f140;
	st.shared.f32 	[%r31], %f141;
$L__BB5_27:
	bar.sync 	0;
	setp.gt.u32 	%p20, %r2, 63;
	@%p20 bra 	$L__BB5_29;
	ld.shared.f32 	%f142, [%r31+256];
	ld.shared.f32 	%f143, [%r31];
	add.f32 	%f144, %f142, %f143;
	st.shared.f32 	[%r31], %f144;
$L__BB5_29:
	bar.sync 	0;
	setp.gt.u32 	%p22, %r2, 31;
	mov.pred 	%p73, 0;
	@%p22 bra 	$L__BB5_32;
	ld.volatile.shared.f32 	%f145, [%r31+128];
	ld.volatile.shared.f32 	%f146, [%r31];
	add.f32 	%f147, %f145, %f146;
	st.volatile.shared.f32 	[%r31], %f147;
	ld.volatile.shared.f32 	%f148, [%r31+64];
	ld.volatile.shared.f32 	%f149, [%r31];
	add.f32 	%f150, %f148, %f149;
	st.volatile.shared.f32 	[%r31], %f150;
	ld.volatile.shared.f32 	%f151, [%r31+32];
	ld.volatile.shared.f32 	%f152, [%r31];
	add.f32 	%f153, %f151, %f152;
	st.volatile.shared.f32 	[%r31], %f153;
	ld.volatile.shared.f32 	%f154, [%r31+16];
	ld.volatile.shared.f32 	%f155, [%r31];
	add.f32 	%f156, %f154, %f155;
	st.volatile.shared.f32 	[%r31], %f156;
	ld.volatile.shared.f32 	%f157, [%r31+8];
	ld.volatile.shared.f32 	%f158, [%r31];
	add.f32 	%f159, %f157, %f158;
	st.volatile.shared.f32 	[%r31], %f159;
	ld.volatile.shared.f32 	%f160, [%r31+4];
	ld.volatile.shared.f32 	%f161, [%r31];
	add.f32 	%f162, %f160, %f161;
	st.volatile.shared.f32 	[%r31], %f162;
	setp.ne.s32 	%p24, %r2, 0;
	@%p24 bra 	$L__BB5_32;
	ld.shared.f32 	%f163, [%r30];
	cvt.rn.f32.s32 	%f164, %r73;
	div.rn.f32 	%f165, %f163, %f164;
	st.shared.f32 	[_ZZ26pearson_strategy6_templateILi1024EEvPKfS1_PfiiiE5meanB], %f165;
	mov.pred 	%p73, -1;
$L__BB5_32:
	setp.ge.s32 	%p26, %r2, %r73;
	bar.sync 	0;
	mov.f32 	%f510, 0f00000000;
	@%p26 bra 	$L__BB5_44;
	ld.shared.f32 	%f14, [_ZZ26pearson_strategy6_templateILi1024EEvPKfS1_PfiiiE5meanB];
	not.b32 	%r106, %r2;
	add.s32 	%r32, %r73, %r106;
	shr.u32 	%r107, %r32, 10;
	add.s32 	%r33, %r107, 1;
	and.b32  	%r34, %r33, 7;
	setp.lt.u32 	%p27, %r32, 7168;
	mov.f32 	%f510, 0f00000000;
	mov.u32 	%r165, %r2;
	@%p27 bra 	$L__BB5_36;
	and.b32  	%r35, %r33, 8388600;
	mov.b32 	%r164, 0;
	mov.f32 	%f510, 0f00000000;
	mov.u32 	%r165, %r2;
$L__BB5_35:
	.pragma "nounroll";
	shl.b32 	%r109, %r165, 2;
	add.s32 	%r111, %r104, %r109;
	ld.shared.f32 	%f170, [%r111];
	sub.f32 	%f171, %f170, %f14;
	fma.rn.f32 	%f172, %f171, %f171, %f510;
	ld.shared.f32 	%f173, [%r111+4096];
	sub.f32 	%f174, %f173, %f14;
	fma.rn.f32 	%f175, %f174, %f174, %f172;
	ld.shared.f32 	%f176, [%r111+8192];
	sub.f32 	%f177, %f176, %f14;
	fma.rn.f32 	%f178, %f177, %f177, %f175;
	ld.shared.f32 	%f179, [%r111+12288];
	sub.f32 	%f180, %f179, %f14;
	fma.rn.f32 	%f181, %f180, %f180, %f178;
	ld.shared.f32 	%f182, [%r111+16384];
	sub.f32 	%f183, %f182, %f14;
	fma.rn.f32 	%f184, %f183, %f183, %f181;
	ld.shared.f32 	%f185, [%r111+20480];
	sub.f32 	%f186, %f185, %f14;
	fma.rn.f32 	%f187, %f186, %f186, %f184;
	ld.shared.f32 	%f188, [%r111+24576];
	sub.f32 	%f189, %f188, %f14;
	fma.rn.f32 	%f190, %f189, %f189, %f187;
	ld.shared.f32 	%f191, [%r111+28672];
	sub.f32 	%f192, %f191, %f14;
	fma.rn.f32 	%f510, %f192, %f192, %f190;
	add.s32 	%r165, %r165, 8192;
	add.s32 	%r164, %r164, 8;
	setp.ne.s32 	%p28, %r164, %r35;
	@%p28 bra 	$L__BB5_35;
$L__BB5_36:
	setp.eq.s32 	%p29, %r34, 0;
	@%p29 bra 	$L__BB5_44;
	setp.lt.u32 	%p30, %r34, 4;
	@%p30 bra 	$L__BB5_39;
	shl.b32 	%r112, %r165, 2;
	add.s32 	%r114, %r104, %r112;
	ld.shared.f32 	%f194, [%r114];
	sub.f32 	%f195, %f194, %f14;
	fma.rn.f32 	%f196, %f195, %f195, %f510;
	ld.shared.f32 	%f197, [%r114+4096];
	sub.f32 	%f198, %f197, %f14;
	fma.rn.f32 	%f199, %f198, %f198, %f196;
	ld.shared.f32 	%f200, [%r114+8192];
	sub.f32 	%f201, %f200, %f14;
	fma.rn.f32 	%f202, %f201, %f201, %f199;
	ld.shared.f32 	%f203, [%r114+12288];
	sub.f32 	%f204, %f203, %f14;
	fma.rn.f32 	%f510, %f204, %f204, %f202;
	add.s32 	%r165, %r165, 4096;
$L__BB5_39:
	and.b32  	%r115, %r33, 3;
	setp.eq.s32 	%p31, %r115, 0;
	@%p31 bra 	$L__BB5_44;
	setp.eq.s32 	%p32, %r115, 1;
	@%p32 bra 	$L__BB5_42;
	shl.b32 	%r116, %r165, 2;
	add.s32 	%r118, %r104, %r116;
	ld.shared.f32 	%f206, [%r118];
	sub.f32 	%f207, %f206, %f14;
	fma.rn.f32 	%f208, %f207, %f207, %f510;
	ld.shared.f32 	%f209, [%r118+4096];
	sub.f32 	%f210, %f209, %f14;
	fma.rn.f32 	%f510, %f210, %f210, %f208;
	add.s32 	%r165, %r165, 2048;
$L__BB5_42:
	and.b32  	%r119, %r32, 1024;
	setp.ne.s32 	%p33, %r119, 0;
	@%p33 bra 	$L__BB5_44;
	shl.b32 	%r120, %r165, 2;
	add.s32 	%r122, %r104, %r120;
	ld.shared.f32 	%f211, [%r122];
	sub.f32 	%f212, %f211, %f14;
	fma.rn.f32 	%f510, %f212, %f212, %f510;
$L__BB5_44:
	setp.gt.u32 	%p34, %r2, 511;
	st.shared.f32 	[%r31], %f510;
	bar.sync 	0;
	@%p34 bra 	$L__BB5_46;
	ld.shared.f32 	%f213, [%r31+2048];
	ld.shared.f32 	%f214, [%r31];
	add.f32 	%f215, %f213, %f214;
	st.shared.f32 	[%r31], %f215;
$L__BB5_46:
	setp.gt.u32 	%p35, %r2, 255;
	bar.sync 	0;
	@%p35 bra 	$L__BB5_48;
	ld.shared.f32 	%f216, [%r31+1024];
	ld.shared.f32 	%f217, [%r31];
	add.f32 	%f218, %f216, %f217;
	st.shared.f32 	[%r31], %f218;
$L__BB5_48:
	setp.gt.u32 	%p36, %r2, 127;
	bar.sync 	0;
	@%p36 bra 	$L__BB5_50;
	ld.shared.f32 	%f219, [%r31+512];
	ld.shared.f32 	%f220, [%r31];
	add.f32 	%f221, %f219, %f220;
	st.shared.f32 	[%r31], %f221;
$L__BB5_50:
	setp.gt.u32 	%p37, %r2, 63;
	bar.sync 	0;
	@%p37 bra 	$L__BB5_52;
	ld.shared.f32 	%f222, [%r31+256];
	ld.shared.f32 	%f223, [%r31];
	add.f32 	%f224, %f222, %f223;
	st.shared.f32 	[%r31], %f224;
$L__BB5_52:
	setp.gt.u32 	%p38, %r2, 31;
	bar.sync 	0;
	@%p38 bra 	$L__BB5_54;
	ld.volatile.shared.f32 	%f225, [%r31+128];
	ld.volatile.shared.f32 	%f226, [%r31];
	add.f32 	%f227, %f225, %f226;
	st.volatile.shared.f32 	[%r31], %f227;
	ld.volatile.shared.f32 	%f228, [%r31+64];
	ld.volatile.shared.f32 	%f229, [%r31];
	add.f32 	%f230, %f228, %f229;
	st.volatile.shared.f32 	[%r31], %f230;
	ld.volatile.shared.f32 	%f231, [%r31+32];
	ld.volatile.shared.f32 	%f232, [%r31];
	add.f32 	%f233, %f231, %f232;
	st.volatile.shared.f32 	[%r31], %f233;
	ld.volatile.shared.f32 	%f234, [%r31+16];
	ld.volatile.shared.f32 	%f235, [%r31];
	add.f32 	%f236, %f234, %f235;
	st.volatile.shared.f32 	[%r31], %f236;
	ld.volatile.shared.f32 	%f237, [%r31+8];
	ld.volatile.shared.f32 	%f238, [%r31];
	add.f32 	%f239, %f237, %f238;
	st.volatile.shared.f32 	[%r31], %f239;
	ld.volatile.shared.f32 	%f240, [%r31+4];
	ld.volatile.shared.f32 	%f241, [%r31];
	add.f32 	%f242, %f240, %f241;
	st.volatile.shared.f32 	[%r31], %f242;
$L__BB5_54:
	not.pred 	%p39, %p73;
	@%p39 bra 	$L__BB5_56;
	ld.shared.f32 	%f243, [%r30];
	sqrt.rn.f32 	%f244, %f243;
	st.shared.f32 	[_ZZ26pearson_strategy6_templateILi1024EEvPKfS1_PfiiiE6denomB], %f244;
$L__BB5_56:
	bar.sync 	0;
	setp.lt.s32 	%p40, %r71, 1;
	@%p40 bra 	$L__BB5_109;
	cvt.rn.f32.s32 	%f27, %r73;
	not.b32 	%r124, %r2;
	add.s32 	%r45, %r73, %r124;
	shr.u32 	%r125, %r45, 10;
	add.s32 	%r126, %r125, 1;
	and.b32  	%r46, %r126, 15;
	and.b32  	%r47, %r126, 7;
	and.b32  	%r48, %r126, 3;
	cvta.to.global.u64 	%rd4, %rd10;
	mov.b32 	%r168, 0;
	mul.wide.u32 	%rd23, %r2, 4;
	add.s64 	%rd24, %rd23, %rd2;
$L__BB5_58:
	setp.ge.s32 	%p41, %r2, %r73;
	mul.lo.s32 	%r50, %r168, %r73;
	mul.wide.s32 	%rd21, %r50, 4;
	add.s64 	%rd5, %rd2, %rd21;
	mov.f32 	%f518, 0f00000000;
	@%p41 bra 	$L__BB5_72;
	setp.lt.u32 	%p42, %r45, 15360;
	mov.f32 	%f518, 0f00000000;
	mov.u32 	%r171, %r2;
	@%p42 bra 	$L__BB5_62;
	shr.u32 	%r127, %r45, 10;
	add.s32 	%r128, %r127, 1;
	and.b32  	%r129, %r128, 8388592;
	neg.s32 	%r169, %r129;
	add.s64 	%rd25, %rd24, %rd21;
	add.s64 	%rd41, %rd25, 32768;
	mov.f32 	%f518, 0f00000000;
	mov.u32 	%r171, %r2;
$L__BB5_61:
	.pragma "nounroll";
	ld.global.nc.f32 	%f249, [%rd41+-32768];
	add.f32 	%f250, %f518, %f249;
	ld.global.nc.f32 	%f251, [%rd41+-28672];
	add.f32 	%f252, %f250, %f251;
	ld.global.nc.f32 	%f253, [%rd41+-24576];
	add.f32 	%f254, %f252, %f253;
	ld.global.nc.f32 	%f255, [%rd41+-20480];
	add.f32 	%f256, %f254, %f255;
	ld.global.nc.f32 	%f257, [%rd41+-16384];
	add.f32 	%f258, %f256, %f257;
	ld.global.nc.f32 	%f259, [%rd41+-12288];
	add.f32 	%f260, %f258, %f259;
	ld.global.nc.f32 	%f261, [%rd41+-8192];
	add.f32 	%f262, %f260, %f261;
	ld.global.nc.f32 	%f263, [%rd41+-4096];
	add.f32 	%f264, %f262, %f263;
	ld.global.nc.f32 	%f265, [%rd41];
	add.f32 	%f266, %f264, %f265;
	ld.global.nc.f32 	%f267, [%rd41+4096];
	add.f32 	%f268, %f266, %f267;
	ld.global.nc.f32 	%f269, [%rd41+8192];
	add.f32 	%f270, %f268, %f269;
	ld.global.nc.f32 	%f271, [%rd41+12288];
	add.f32 	%f272, %f270, %f271;
	ld.global.nc.f32 	%f273, [%rd41+16384];
	add.f32 	%f274, %f272, %f273;
	ld.global.nc.f32 	%f275, [%rd41+20480];
	add.f32 	%f276, %f274, %f275;
	ld.global.nc.f32 	%f277, [%rd41+24576];
	add.f32 	%f278, %f276, %f277;
	ld.global.nc.f32 	%f279, [%rd41+28672];
	add.f32 	%f518, %f278, %f279;
	add.s32 	%r171, %r171, 16384;
	add.s32 	%r169, %r169, 16;
	add.s64 	%rd41, %rd41, 65536;
	setp.ne.s32 	%p43, %r169, 0;
	@%p43 bra 	$L__BB5_61;
$L__BB5_62:
	setp.eq.s32 	%p44, %r46, 0;
	@%p44 bra 	$L__BB5_72;
	add.s32 	%r130, %r46, -1;
	setp.lt.u32 	%p45, %r130, 7;
	@%p45 bra 	$L__BB5_65;
	mul.wide.u32 	%rd26, %r171, 4;
	add.s64 	%rd27, %rd5, %rd26;
	ld.global.nc.f32 	%f281, [%rd27];
	add.f32 	%f282, %f518, %f281;
	ld.global.nc.f32 	%f283, [%rd27+4096];
	add.f32 	%f284, %f282, %f283;
	ld.global.nc.f32 	%f285, [%rd27+8192];
	add.f32 	%f286, %f284, %f285;
	ld.global.nc.f32 	%f287, [%rd27+12288];
	add.f32 	%f288, %f286, %f287;
	ld.global.nc.f32 	%f289, [%rd27+16384];
	add.f32 	%f290, %f288, %f289;
	ld.global.nc.f32 	%f291, [%rd27+20480];
	add.f32 	%f292, %f290, %f291;
	ld.global.nc.f32 	%f293, [%rd27+24576];
	add.f32 	%f294, %f292, %f293;
	ld.global.nc.f32 	%f295, [%rd27+28672];
	add.f32 	%f518, %f294, %f295;
	add.s32 	%r171, %r171, 8192;
$L__BB5_65:
	setp.eq.s32 	%p46, %r47, 0;
	@%p46 bra 	$L__BB5_72;
	add.s32 	%r131, %r47, -1;
	setp.lt.u32 	%p47, %r131, 3;
	@%p47 bra 	$L__BB5_68;
	mul.wide.u32 	%rd28, %r171, 4;
	add.s64 	%rd29, %rd5, %rd28;
	ld.global.nc.f32 	%f297, [%rd29];
	add.f32 	%f298, %f518, %f297;
	ld.global.nc.f32 	%f299, [%rd29+4096];
	add.f32 	%f300, %f298, %f299;
	ld.global.nc.f32 	%f301, [%rd29+8192];
	add.f32 	%f302, %f300, %f301;
	ld.global.nc.f32 	%f303, [%rd29+12288];
	add.f32 	%f518, %f302, %f303;
	add.s32 	%r171, %r171, 4096;
$L__BB5_68:
	setp.eq.s32 	%p48, %r48, 0;
	@%p48 bra 	$L__BB5_72;
	setp.eq.s32 	%p49, %r48, 1;
	mul.wide.u32 	%rd30, %r171, 4;
	add.s64 	%rd9, %rd5, %rd30;
	ld.global.nc.f32 	%f304, [%rd9];
	add.f32 	%f518, %f518, %f304;
	@%p49 bra 	$L__BB5_72;
	setp.eq.s32 	%p50, %r48, 2;
	ld.global.nc.f32 	%f305, [%rd9+4096];
	add.f32 	%f518, %f518, %f305;
	@%p50 bra 	$L__BB5_72;
	ld.global.nc.f32 	%f306, [%rd9+8192];
	add.f32 	%f518, %f518, %f306;
$L__BB5_72:
	setp.gt.u32 	%p51, %r2, 511;
	st.shared.f32 	[%r31], %f518;
	bar.sync 	0;
	@%p51 bra 	$L__BB5_74;
	ld.shared.f32 	%f307, [%r31+2048];
	ld.shared.f32 	%f308, [%r31];
	add.f32 	%f309, %f307, %f308;
	st.shared.f32 	[%r31], %f309;
$L__BB5_74:
	setp.gt.u32 	%p52, %r2, 255;
	bar.sync 	0;
	@%p52 bra 	$L__BB5_76;
	ld.shared.f32 	%f310, [%r31+1024];
	ld.shared.f32 	%f311, [%r31];
	add.f32 	%f312, %f310, %f311;
	st.shared.f32 	[%r31], %f312;
$L__BB5_76:
	setp.gt.u32 	%p53, %r2, 127;
	bar.sync 	0;
	@%p53 bra 	$L__BB5_78;
	ld.shared.f32 	%f313, [%r31+512];
	ld.shared.f32 	%f314, [%r31];
	add.f32 	%f315, %f313, %f314;
	st.shared.f32 	[%r31], %f315;
$L__BB5_78:
	setp.gt.u32 	%p54, %r2, 63;
	bar.sync 	0;
	@%p54 bra 	$L__BB5_80;
	ld.shared.f32 	%f316, [%r31+256];
	ld.shared.f32 	%f317, [%r31];
	add.f32 	%f318, %f316, %f317;
	st.shared.f32 	[%r31], %f318;
$L__BB5_80:
	setp.gt.u32 	%p55, %r2, 31;
	bar.sync 	0;
	@%p55 bra 	$L__BB5_82;
	ld.volatile.shared.f32 	%f319, [%r31+128];
	ld.volatile.shared.f32 	%f320, [%r31];
	add.f32 	%f321, %f319, %f320;
	st.volatile.shared.f32 	[%r31], %f321;
	ld.volatile.shared.f32 	%f322, [%r31+64];
	ld.volatile.shared.f32 	%f323, [%r31];
	add.f32 	%f324, %f322, %f323;
	st.volatile.shared.f32 	[%r31], %f324;
	ld.volatile.shared.f32 	%f325, [%r31+32];
	ld.volatile.shared.f32 	%f326, [%r31];
	add.f32 	%f327, %f325, %f326;
	st.volatile.shared.f32 	[%r31], %f327;
	ld.volatile.shared.f32 	%f328, [%r31+16];
	ld.volatile.shared.f32 	%f329, [%r31];
	add.f32 	%f330, %f328, %f329;
	st.volatile.shared.f32 	[%r31], %f330;
	ld.volatile.shared.f32 	%f331, [%r31+8];
	ld.volatile.shared.f32 	%f332, [%r31];
	add.f32 	%f333, %f331, %f332;
	st.volatile.shared.f32 	[%r31], %f333;
	ld.volatile.shared.f32 	%f334, [%r31+4];
	ld.volatile.shared.f32 	%f335, [%r31];
	add.f32 	%f336, %f334, %f335;
	st.volatile.shared.f32 	[%r31], %f336;
$L__BB5_82:
	@%p39 bra 	$L__BB5_84;
	ld.shared.f32 	%f337, [%r30];
	div.rn.f32 	%f338, %f337, %f27;
	st.shared.f32 	[_ZZ26pearson_strategy6_templateILi1024EEvPKfS1_PfiiiE5meanA], %f338;
$L__BB5_84:
	setp.ge.s32 	%p57, %r2, %r73;
	bar.sync 	0;
	mov.f32 	%f533, 0f00000000;
	mov.f32 	%f534, %f533;
	@%p57 bra 	$L__BB5_96;
	setp.lt.u32 	%p58, %r45, 7168;
	ld.shared.f32 	%f42, [_ZZ26pearson_strategy6_templateILi1024EEvPKfS1_PfiiiE5meanA];
	mov.f32 	%f534, 0f00000000;
	ld.shared.f32 	%f43, [_ZZ26pearson_strategy6_templateILi1024EEvPKfS1_PfiiiE5meanB];
	mov.u32 	%r176, %r2;
	mov.f32 	%f533, %f534;
	@%p58 bra 	$L__BB5_88;
	mov.b32 	%r175, 0;
	mov.f32 	%f534, 0f00000000;
	mov.u32 	%r176, %r2;
$L__BB5_87:
	.pragma "nounroll";
	mul.wide.u32 	%rd31, %r176, 4;
	add.s64 	%rd32, %rd5, %rd31;
	ld.global.nc.f32 	%f343, [%rd32];
	sub.f32 	%f344, %f343, %f42;
	shl.b32 	%r133, %r176, 2;
	mov.u32 	%r134, s;
	add.s32 	%r135, %r134, %r133;
	ld.shared.f32 	%f345, [%r135];
	sub.f32 	%f346, %f345, %f43;
	fma.rn.f32 	%f347, %f344, %f346, %f533;
	fma.rn.f32 	%f348, %f344, %f344, %f534;
	ld.global.nc.f32 	%f349, [%rd32+4096];
	sub.f32 	%f350, %f349, %f42;
	ld.shared.f32 	%f351, [%r135+4096];
	sub.f32 	%f352, %f351, %f43;
	fma.rn.f32 	%f353, %f350, %f352, %f347;
	fma.rn.f32 	%f354, %f350, %f350, %f348;
	ld.global.nc.f32 	%f355, [%rd32+8192];
	sub.f32 	%f356, %f355, %f42;
	ld.shared.f32 	%f357, [%r135+8192];
	sub.f32 	%f358, %f357, %f43;
	fma.rn.f32 	%f359, %f356, %f358, %f353;
	fma.rn.f32 	%f360, %f356, %f356, %f354;
	ld.global.nc.f32 	%f361, [%rd32+12288];
	sub.f32 	%f362, %f361, %f42;
	ld.shared.f32 	%f363, [%r135+12288];
	sub.f32 	%f364, %f363, %f43;
	fma.rn.f32 	%f365, %f362, %f364, %f359;
	fma.rn.f32 	%f366, %f362, %f362, %f360;
	ld.global.nc.f32 	%f367, [%rd32+16384];
	sub.f32 	%f368, %f367, %f42;
	ld.shared.f32 	%f369, [%r135+16384];
	sub.f32 	%f370, %f369, %f43;
	fma.rn.f32 	%f371, %f368, %f370, %f365;
	fma.rn.f32 	%f372, %f368, %f368, %f366;
	ld.global.nc.f32 	%f373, [%rd32+20480];
	sub.f32 	%f374, %f373, %f42;
	ld.shared.f32 	%f375, [%r135+20480];
	sub.f32 	%f376, %f375, %f43;
	fma.rn.f32 	%f377, %f374, %f376, %f371;
	fma.rn.f32 	%f378, %f374, %f374, %f372;
	ld.global.nc.f32 	%f379, [%rd32+24576];
	sub.f32 	%f380, %f379, %f42;
	ld.shared.f32 	%f381, [%r135+24576];
	sub.f32 	%f382, %f381, %f43;
	fma.rn.f32 	%f383, %f380, %f382, %f377;
	fma.rn.f32 	%f384, %f380, %f380, %f378;
	ld.global.nc.f32 	%f385, [%rd32+28672];
	sub.f32 	%f386, %f385, %f42;
	ld.shared.f32 	%f387, [%r135+28672];
	sub.f32 	%f388, %f387, %f43;
	fma.rn.f32 	%f533, %f386, %f388, %f383;
	fma.rn.f32 	%f534, %f386, %f386, %f384;
	add.s32 	%r176, %r176, 8192;
	add.s32 	%r175, %r175, 8;
	shr.u32 	%r136, %r45, 10;
	add.s32 	%r137, %r136, 1;
	and.b32  	%r138, %r137, 8388600;
	setp.ne.s32 	%p59, %r175, %r138;
	@%p59 bra 	$L__BB5_87;
$L__BB5_88:
	setp.eq.s32 	%p60, %r47, 0;
	@%p60 bra 	$L__BB5_96;
	add.s32 	%r139, %r47, -1;
	setp.lt.u32 	%p61, %r139, 3;
	@%p61 bra 	$L__BB5_91;
	mul.wide.u32 	%rd33, %r176, 4;
	add.s64 	%rd34, %rd5, %rd33;
	ld.global.nc.f32 	%f390, [%rd34];
	sub.f32 	%f391, %f390, %f42;
	shl.b32 	%r140, %r176, 2;
	mov.u32 	%r141, s;
	add.s32 	%r142, %r141, %r140;
	ld.shared.f32 	%f392, [%r142];
	sub.f32 	%f393, %f392, %f43;
	fma.rn.f32 	%f394, %f391, %f393, %f533;
	fma.rn.f32 	%f395, %f391, %f391, %f534;
	ld.global.nc.f32 	%f396, [%rd34+4096];
	sub.f32 	%f397, %f396, %f42;
	ld.shared.f32 	%f398, [%r142+4096];
	sub.f32 	%f399, %f398, %f43;
	fma.rn.f32 	%f400, %f397, %f399, %f394;
	fma.rn.f32 	%f401, %f397, %f397, %f395;
	ld.global.nc.f32 	%f402, [%rd34+8192];
	sub.f32 	%f403, %f402, %f42;
	ld.shared.f32 	%f404, [%r142+8192];
	sub.f32 	%f405, %f404, %f43;
	fma.rn.f32 	%f406, %f403, %f405, %f400;
	fma.rn.f32 	%f407, %f403, %f403, %f401;
	ld.global.nc.f32 	%f408, [%rd34+12288];
	sub.f32 	%f409, %f408, %f42;
	ld.shared.f32 	%f410, [%r142+12288];
	sub.f32 	%f411, %f410, %f43;
	fma.rn.f32 	%f533, %f409, %f411, %f406;
	fma.rn.f32 	%f534, %f409, %f409, %f407;
	add.s32 	%r176, %r176, 4096;
$L__BB5_91:
	setp.eq.s32 	%p62, %r48, 0;
	@%p62 bra 	$L__BB5_96;
	and.b32  	%r143, %r45, 3072;
	setp.eq.s32 	%p63, %r143, 0;
	@%p63 bra 	$L__BB5_94;
	mul.wide.u32 	%rd35, %r176, 4;
	add.s64 	%rd36, %rd5, %rd35;
	ld.global.nc.f32 	%f413, [%rd36];
	sub.f32 	%f414, %f413, %f42;
	shl.b32 	%r144, %r176, 2;
	mov.u32 	%r145, s;
	add.s32 	%r146, %r145, %r144;
	ld.shared.f32 	%f415, [%r146];
	sub.f32 	%f416, %f415, %f43;
	fma.rn.f32 	%f417, %f414, %f416, %f533;
	fma.rn.f32 	%f418, %f414, %f414, %f534;
	ld.global.nc.f32 	%f419, [%rd36+4096];
	sub.f32 	%f420, %f419, %f42;
	ld.shared.f32 	%f421, [%r146+4096];
	sub.f32 	%f422, %f421, %f43;
	fma.rn.f32 	%f533, %f420, %f422, %f417;
	fma.rn.f32 	%f534, %f420, %f420, %f418;
	add.s32 	%r176, %r176, 2048;
$L__BB5_94:
	and.b32  	%r147, %r45, 1024;
	setp.ne.s32 	%p64, %r147, 0;
	@%p64 bra 	$L__BB5_96;
	mul.wide.u32 	%rd37, %r176, 4;
	add.s64 	%rd38, %rd5, %rd37;
	ld.global.nc.f32 	%f423, [%rd38];
	sub.f32 	%f424, %f423, %f42;
	shl.b32 	%r148, %r176, 2;
	mov.u32 	%r149, s;
	add.s32 	%r150, %r149, %r148;
	ld.shared.f32 	%f425, [%r150];
	sub.f32 	%f426, %f425, %f43;
	fma.rn.f32 	%f533, %f424, %f426, %f533;
	fma.rn.f32 	%f534, %f424, %f424, %f534;
$L__BB5_96:
	setp.gt.u32 	%p65, %r2, 511;
	st.shared.f32 	[%r31], %f533;
	st.shared.f32 	[%r31+4096], %f534;
	bar.sync 	0;
	@%p65 bra 	$L__BB5_98;
	ld.shared.f32 	%f427, [%r31+2048];
	ld.shared.f32 	%f428, [%r31];
	add.f32 	%f429, %f427, %f428;
	st.shared.f32 	[%r31], %f429;
	ld.shared.f32 	%f430, [%r31+6144];
	ld.shared.f32 	%f431, [%r31+4096];
	add.f32 	%f432, %f430, %f431;
	st.shared.f32 	[%r31+4096], %f432;
$L__BB5_98:
	setp.gt.u32 	%p66, %r2, 255;
	bar.sync 	0;
	@%p66 bra 	$L__BB5_100;
	ld.shared.f32 	%f433, [%r31+1024];
	ld.shared.f32 	%f434, [%r31];
	add.f32 	%f435, %f433, %f434;
	st.shared.f32 	[%r31], %f435;
	ld.shared.f32 	%f436, [%r31+5120];
	ld.shared.f32 	%f437, [%r31+4096];
	add.f32 	%f438, %f436, %f437;
	st.shared.f32 	[%r31+4096], %f438;
$L__BB5_100:
	setp.gt.u32 	%p67, %r2, 127;
	bar.sync 	0;
	@%p67 bra 	$L__BB5_102;
	ld.shared.f32 	%f439, [%r31+512];
	ld.shared.f32 	%f440, [%r31];
	add.f32 	%f441, %f439, %f440;
	st.shared.f32 	[%r31], %f441;
	ld.shared.f32 	%f442, [%r31+4608];
	ld.shared.f32 	%f443, [%r31+4096];
	add.f32 	%f444, %f442, %f443;
	st.shared.f32 	[%r31+4096], %f444;
$L__BB5_102:
	setp.gt.u32 	%p68, %r2, 63;
	bar.sync 	0;
	@%p68 bra 	$L__BB5_104;
	ld.shared.f32 	%f445, [%r31+256];
	ld.shared.f32 	%f446, [%r31];
	add.f32 	%f447, %f445, %f446;
	st.shared.f32 	[%r31], %f447;
	ld.shared.f32 	%f448, [%r31+4352];
	ld.shared.f32 	%f449, [%r31+4096];
	add.f32 	%f450, %f448, %f449;
	st.shared.f32 	[%r31+4096], %f450;
$L__BB5_104:
	setp.gt.u32 	%p69, %r2, 31;
	bar.sync 	0;
	@%p69 bra 	$L__BB5_106;
	ld.volatile.shared.f32 	%f451, [%r31+128];
	ld.volatile.shared.f32 	%f452, [%r31];
	add.f32 	%f453, %f451, %f452;
	st.volatile.shared.f32 	[%r31], %f453;
	ld.volatile.shared.f32 	%f454, [%r31+4224];
	ld.volatile.shared.f32 	%f455, [%r31+4096];
	add.f32 	%f456, %f454, %f455;
	st.volatile.shared.f32 	[%r31+4096], %f456;
	ld.volatile.shared.f32 	%f457, [%r31+64];
	ld.volatile.shared.f32 	%f458, [%r31];
	add.f32 	%f459, %f457, %f458;
	st.volatile.shared.f32 	[%r31], %f459;
	ld.volatile.shared.f32 	%f460, [%r31+32];
	ld.volatile.shared.f32 	%f461, [%r31];
	add.f32 	%f462, %f460, %f461;
	st.volatile.shared.f32 	[%r31], %f462;
	ld.volatile.shared.f32 	%f463, [%r31+16];
	ld.volatile.shared.f32 	%f464, [%r31];
	add.f32 	%f465, %f463, %f464;
	st.volatile.shared.f32 	[%r31], %f465;
	ld.volatile.shared.f32 	%f466, [%r31+8];
	ld.volatile.shared.f32 	%f467, [%r31];
	add.f32 	%f468, %f466, %f467;
	st.volatile.shared.f32 	[%r31], %f468;
	ld.volatile.shared.f32 	%f469, [%r31+4];
	ld.volatile.shared.f32 	%f470, [%r31];
	add.f32 	%f471, %f469, %f470;
	st.volatile.shared.f32 	[%r31], %f471;
	ld.volatile.shared.f32 	%f472, [%r31+4160];
	ld.volatile.shared.f32 	%f473, [%r31+4096];
	add.f32 	%f474, %f472, %f473;
	st.volatile.shared.f32 	[%r31+4096], %f474;
	ld.volatile.shared.f32 	%f475, [%r31+4128];
	ld.volatile.shared.f32 	%f476, [%r31+4096];
	add.f32 	%f477, %f475, %f476;
	st.volatile.shared.f32 	[%r31+4096], %f477;
	ld.volatile.shared.f32 	%f478, [%r31+4112];
	ld.volatile.shared.f32 	%f479, [%r31+4096];
	add.f32 	%f480, %f478, %f479;
	st.volatile.shared.f32 	[%r31+4096], %f480;
	ld.volatile.shared.f32 	%f481, [%r31+4104];
	ld.volatile.shared.f32 	%f482, [%r31+4096];
	add.f32 	%f483, %f481, %f482;
	st.volatile.shared.f32 	[%r31+4096], %f483;
	ld.volatile.shared.f32 	%f484, [%r31+4100];
	ld.volatile.shared.f32 	%f485, [%r31+4096];
	add.f32 	%f486, %f484, %f485;
	st.volatile.shared.f32 	[%r31+4096], %f486;
$L__BB5_106:
	@%p39 bra 	$L__BB5_108;
	ld.shared.f32 	%f487, [%r30];
	ld.shared.f32 	%f488, [%r30+4096];
	sqrt.rn.f32 	%f489, %f488;
	ld.shared.f32 	%f490, [_ZZ26pearson_strategy6_templateILi1024EEvPKfS1_PfiiiE6denomB];
	mul.f32 	%f491, %f489, %f490;
	setp.gt.f32 	%p71, %f491, 0f2B8CBCCC;
	div.rn.f32 	%f492, %f487, %f491;
	selp.f32 	%f493, %f492, 0f00000000, %p71;
	mad.lo.s32 	%r151, %r168, %r72, %r1;
	mul.wide.s32 	%rd39, %r151, 4;
	add.s64 	%rd40, %rd4, %rd39;
	st.global.f32 	[%rd40], %f493;
$L__BB5_108:
	bar.sync 	0;
	add.s32 	%r168, %r168, 1;
	setp.ne.s32 	%p72, %r168, %r71;
	@%p72 bra 	$L__BB5_58;
$L__BB5_109:
	ret;

}


// ===== COMPILED SASS (sm_100) =====

	.target	sm_100

	.elftype	@"ET_EXEC"


//--------------------- .note.nv.tkinfo           --------------------------
	.section	.note.nv.tkinfo,"",@"SHT_NOTE"
	.sectionflags	@"SHF_NOTE_NV_TKINFO"
	.tkinfo
        /*0018*/ 	.word	0x00000002
        /*0030*/ 	.string	""
        /*0030*/ 	.string	"ptxas"
        /*0030*/ 	.string	"Cuda compilation tools, release 13.0, V13.0.88"
        /*0030*/ 	.string	"Build cuda_13.0.r13.0/compiler.36424714_0"
        /*0030*/ 	.string	"-arch sm_100 -m 64 "



//--------------------- .note.nv.cuinfo           --------------------------
	.section	.note.nv.cuinfo,"",@"SHT_NOTE"
	.sectionflags	@"SHF_NOTE_NV_CUINFO"
        /*0018*/ 	.short	0x0002
        /*001a*/ 	.short	0x0064
        /*001c*/ 	.short	0x0082
	.zero		2


//--------------------- .nv.info                  --------------------------
	.section	.nv.info,"",@"SHT_CUDA_INFO"
	.align	4


	//----- nvinfo : EIATTR_REGCOUNT
	.align		4
        /*0000*/ 	.byte	0x04, 0x2f
        /*0002*/ 	.short	(.L_1 - .L_0)
	.align		4
.L_0:
        /*0004*/ 	.word	index@(_Z26pearson_strategy6_templateILi32EEvPKfS1_Pfiii)
        /*0008*/ 	.word	0x00000020


	//----- nvinfo : EIATTR_FRAME_SIZE
	.align		4
.L_1:
        /*000c*/ 	.byte	0x04, 0x11
        /*000e*/ 	.short	(.L_3 - .L_2)
	.align		4
.L_2:
        /*0010*/ 	.word	index@($__internal_11_$__cuda_sm3x_div_rn_noftz_f32_slowpath)
        /*0014*/ 	.word	0x00000000


	//----- nvinfo : EIATTR_FRAME_SIZE
	.align		4
.L_3:
        /*0018*/ 	.byte	0x04, 0x11
        /*001a*/ 	.short	(.L_5 - .L_4)
	.align		4
.L_4:
        /*001c*/ 	.word	index@($__internal_10_$__cuda_sm20_sqrt_rn_f32_slowpath)
        /*0020*/ 	.word	0x00000000


	//----- nvinfo : EIATTR_FRAME_SIZE
	.align		4
.L_5:
        /*0024*/ 	.byte	0x04, 0x11
        /*0026*/ 	.short	(.L_7 - .L_6)
	.align		4
.L_6:
        /*0028*/ 	.word	index@(_Z26pearson_strategy6_templateILi32EEvPKfS1_Pfiii)
        /*002c*/ 	.word	0x00000000


	//----- nvinfo : EIATTR_REGCOUNT
	.align		4
.L_7:
        /*0030*/ 	.byte	0x04, 0x2f
        /*0032*/ 	.short	(.L_9 - .L_8)
	.align		4
.L_8:
        /*0034*/ 	.word	index@(_Z26pearson_strategy6_templateILi64EEvPKfS1_Pfiii)
        /*0038*/ 	.word	0x00000020


	//----- nvinfo : EIATTR_FRAME_SIZE
	.align		4
.L_9:
        /*003c*/ 	.byte	0x04, 0x11
        /*003e*/ 	.short	(.L_11 - .L_10)
	.align		4
.L_10:
        /*0040*/ 	.word	index@($__internal_9_$__cuda_sm3x_div_rn_noftz_f32_slowpath)
        /*0044*/ 	.word	0x00000000


	//----- nvinfo : EIATTR_FRAME_SIZE
	.align		4
.L_11:
        /*0048*/ 	.byte	0x04, 0x11
        /*004a*/ 	.short	(.L_13 - .L_12)
	.align		4
.L_12:
        /*004c*/ 	.word	index@($__internal_8_$__cuda_sm20_sqrt_rn_f32_slowpath)
        /*0050*/ 	.word	0x00000000


	//----- nvinfo : EIATTR_FRAME_SIZE
	.align		4
.L_13:
        /*0054*/ 	.byte	0x04, 0x11
        /*0056*/ 	.short	(.L_15 - .L_14)
	.align		4
.L_14:
        /*0058*/ 	.word	index@(_Z26pearson_strategy6_templateILi64EEvPKfS1_Pfiii)
        /*005c*/ 	.word	0x00000000


	//----- nvinfo : EIATTR_REGCOUNT
	.align		4
.L_15:
        /*0060*/ 	.byte	0x04, 0x2f
        /*0062*/ 	.short	(.L_17 - .L_16)
	.align		4
.L_16:
        /*0064*/ 	.word	index@(_Z26pearson_strategy6_templateILi128EEvPKfS1_Pfiii)
        /*0068*/ 	.word	0x00000020


	//----- nvinfo : EIATTR_FRAME_SIZE
	.align		4
.L_17:
        /*006c*/ 	.byte	0x04, 0x11
        /*006e*/ 	.short	(.L_19 - .L_18)
	.align		4
.L_18:
        /*0070*/ 	.word	index@($__internal_7_$__cuda_sm3x_div_rn_noftz_f32_slowpath)
        /*0074*/ 	.word	0x00000000


	//----- nvinfo : EIATTR_FRAME_SIZE
	.align		4
.L_19:
        /*0078*/ 	.byte	0x04, 0x11
        /*007a*/ 	.short	(.L_21 - .L_20)
	.align		4
.L_20:
        /*007c*/ 	.word	index@($__internal_6_$__cuda_sm20_sqrt_rn_f32_slowpath)
        /*0080*/ 	.word	0x00000000


	//----- nvinfo : EIATTR_FRAME_SIZE
	.align		4
.L_21:
        /*0084*/ 	.byte	0x04, 0x11
        /*0086*/ 	.short	(.L_23 - .L_22)
	.align		4
.L_22:
        /*0088*/ 	.word	index@(_Z26pearson_strategy6_templateILi128EEvPKfS1_Pfiii)
        /*008c*/ 	.word	0x00000000


	//----- nvinfo : EIATTR_REGCOUNT
	.align		4
.L_23:
        /*0090*/ 	.byte	0x04, 0x2f
        /*0092*/ 	.short	(.L_25 - .L_24)
	.align		4
.L_24:
        /*0094*/ 	.word	index@(_Z26pearson_strategy6_templateILi256EEvPKfS1_Pfiii)
        /*0098*/ 	.word	0x00000020


	//----- nvinfo : EIATTR_FRAME_SIZE
	.align		4
.L_25:
        /*009c*/ 	.byte	0x04, 0x11
        /*009e*/ 	.short	(.L_27 - .L_26)
	.align		4
.L_26:
        /*00a0*/ 	.word	index@($__internal_5_$__cuda_sm3x_div_rn_noftz_f32_slowpath)
        /*00a4*/ 	.word	0x00000000


	//----- nvinfo : EIATTR_FRAME_SIZE
	.align		4
.L_27:
        /*00a8*/ 	.byte	0x04, 0x11
        /*00aa*/ 	.short	(.L_29 - .L_28)
	.align		4
.L_28:
        /*00ac*/ 	.word	index@($__internal_4_$__cuda_sm20_sqrt_rn_f32_slowpath)
        /*00b0*/ 	.word	0x00000000


	//----- nvinfo : EIATTR_FRAME_SIZE
	.align		4
.L_29:
        /*00b4*/ 	.byte	0x04, 0x11
        /*00b6*/ 	.short	(.L_31 - .L_30)
	.align		4
.L_30:
        /*00b8*/ 	.word	index@(_Z26pearson_strategy6_templateILi256EEvPKfS1_Pfiii)
        /*00bc*/ 	.word	0x00000000


	//----- nvinfo : EIATTR_REGCOUNT
	.align		4
.L_31:
        /*00c0*/ 	.byte	0x04, 0x2f
        /*00c2*/ 	.short	(.L_33 - .L_32)
	.align		4
.L_32:
        /*00c4*/ 	.word	index@(_Z26pearson_strategy6_templateILi512EEvPKfS1_Pfiii)
        /*00c8*/ 	.word	0x00000020


	//----- nvinfo : EIATTR_FRAME_SIZE
	.align		4
.L_33:
        /*00cc*/ 	.byte	0x04, 0x11
        /*00ce*/ 	.short	(.L_35 - .L_34)
	.align		4
.L_34:
        /*00d0*/ 	.word	index@($__internal_3_$__cuda_sm3x_div_rn_noftz_f32_slowpath)
        /*00d4*/ 	.word	0x00000000


	//----- nvinfo : EIATTR_FRAME_SIZE
	.align		4
.L_35:
        /*00d8*/ 	.byte	0x04, 0x11
        /*00da*/ 	.short	(.L_37 - .L_36)
	.align		4
.L_36:
        /*00dc*/ 	.word	index@($__internal_2_$__cuda_sm20_sqrt_rn_f32_slowpath)
        /*00e0*/ 	.word	0x00000000


	//----- nvinfo : EIATTR_FRAME_SIZE
	.align		4
.L_37:
        /*00e4*/ 	.byte	0x04, 0x11
        /*00e6*/ 	.short	(.L_39 - .L_38)
	.align		4
.L_38:
        /*00e8*/ 	.word	index@(_Z26pearson_strategy6_templateILi512EEvPKfS1_Pfiii)
        /*00ec*/ 	.word	0x00000000


	//----- nvinfo : EIATTR_REGCOUNT
	.align		4
.L_39:
        /*00f0*/ 	.byte	0x04, 0x2f
        /*00f2*/ 	.short	(.L_41 - .L_40)
	.align		4
.L_40:
        /*00f4*/ 	.word	index@(_Z26pearson_strategy6_templateILi1024EEvPKfS1_Pfiii)
        /*00f8*/ 	.word	0x00000020


	//----- nvinfo : EIATTR_FRAME_SIZE
	.align		4
.L_41:
        /*00fc*/ 	.byte	0x04, 0x11
        /*00fe*/ 	.short	(.L_43 - .L_42)
	.align		4
.L_42:
        /*0100*/ 	.word	index@($__internal_1_$__cuda_sm3x_div_rn_noftz_f32_slowpath)
        /*0104*/ 	.word	0x00000000


	//----- nvinfo : EIATTR_FRAME_SIZE
	.align		4
.L_43:
        /*0108*/ 	.byte	0x04, 0x11
        /*010a*/ 	.short	(.L_45 - .L_44)
	.align		4
.L_44:
        /*010c*/ 	.word	index@($__internal_0_$__cuda_sm20_sqrt_rn_f32_slowpath)
        /*0110*/ 	.word	0x00000000


	//----- nvinfo : EIATTR_FRAME_SIZE
	.align		4
.L_45:
        /*0114*/ 	.byte	0x04, 0x11
        /*0116*/ 	.short	(.L_47 - .L_46)
	.align		4
.L_46:
        /*0118*/ 	.word	index@(_Z26pearson_strategy6_templateILi1024EEvPKfS1_Pfiii)
        /*011c*/ 	.word	0x00000000


	//----- nvinfo : EIATTR_MIN_STACK_SIZE
	.align		4
.L_47:
        /*0120*/ 	.byte	0x04, 0x12
        /*0122*/ 	.short	(.L_49 - .L_48)
	.align		4
.L_48:
        /*0124*/ 	.word	index@(_Z26pearson_strategy6_templateILi1024EEvPKfS1_Pfiii)
        /*0128*/ 	.word	0x00000000


	//----- nvinfo : EIATTR_MIN_STACK_SIZE
	.align		4
.L_49:
        /*012c*/ 	.byte	0x04, 0x12
        /*012e*/ 	.short	(.L_51 - .L_50)
	.align		4
.L_50:
        /*0130*/ 	.word	index@(_Z26pearson_strategy6_templateILi512EEvPKfS1_Pfiii)
        /*0134*/ 	.word	0x00000000


	//----- nvinfo : EIATTR_MIN_STACK_SIZE
	.align		4
.L_51:
        /*0138*/ 	.byte	0x04, 0x12
        /*013a*/ 	.short	(.L_53 - .L_52)
	.align		4
.L_52:
        /*013c*/ 	.word	index@(_Z26pearson_strategy6_templateILi256EEvPKfS1_Pfiii)
        /*0140*/ 	.word	0x00000000


	//----- nvinfo : EIATTR_MIN_STACK_SIZE
	.align		4
.L_53:
        /*0144*/ 	.byte	0x04, 0x12
        /*0146*/ 	.short	(.L_55 - .L_54)
	.align		4
.L_54:
        /*0148*/ 	.word	index@(_Z26pearson_strategy6_templateILi128EEvPKfS1_Pfiii)
        /*014c*/ 	.word	0x00000000


	//----- nvinfo : EIATTR_MIN_STACK_SIZE
	.align		4
.L_55:
        /*0150*/ 	.byte	0x04, 0x12
        /*0152*/ 	.short	(.L_57 - .L_56)
	.align		4
.L_56:
        /*0154*/ 	.word	index@(_Z26pearson_strategy6_templateILi64EEvPKfS1_Pfiii)
        /*0158*/ 	.word	0x00000000


	//----- nvinfo : EIATTR_MIN_STACK_SIZE
	.align		4
.L_57:
        /*015c*/ 	.byte	0x04, 0x12
        /*015e*/ 	.short	(.L_59 - .L_58)
	.align		4
.L_58:
        /*0160*/ 	.word	index@(_Z26pearson_strategy6_templateILi32EEvPKfS1_Pfiii)
        /*0164*/ 	.word	0x00000000
.L_59:


//--------------------- .nv.compat                --------------------------
	.section	.nv.compat,"",@"SHT_CUDA_COMPAT_INFO"
	.align	4
        /*0000*/ 	.byte	0x02, 0x09, 0x00, 0x00, 0x02, 0x02, 0x01, 0x00, 0x02, 0x05, 0x05, 0x00, 0x03, 0x07, 0x01, 0x01
        /*0010*/ 	.byte	0x02, 0x03, 0x00, 0x00, 0x02, 0x06, 0x01, 0x00, 0x04, 0x0b, 0x08, 0x00, 0x01, 0x00, 0x00, 0x00
        /*0020*/ 	.byte	0x00, 0x00, 0x00, 0x00


//--------------------- .nv.info._Z26pearson_strategy6_templateILi1024EEvPKfS1_Pfiii --------------------------
	.section	.nv.info._Z26pearson_strategy6_templateILi1024EEvPKfS1_Pfiii,"",@"SHT_CUDA_INFO"
	.sectionflags	@""
	.align	4


	//----- nvinfo : EIATTR_CUDA_API_VERSION
	.align		4
        /*0000*/ 	.byte	0x04, 0x37
        /*0002*/ 	.short	(.L_61 - .L_60)
.L_60:
        /*0004*/ 	.word	0x00000082


	//----- nvinfo : EIATTR_KPARAM_INFO
	.align		4
.L_61:
        /*0008*/ 	.byte	0x04, 0x17
        /*000a*/ 	.short	(.L_63 - .L_62)
.L_62:
        /*000c*/ 	.word	0x00000000
        /*0010*/ 	.short	0x0005
        /*0012*/ 	.short	0x0020
        /*0014*/ 	.byte	0x00, 0xf0, 0x11, 0x00


	//----- nvinfo : EIATTR_KPARAM_INFO
	.align		4
.L_63:
        /*0018*/ 	.byte	0x04, 0x17
        /*001a*/ 	.short	(.L_65 - .L_64)
.L_64:
        /*001c*/ 	.word	0x00000000
        /*0020*/ 	.short	0x0004
        /*0022*/ 	.short	0x001c
        /*0024*/ 	.byte	0x00, 0xf0, 0x11, 0x00


	//----- nvinfo : EIATTR_KPARAM_INFO
	.align		4
.L_65:
        /*0028*/ 	.byte	0x04, 0x17
        /*002a*/ 	.short	(.L_67 - .L_66)
.L_66:
        /*002c*/ 	.word	0x00000000
        /*0030*/ 	.short	0x0003
        /*0032*/ 	.short	0x0018
        /*0034*/ 	.byte	0x00, 0xf0, 0x11, 0x00


	//----- nvinfo : EIATTR_KPARAM_INFO
	.align		4
.L_67:
        /*0038*/ 	.byte	0x04, 0x17
        /*003a*/ 	.short	(.L_69 - .L_68)
.L_68:
        /*003c*/ 	.word	0x00000000
        /*0040*/ 	.short	0x0002
        /*0042*/ 	.short	0x0010
        /*0044*/ 	.byte	0x00, 0xf5, 0x21, 0x00


	//----- nvinfo : EIATTR_KPARAM_INFO
	.align		4
.L_69:
        /*0048*/ 	.byte	0x04, 0x17
        /*004a*/ 	.short	(.L_71 - .L_70)
.L_70:
        /*004c*/ 	.word	0x00000000
        /*0050*/ 	.short	0x0001
        /*0052*/ 	.short	0x0008
        /*0054*/ 	.byte	0x00, 0xf5, 0x21, 0x00


	//----- nvinfo : EIATTR_KPARAM_INFO
	.align		4
.L_71:
        /*0058*/ 	.byte	0x04, 0x17
        /*005a*/ 	.short	(.L_73 - .L_72)
.L_72:
        /*005c*/ 	.word	0x00000000
        /*0060*/ 	.short	0x0000
        /*0062*/ 	.short	0x0000
        /*0064*/ 	.byte	0x00, 0xf5, 0x21, 0x00


	//----- nvinfo : EIATTR_SPARSE_MMA_MASK
	.align		4
.L_73:
        /*0068*/ 	.byte	0x03, 0x50
        /*006a*/ 	.short	0x0000


	//----- nvinfo : EIATTR_MAXREG_COUNT
	.align		4
        /*006c*/ 	.byte	0x03, 0x1b
        /*006e*/ 	.short	0x00ff


	//----- nvinfo : EIATTR_NUM_BARRIERS
	.align		4
        /*0070*/ 	.byte	0x02, 0x4c
        /*0072*/ 	.byte	0x01
	.zero		1


	//----- nvinfo : EIATTR_MERCURY_ISA_VERSION
	.align		4
        /*0074*/ 	.byte	0x03, 0x5f
        /*0076*/ 	.short	0x0101


	//----- nvinfo : EIATTR_VRC_CTA_INIT_COUNT
	.align		4
        /*0078*/ 	.byte	0x02, 0x4a
	.zero		1
	.zero		1


	//----- nvinfo : EIATTR_EXIT_INSTR_OFFSETS
	.align		4
        /*007c*/ 	.byte	0x04, 0x1c
        /*007e*/ 	.short	(.L_75 - .L_74)


	//   ....[0]....
.L_74:
        /*0080*/ 	.word	0x00000040


	//   ....[1]....
        /*0084*/ 	.word	0x000021a0


	//   ....[2]....
        /*0088*/ 	.word	0x00004080


	//----- nvinfo : EIATTR_CRS_STACK_SIZE
	.align		4
.L_75:
        /*008c*/ 	.byte	0x04, 0x1e
        /*008e*/ 	.short	(.L_77 - .L_76)
.L_76:
        /*0090*/ 	.word	0x00000000


	//----- nvinfo : EIATTR_CBANK_PARAM_SIZE
	.align		4
.L_77:
        /*0094*/ 	.byte	0x03, 0x19
        /*0096*/ 	.short	0x0024


	//----- nvinfo : EIATTR_PARAM_CBANK
	.align		4
        /*0098*/ 	.byte	0x04, 0x0a
        /*009a*/ 	.short	(.L_79 - .L_78)
	.align		4
.L_78:
        /*009c*/ 	.word	index@(.nv.constant0._Z26pearson_strategy6_templateILi1024EEvPKfS1_Pfiii)
        /*00a0*/ 	.short	0x0380
        /*00a2*/ 	.short	0x0024


	//----- nvinfo : EIATTR_SW_WAR
	.align		4
.L_79:
        /*00a4*/ 	.byte	0x04, 0x36
        /*00a6*/ 	.short	(.L_81 - .L_80)
.L_80:
        /*00a8*/ 	.word	0x00000008
.L_81:


//--------------------- .nv.info._Z26pearson_strategy6_templateILi512EEvPKfS1_Pfiii --------------------------
	.section	.nv.info._Z26pearson_strategy6_templateILi512EEvPKfS1_Pfiii,"",@"SHT_CUDA_INFO"
	.sectionflags	@""
	.align	4


	//----- nvinfo : EIATTR_CUDA_API_VERSION
	.align		4
        /*0000*/ 	.byte	0x04, 0x37
        /*0002*/ 	.short	(.L_83 - .L_82)
.L_82:
        /*0004*/ 	.word	0x00000082


	//----- nvinfo : EIATTR_KPARAM_INFO
	.align		4
.L_83:
        /*0008*/ 	.byte	0x04, 0x17
        /*000a*/ 	.short	(.L_85 - .L_84)
.L_84:
        /*000c*/ 	.word	0x00000000
        /*0010*/ 	.short	0x0005
        /*0012*/ 	.short	0x0020
        /*0014*/ 	.byte	0x00, 0xf0, 0x11, 0x00


	//----- nvinfo : EIATTR_KPARAM_INFO
	.align		4
.L_85:
        /*0018*/ 	.byte	0x04, 0x17
        /*001a*/ 	.short	(.L_87 - .L_86)
.L_86:
        /*001c*/ 	.word	0x00000000
        /*0020*/ 	.short	0x0004
        /*0022*/ 	.short	0x001c
        /*0024*/ 	.byte	0x00, 0xf0, 0x11, 0x00


	//----- nvinfo : EIATTR_KPARAM_INFO
	.align		4
.L_87:
        /*0028*/ 	.byte	0x04, 0x17
        /*002a*/ 	.short	(.L_89 - .L_88)
.L_88:
        /*002c*/ 	.word	0x00000000
        /*0030*/ 	.short	0x0003
        /*0032*/ 	.short	0x0018
        /*0034*/ 	.byte	0x00, 0xf0, 0x11, 0x00


	//----- nvinfo : EIATTR_KPARAM_INFO
	.align		4
.L_89:
        /*0038*/ 	.byte	0x04, 0x17
        /*003a*/ 	.short	(.L_91 - .L_90)
.L_90:
        /*003c*/ 	.word	0x00000000
        /*0040*/ 	.short	0x0002
        /*0042*/ 	.short	0x0010
        /*0044*/ 	.byte	0x00, 0xf5, 0x21, 0x00


	//----- nvinfo : EIATTR_KPARAM_INFO
	.align		4
.L_91:
        /*0048*/ 	.byte	0x04, 0x17
        /*004a*/ 	.short	(.L_93 - .L_92)
.L_92:
        /*004c*/ 	.word	0x00000000
        /*0050*/ 	.short	0x0001
        /*0052*/ 	.short	0x0008
        /*0054*/ 	.byte	0x00, 0xf5, 0x21, 0x00


	//----- nvinfo : EIATTR_KPARAM_INFO
	.align		4
.L_93:
        /*0058*/ 	.byte	0x04, 0x17
        /*005a*/ 	.short	(.L_95 - .L_94)
.L_94:
        /*005c*/ 	.word	0x00000000
        /*0060*/ 	.short	0x0000
        /*0062*/ 	.short	0x0000
        /*0064*/ 	.byte	0x00, 0xf5, 0x21, 0x00


	//----- nvinfo : EIATTR_SPARSE_MMA_MASK
	.align		4
.L_95:
        /*0068*/ 	.byte	0x03, 0x50
        /*006a*/ 	.short	0x0000


	//----- nvinfo : EIATTR_MAXREG_COUNT
	.align		4
        /*006c*/ 	.byte	0x03, 0x1b
        /*006e*/ 	.short	0x00ff


	//----- nvinfo : EIATTR_NUM_BARRIERS
	.align		4
        /*0070*/ 	.byte	0x02, 0x4c
        /*0072*/ 	.byte	0x01
	.zero		1


	//----- nvinfo : EIATTR_MERCURY_ISA_VERSION
	.align		4
        /*0074*/ 	.byte	0x03, 0x5f
        /*0076*/ 	.short	0x0101


	//----- nvinfo : EIATTR_VRC_CTA_INIT_COUNT
	.align		4
        /*0078*/ 	.byte	0x02, 0x4a
	.zero		1
	.zero		1


	//----- nvinfo : EIATTR_EXIT_INSTR_OFFSETS
	.align		4
        /*007c*/ 	.byte	0x04, 0x1c
        /*007e*/ 	.short	(.L_97 - .L_96)


	//   ....[0]....
.L_96:
        /*0080*/ 	.word	0x00000040


	//   ....[1]....
        /*0084*/ 	.word	0x000020e0


	//   ....[2]....
        /*0088*/ 	.word	0x00003ec0


	//----- nvinfo : EIATTR_CRS_STACK_SIZE
	.align		4
.L_97:
        /*008c*/ 	.byte	0x04, 0x1e
        /*008e*/ 	.short	(.L_99 - .L_98)
.L_98:
        /*0090*/ 	.word	0x00000000


	//----- nvinfo : EIATTR_CBANK_PARAM_SIZE
	.align		4
.L_99:
        /*0094*/ 	.byte	0x03, 0x19
        /*0096*/ 	.short	0x0024


	//----- nvinfo : EIATTR_PARAM_CBANK
	.align		4
        /*0098*/ 	.byte	0x04, 0x0a
        /*009a*/ 	.short	(.L_101 - .L_100)
	.align		4
.L_100:
        /*009c*/ 	.word	index@(.nv.constant0._Z26pearson_strategy6_templateILi512EEvPKfS1_Pfiii)
        /*00a0*/ 	.short	0x0380
        /*00a2*/ 	.short	0x0024


	//----- nvinfo : EIATTR_SW_WAR
	.align		4
.L_101:
        /*00a4*/ 	.byte	0x04, 0x36
        /*00a6*/ 	.short	(.L_103 - .L_102)
.L_102:
        /*00a8*/ 	.word	0x00000008
.L_103:


//--------------------- .nv.info._Z26pearson_strategy6_templateILi256EEvPKfS1_Pfiii --------------------------
	.section	.nv.info._Z26pearson_strategy6_templateILi256EEvPKfS1_Pfiii,"",@"SHT_CUDA_INFO"
	.sectionflags	@""
	.align	4


	//----- nvinfo : EIATTR_CUDA_API_VERSION
	.align		4
        /*0000*/ 	.byte	0x04, 0x37
        /*0002*/ 	.short	(.L_105 - .L_104)
.L_104:
        /*0004*/ 	.word	0x00000082


	//----- nvinfo : EIATTR_KPARAM_INFO
	.align		4
.L_105:
        /*0008*/ 	.byte	0x04, 0x17
        /*000a*/ 	.short	(.L_107 - .L_106)
.L_106:
        /*000c*/ 	.word	0x00000000
        /*0010*/ 	.short	0x0005
        /*0012*/ 	.short	0x0020
        /*0014*/ 	.byte	0x00, 0xf0, 0x11, 0x00


	//----- nvinfo : EIATTR_KPARAM_INFO
	.align		4
.L_107:
        /*0018*/ 	.byte	0x04, 0x17
        /*001a*/ 	.short	(.L_109 - .L_108)
.L_108:
        /*001c*/ 	.word	0x00000000
        /*0020*/ 	.short	0x0004
        /*0022*/ 	.short	0x001c
        /*0024*/ 	.byte	0x00, 0xf0, 0x11, 0x00


	//----- nvinfo : EIATTR_KPARAM_INFO
	.align		4
.L_109:
        /*0028*/ 	.byte	0x04, 0x17
        /*002a*/ 	.short	(.L_111 - .L_110)
.L_110:
        /*002c*/ 	.word	0x00000000
        /*0030*/ 	.short	0x0003
        /*0032*/ 	.short	0x0018
        /*0034*/ 	.byte	0x00, 0xf0, 0x11, 0x00


	//----- nvinfo : EIATTR_KPARAM_INFO
	.align		4
.L_111:
        /*0038*/ 	.byte	0x04, 0x17
        /*003a*/ 	.short	(.L_113 - .L_112)
.L_112:
        /*003c*/ 	.word	0x00000000
        /*0040*/ 	.short	0x0002
        /*0042*/ 	.short	0x0010
        /*0044*/ 	.byte	0x00, 0xf5, 0x21, 0x00


	//----- nvinfo : EIATTR_KPARAM_INFO
	.align		4
.L_113:
        /*0048*/ 	.byte	0x04, 0x17
        /*004a*/ 	.short	(.L_115 - .L_114)
.L_114:
        /*004c*/ 	.word	0x00000000
        /*0050*/ 	.short	0x0001
        /*0052*/ 	.short	0x0008
        /*0054*/ 	.byte	0x00, 0xf5, 0x21, 0x00


	//----- nvinfo : EIATTR_KPARAM_INFO
	.align		4
.L_115:
        /*0058*/ 	.byte	0x04, 0x17
        /*005a*/ 	.short	(.L_117 - .L_116)
.L_116:
        /*005c*/ 	.word	0x00000000
        /*0060*/ 	.short	0x0000
        /*0062*/ 	.short	0x0000
        /*0064*/ 	.byte	0x00, 0xf5, 0x21, 0x00


	//----- nvinfo : EIATTR_SPARSE_MMA_MASK
	.align		4
.L_117:
        /*0068*/ 	.byte	0x03, 0x50
        /*006a*/ 	.short	0x0000


	//----- nvinfo : EIATTR_MAXREG_COUNT
	.align		4
        /*006c*/ 	.byte	0x03, 0x1b
        /*006e*/ 	.short	0x00ff


	//----- nvinfo : EIATTR_NUM_BARRIERS
	.align		4
        /*0070*/ 	.byte	0x02, 0x4c
        /*0072*/ 	.byte	0x01
	.zero		1


	//----- nvinfo : EIATTR_MERCURY_ISA_VERSION
	.align		4
        /*0074*/ 	.byte	0x03, 0x5f
        /*0076*/ 	.short	0x0101


	//----- nvinfo : EIATTR_VRC_CTA_INIT_COUNT
	.align		4
        /*0078*/ 	.byte	0x02, 0x4a
	.zero		1
	.zero		1


	//----- nvinfo : EIATTR_EXIT_INSTR_OFFSETS
	.align		4
        /*007c*/ 	.byte	0x04, 0x1c
        /*007e*/ 	.short	(.L_119 - .L_118)


	//   ....[0]....
.L_118:
        /*0080*/ 	.word	0x00000040


	//   ....[1]....
        /*0084*/ 	.word	0x00002020


	//   ....[2]....
        /*0088*/ 	.word	0x00003d00


	//----- nvinfo : EIATTR_CRS_STACK_SIZE
	.align		4
.L_119:
        /*008c*/ 	.byte	0x04, 0x1e
        /*008e*/ 	.short	(.L_121 - .L_120)
.L_120:
        /*0090*/ 	.word	0x00000000


	//----- nvinfo : EIATTR_CBANK_PARAM_SIZE
	.align		4
.L_121:
        /*0094*/ 	.byte	0x03, 0x19
        /*0096*/ 	.short	0x0024


	//----- nvinfo : EIATTR_PARAM_CBANK
	.align		4
        /*0098*/ 	.byte	0x04, 0x0a
        /*009a*/ 	.short	(.L_123 - .L_122)
	.align		4
.L_122:
        /*009c*/ 	.word	index@(.nv.constant0._Z26pearson_strategy6_templateILi256EEvPKfS1_Pfiii)
        /*00a0*/ 	.short	0x0380
        /*00a2*/ 	.short	0x0024


	//----- nvinfo : EIATTR_SW_WAR
	.align		4
.L_123:
        /*00a4*/ 	.byte	0x04, 0x36
        /*00a6*/ 	.short	(.L_125 - .L_124)
.L_124:
        /*00a8*/ 	.word	0x00000008
.L_125:


//--------------------- .nv.info._Z26pearson_strategy6_templateILi128EEvPKfS1_Pfiii --------------------------
	.section	.nv.info._Z26pearson_strategy6_templateILi128EEvPKfS1_Pfiii,"",@"SHT_CUDA_INFO"
	.sectionflags	@""
	.align	4


	//----- nvinfo : EIATTR_CUDA_API_VERSION
	.align		4
        /*0000*/ 	.byte	0x04, 0x37
        /*0002*/ 	.short	(.L_127 - .L_126)
.L_126:
        /*0004*/ 	.word	0x00000082


	//----- nvinfo : EIATTR_KPARAM_INFO
	.align		4
.L_127:
        /*0008*/ 	.byte	0x04, 0x17
        /*000a*/ 	.short	(.L_129 - .L_128)
.L_128:
        /*000c*/ 	.word	0x00000000
        /*0010*/ 	.short	0x0005
        /*0012*/ 	.short	0x0020
        /*0014*/ 	.byte	0x00, 0xf0, 0x11, 0x00


	//----- nvinfo : EIATTR_KPARAM_INFO
	.align		4
.L_129:
        /*0018*/ 	.byte	0x04, 0x17
        /*001a*/ 	.short	(.L_131 - .L_130)
.L_130:
        /*001c*/ 	.word	0x00000000
        /*0020*/ 	.short	0x0004
        /*0022*/ 	.short	0x001c
        /*0024*/ 	.byte	0x00, 0xf0, 0x11, 0x00


	//----- nvinfo : EIATTR_KPARAM_INFO
	.align		4
.L_131:
        /*0028*/ 	.byte	0x04, 0x17
        /*002a*/ 	.short	(.L_133 - .L_132)
.L_132:
        /*002c*/ 	.word	0x00000000
        /*0030*/ 	.short	0x0003
        /*0032*/ 	.short	0x0018
        /*0034*/ 	.byte	0x00, 0xf0, 0x11, 0x00


	//----- nvinfo : EIATTR_KPARAM_INFO
	.align		4
.L_133:
        /*0038*/ 	.byte	0x04, 0x17
        /*003a*/ 	.short	(.L_135 - .L_134)
.L_134:
        /*003c*/ 	.word	0x00000000
        /*0040*/ 	.short	0x0002
        /*0042*/ 	.short	0x0010
        /*0044*/ 	.byte	0x00, 0xf5, 0x21, 0x00


	//----- nvinfo : EIATTR_KPARAM_INFO
	.align		4
.L_135:
        /*0048*/ 	.byte	0x04, 0x17
        /*004a*/ 	.short	(.L_137 - .L_136)
.L_136:
        /*004c*/ 	.word	0x00000000
        /*0050*/ 	.short	0x0001
        /*0052*/ 	.short	0x0008
        /*0054*/ 	.byte	0x00, 0xf5, 0x21, 0x00


	//----- nvinfo : EIATTR_KPARAM_INFO
	.align		4
.L_137:
        /*0058*/ 	.byte	0x04, 0x17
        /*005a*/ 	.short	(.L_139 - .L_138)
.L_138:
        /*005c*/ 	.word	0x00000000
        /*0060*/ 	.short	0x0000
        /*0062*/ 	.short	0x0000
        /*0064*/ 	.byte	0x00, 0xf5, 0x21, 0x00


	//----- nvinfo : EIATTR_SPARSE_MMA_MASK
	.align		4
.L_139:
        /*0068*/ 	.byte	0x03, 0x50
        /*006a*/ 	.short	0x0000


	//----- nvinfo : EIATTR_MAXREG_COUNT
	.align		4
        /*006c*/ 	.byte	0x03, 0x1b
        /*006e*/ 	.short	0x00ff


	//----- nvinfo : EIATTR_NUM_BARRIERS
	.align		4
        /*0070*/ 	.byte	0x02, 0x4c
        /*0072*/ 	.byte	0x01
	.zero		1


	//----- nvinfo : EIATTR_MERCURY_ISA_VERSION
	.align		4
        /*0074*/ 	.byte	0x03, 0x5f
        /*0076*/ 	.short	0x0101


	//----- nvinfo : EIATTR_VRC_CTA_INIT_COUNT
	.align		4
        /*0078*/ 	.byte	0x02, 0x4a
	.zero		1
	.zero		1


	//----- nvinfo : EIATTR_EXIT_INSTR_OFFSETS
	.align		4
        /*007c*/ 	.byte	0x04, 0x1c
        /*007e*/ 	.short	(.L_141 - .L_140)


	//   ....[0]....
.L_140:
        /*0080*/ 	.word	0x00000040


	//   ....[1]....
        /*0084*/ 	.word	0x00001f60


	//   ....[2]....
        /*0088*/ 	.word	0x00003b40


	//----- nvinfo : EIATTR_CRS_STACK_SIZE
	.align		4
.L_141:
        /*008c*/ 	.byte	0x04, 0x1e
        /*008e*/ 	.short	(.L_143 - .L_142)
.L_142:
        /*0090*/ 	.word	0x00000000


	//----- nvinfo : EIATTR_CBANK_PARAM_SIZE
	.align		4
.L_143:
        /*0094*/ 	.byte	0x03, 0x19
        /*0096*/ 	.short	0x0024


	//----- nvinfo : EIATTR_PARAM_CBANK
	.align		4
        /*0098*/ 	.byte	0x04, 0x0a
        /*009a*/ 	.short	(.L_145 - .L_144)
	.align		4
.L_144:
        /*009c*/ 	.word	index@(.nv.constant0._Z26pearson_strategy6_templateILi128EEvPKfS1_Pfiii)
        /*00a0*/ 	.short	0x0380
        /*00a2*/ 	.short	0x0024


	//----- nvinfo : EIATTR_SW_WAR
	.align		4
.L_145:
        /*00a4*/ 	.byte	0x04, 0x36
        /*00a6*/ 	.short	(.L_147 - .L_146)
.L_146:
        /*00a8*/ 	.word	0x00000008
.L_147:


//--------------------- .nv.info._Z26pearson_strategy6_templateILi64EEvPKfS1_Pfiii --------------------------
	.section	.nv.info._Z26pearson_strategy6_templateILi64EEvPKfS1_Pfiii,"",@"SHT_CUDA_INFO"
	.sectionflags	@""
	.align	4


	//----- nvinfo : EIATTR_CUDA_API_VERSION
	.align		4
        /*0000*/ 	.byte	0x04, 0x37
        /*0002*/ 	.short	(.L_149 - .L_148)
.L_148:
        /*0004*/ 	.word	0x00000082


	//----- nvinfo : EIATTR_KPARAM_INFO
	.align		4
.L_149:
        /*0008*/ 	.byte	0x04, 0x17
        /*000a*/ 	.short	(.L_151 - .L_150)
.L_150:
        /*000c*/ 	.word	0x00000000
        /*0010*/ 	.short	0x0005
        /*0012*/ 	.short	0x0020
        /*0014*/ 	.byte	0x00, 0xf0, 0x11, 0x00


	//----- nvinfo : EIATTR_KPARAM_INFO
	.align		4
.L_151:
        /*0018*/ 	.byte	0x04, 0x17
        /*001a*/ 	.short	(.L_153 - .L_152)
.L_152:
        /*001c*/ 	.word	0x00000000
        /*0020*/ 	.short	0x0004
        /*0022*/ 	.short	0x001c
        /*0024*/ 	.byte	0x00, 0xf0, 0x11, 0x00


	//----- nvinfo : EIATTR_KPARAM_INFO
	.align		4
.L_153:
        /*0028*/ 	.byte	0x04, 0x17
        /*002a*/ 	.short	(.L_155 - .L_154)
.L_154:
        /*002c*/ 	.word	0x00000000
        /*0030*/ 	.short	0x0003
        /*0032*/ 	.short	0x0018
        /*0034*/ 	.byte	0x00, 0xf0, 0x11, 0x00


	//----- nvinfo : EIATTR_KPARAM_INFO
	.align		4
.L_155:
        /*0038*/ 	.byte	0x04, 0x17
        /*003a*/ 	.short	(.L_157 - .L_156)
.L_156:
        /*003c*/ 	.word	0x00000000
        /*0040*/ 	.short	0x0002
        /*0042*/ 	.short	0x0010
        /*0044*/ 	.byte	0x00, 0xf5, 0x21, 0x00


	//----- nvinfo : EIATTR_KPARAM_INFO
	.align		4
.L_157:
        /*0048*/ 	.byte	0x04, 0x17
        /*004a*/ 	.short	(.L_159 - .L_158)
.L_158:
        /*004c*/ 	.word	0x00000000
        /*0050*/ 	.short	0x0001
        /*0052*/ 	.short	0x0008
        /*0054*/ 	.byte	0x00, 0xf5, 0x21, 0x00


	//----- nvinfo : EIATTR_KPARAM_INFO
	.align		4
.L_159:
        /*0058*/ 	.byte	0x04, 0x17
        /*005a*/ 	.short	(.L_161 - .L_160)
.L_160:
        /*005c*/ 	.word	0x00000000
        /*0060*/ 	.short	0x0000
        /*0062*/ 	.short	0x0000
        /*0064*/ 	.byte	0x00, 0xf5, 0x21, 0x00


	//----- nvinfo : EIATTR_SPARSE_MMA_MASK
	.align		4
.L_161:
        /*0068*/ 	.byte	0x03, 0x50
        /*006a*/ 	.short	0x0000


	//----- nvinfo : EIATTR_MAXREG_COUNT
	.align		4
        /*006c*/ 	.byte	0x03, 0x1b
        /*006e*/ 	.short	0x00ff


	//----- nvinfo : EIATTR_NUM_BARRIERS
	.align		4
        /*0070*/ 	.byte	0x02, 0x4c
        /*0072*/ 	.byte	0x01
	.zero		1


	//----- nvinfo : EIATTR_MERCURY_ISA_VERSION
	.align		4
        /*0074*/ 	.byte	0x03, 0x5f
        /*0076*/ 	.short	0x0101


	//----- nvinfo : EIATTR_VRC_CTA_INIT_COUNT
	.align		4
        /*0078*/ 	.byte	0x02, 0x4a
	.zero		1
	.zero		1


	//----- nvinfo : EIATTR_EXIT_INSTR_OFFSETS
	.align		4
        /*007c*/ 	.byte	0x04, 0x1c
        /*007e*/ 	.short	(.L_163 - .L_162)


	//   ....[0]....
.L_162:
        /*0080*/ 	.word	0x00000040


	//   ....[1]....
        /*0084*/ 	.word	0x00001ea0


	//   ....[2]....
        /*0088*/ 	.word	0x00003980


	//----- nvinfo : EIATTR_CRS_STACK_SIZE
	.align		4
.L_163:
        /*008c*/ 	.byte	0x04, 0x1e
        /*008e*/ 	.short	(.L_165 - .L_164)
.L_164:
        /*0090*/ 	.word	0x00000000


	//----- nvinfo : EIATTR_CBANK_PARAM_SIZE
	.align		4
.L_165:
        /*0094*/ 	.byte	0x03, 0x19
        /*0096*/ 	.short	0x0024


	//----- nvinfo : EIATTR_PARAM_CBANK
	.align		4
        /*0098*/ 	.byte	0x04, 0x0a
        /*009a*/ 	.short	(.L_167 - .L_166)
	.align		4
.L_166:
        /*009c*/ 	.word	index@(.nv.constant0._Z26pearson_strategy6_templateILi64EEvPKfS1_Pfiii)
        /*00a0*/ 	.short	0x0380
        /*00a2*/ 	.short	0x0024


	//----- nvinfo : EIATTR_SW_WAR
	.align		4
.L_167:
        /*00a4*/ 	.byte	0x04, 0x36
        /*00a6*/ 	.short	(.L_169 - .L_168)
.L_168:
        /*00a8*/ 	.word	0x00000008
.L_169:


//--------------------- .nv.info._Z26pearson_strategy6_templateILi32EEvPKfS1_Pfiii --------------------------
	.section	.nv.info._Z26pearson_strategy6_templateILi32EEvPKfS1_Pfiii,"",@"SHT_CUDA_INFO"
	.sectionflags	@""
	.align	4


	//----- nvinfo : EIATTR_CUDA_API_VERSION
	.align		4
        /*0000*/ 	.byte	0x04, 0x37
        /*0002*/ 	.short	(.L_171 - .L_170)
.L_170:
        /*0004*/ 	.word	0x00000082


	//----- nvinfo : EIATTR_KPARAM_INFO
	.align		4
.L_171:
        /*0008*/ 	.byte	0x04, 0x17
        /*000a*/ 	.short	(.L_173 - .L_172)
.L_172:
        /*000c*/ 	.word	0x00000000
        /*0010*/ 	.short	0x0005
        /*0012*/ 	.short	0x0020
        /*0014*/ 	.byte	0x00, 0xf0, 0x11, 0x00


	//----- nvinfo : EIATTR_KPARAM_INFO
	.align		4
.L_173:
        /*0018*/ 	.byte	0x04, 0x17
        /*001a*/ 	.short	(.L_175 - .L_174)
.L_174:
        /*001c*/ 	.word	0x00000000
        /*0020*/ 	.short	0x0004
        /*0022*/ 	.short	0x001c
        /*0024*/ 	.byte	0x00, 0xf0, 0x11, 0x00


	//----- nvinfo : EIATTR_KPARAM_INFO
	.align		4
.L_175:
        /*0028*/ 	.byte	0x04, 0x17
        /*002a*/ 	.short	(.L_177 - .L_176)
.L_176:
        /*002c*/ 	.word	0x00000000
        /*0030*/ 	.short	0x0003
        /*0032*/ 	.short	0x0018
        /*0034*/ 	.byte	0x00, 0xf0, 0x11, 0x00


	//----- nvinfo : EIATTR_KPARAM_INFO
	.align		4
.L_177:
        /*0038*/ 	.byte	0x04, 0x17
        /*003a*/ 	.short	(.L_179 - .L_178)
.L_178:
        /*003c*/ 	.word	0x00000000
        /*0040*/ 	.short	0x0002
        /*0042*/ 	.short	0x0010
        /*0044*/ 	.byte	0x00, 0xf5, 0x21, 0x00


	//----- nvinfo : EIATTR_KPARAM_INFO
	.align		4
.L_179:
        /*0048*/ 	.byte	0x04, 0x17
        /*004a*/ 	.short	(.L_181 - .L_180)
.L_180:
        /*004c*/ 	.word	0x00000000
        /*0050*/ 	.short	0x0001
        /*0052*/ 	.short	0x0008
        /*0054*/ 	.byte	0x00, 0xf5, 0x21, 0x00


	//----- nvinfo : EIATTR_KPARAM_INFO
	.align		4
.L_181:
        /*0058*/ 	.byte	0x04, 0x17
        /*005a*/ 	.short	(.L_183 - .L_182)
.L_182:
        /*005c*/ 	.word	0x00000000
        /*0060*/ 	.short	0x0000
        /*0062*/ 	.short	0x0000
        /*0064*/ 	.byte	0x00, 0xf5, 0x21, 0x00


	//----- nvinfo : EIATTR_SPARSE_MMA_MASK
	.align		4
.L_183:
        /*0068*/ 	.byte	0x03, 0x50
        /*006a*/ 	.short	0x0000


	//----- nvinfo : EIATTR_MAXREG_COUNT
	.align		4
        /*006c*/ 	.byte	0x03, 0x1b
        /*006e*/ 	.short	0x00ff


	//----- nvinfo : EIATTR_NUM_BARRIERS
	.align		4
        /*0070*/ 	.byte	0x02, 0x4c
        /*0072*/ 	.byte	0x01
	.zero		1


	//----- nvinfo : EIATTR_MERCURY_ISA_VERSION
	.align		4
        /*0074*/ 	.byte	0x03, 0x5f
        /*0076*/ 	.short	0x0101


	//----- nvinfo : EIATTR_VRC_CTA_INIT_COUNT
	.align		4
        /*0078*/ 	.byte	0x02, 0x4a
	.zero		1
	.zero		1


	//----- nvinfo : EIATTR_EXIT_INSTR_OFFSETS
	.align		4
        /*007c*/ 	.byte	0x04, 0x1c
        /*007e*/ 	.short	(.L_185 - .L_184)


	//   ....[0]....
.L_184:
        /*0080*/ 	.word	0x00000040


	//   ....[1]....
        /*0084*/ 	.word	0x00001e20


	//   ....[2]....
        /*0088*/ 	.word	0x00003840


	//----- nvinfo : EIATTR_CRS_STACK_SIZE
	.align		4
.L_185:
        /*008c*/ 	.byte	0x04, 0x1e
        /*008e*/ 	.short	(.L_187 - .L_186)
.L_186:
        /*0090*/ 	.word	0x00000000


	//----- nvinfo : EIATTR_CBANK_PARAM_SIZE
	.align		4
.L_187:
        /*0094*/ 	.byte	0x03, 0x19
        /*0096*/ 	.short	0x0024


	//----- nvinfo : EIATTR_PARAM_CBANK
	.align		4
        /*0098*/ 	.byte	0x04, 0x0a
        /*009a*/ 	.short	(.L_189 - .L_188)
	.align		4
.L_188:
        /*009c*/ 	.word	index@(.nv.constant0._Z26pearson_strategy6_templateILi32EEvPKfS1_Pfiii)
        /*00a0*/ 	.short	0x0380
        /*00a2*/ 	.short	0x0024


	//----- nvinfo : EIATTR_SW_WAR
	.align		4
.L_189:
        /*00a4*/ 	.byte	0x04, 0x36
        /*00a6*/ 	.short	(.L_191 - .L_190)
.L_190:
        /*00a8*/ 	.word	0x00000008
.L_191:


//--------------------- .nv.callgraph             --------------------------
	.section	.nv.callgraph,"",@"SHT_CUDA_CALLGRAPH"
	.align	4
	.sectionentsize	8
	.align		4
        /*0000*/ 	.word	0x00000000
	.align		4
        /*0004*/ 	.word	0xffffffff
	.align		4
        /*0008*/ 	.word	0x00000000
	.align		4
        /*000c*/ 	.word	0xfffffffe
	.align		4
        /*0010*/ 	.word	0x00000000
	.align		4
        /*0014*/ 	.word	0xfffffffd
	.align		4
        /*0018*/ 	.word	0x00000000
	.align		4
        /*001c*/ 	.word	0xfffffffc


//--------------------- .text._Z26pearson_strategy6_templateILi1024EEvPKfS1_Pfiii --------------------------
	.section	.text._Z26pearson_strategy6_templateILi1024EEvPKfS1_Pfiii,"ax",@progbits
	.align	128
        .global         _Z26pearson_strategy6_templateILi1024EEvPKfS1_Pfiii
        .type           _Z26pearson_strategy6_templateILi1024EEvPKfS1_Pfiii,@function
        .size           _Z26pearson_strategy6_templateILi1024EEvPKfS1_Pfiii,(.L_x_487 - _Z26pearson_strategy6_templateILi1024EEvPKfS1_Pfiii)
        .other          _Z26pearson_strategy6_templateILi1024EEvPKfS1_Pfiii,@"STO_CUDA_ENTRY STV_DEFAULT"
_Z26pearson_strategy6_templateILi1024EEvPKfS1_Pfiii:
.text._Z26pearson_strategy6_templateILi1024EEvPKfS1_Pfiii:
[----:B------:R-:W-:Y:S08]  /*0000*/  LDC R1, c[0x0][0x37c] ;  /* 0x0000df00ff017b82 */ /* 0x000ff00000000800 */
[----:B------:R-:W0:Y:S08]  /*0010*/  S2UR UR6, SR_CTAID.X ;  /* 0x00000000000679c3 */ /* 0x000e300000002500 */
[----:B------:R-:W0:Y:S02]  /*0020*/  LDC R0, c[0x0][0x39c] ;  /* 0x0000e700ff007b82 */ /* 0x000e240000000800 */
[----:B0-----:R-:W-:-:S13]  /*0030*/  ISETP.LE.AND P0, PT, R0, UR6, PT ;  /* 0x0000000600007c0c */ /* 0x001fda000bf03270 */
[----:B------:R-:W-:Y:S05]  /*0040*/  @P0 EXIT ;  /* 0x000000000000094d */ /* 0x000fea0003800000 */
[----:B------:R-:W0:Y:S01]  /*0050*/  S2R R10, SR_TID.X ;  /* 0x00000000000a7919 */ /* 0x000e220000002100 */
[----:B------:R-:W0:Y:S01]  /*0060*/  LDC R3, c[0x0][0x3a0] ;  /* 0x0000e800ff037b82 */ /* 0x000e220000000800 */
[----:B------:R-:W1:Y:S01]  /*0070*/  LDCU.64 UR8, c[0x0][0x358] ;  /* 0x00006b00ff0877ac */ /* 0x000e620008000a00 */
[----:B------:R-:W-:Y:S01]  /*0080*/  BSSY.RECONVERGENT B0, `(.L_x_0) ;  /* 0x0000099000007945 */ /* 0x000fe20003800200 */
[----:B------:R-:W2:Y:S01]  /*0090*/  LDCU.64 UR4, c[0x0][0x388] ;  /* 0x00007100ff0477ac */ /* 0x000ea20008000a00 */
[----:B------:R-:W3:Y:S01]  /*00a0*/  LDCU.64 UR10, c[0x0][0x388] ;  /* 0x00007100ff0a77ac */ /* 0x000ee20008000a00 */
[----:B0-----:R-:W-:-:S13]  /*00b0*/  ISETP.GE.AND P1, PT, R10, R3, PT ;  /* 0x000000030a00720c */ /* 0x001fda0003f26270 */
[----:B-123--:R-:W-:Y:S05]  /*00c0*/  @P1 BRA `(.L_x_1) ;  /* 0x0000000800501947 */ /* 0x00efea0003800000 */
[----:B------:R-:W-:Y:S01]  /*00d0*/  LOP3.LUT R0, RZ, R10, RZ, 0x33, !PT ;  /* 0x0000000aff007212 */ /* 0x000fe200078e33ff */
[----:B------:R-:W-:Y:S01]  /*00e0*/  IMAD R11, R3, UR6, RZ ;  /* 0x00000006030b7c24 */ /* 0x000fe2000f8e02ff */
[----:B------:R-:W-:Y:S02]  /*00f0*/  BSSY.RECONVERGENT B1, `(.L_x_2) ;  /* 0x000001b000017945 */ /* 0x000fe40003800200 */
[----:B------:R-:W-:Y:S02]  /*0100*/  IADD3 R4, PT, PT, R0, R3, RZ ;  /* 0x0000000300047210 */ /* 0x000fe40007ffe0ff */
[----:B------:R-:W-:Y:S02]  /*0110*/  SHF.R.S32.HI R2, RZ, 0x1f, R11 ;  /* 0x0000001fff027819 */ /* 0x000fe4000001140b */
[C---:B------:R-:W-:Y:S02]  /*0120*/  LOP3.LUT R0, R4.reuse, 0xc00, RZ, 0xc0, !PT ;  /* 0x00000c0004007812 */ /* 0x040fe400078ec0ff */
[----:B------:R-:W-:-:S02]  /*0130*/  ISETP.GE.U32.AND P0, PT, R4, 0xc00, PT ;  /* 0x00000c000400780c */ /* 0x000fc40003f06070 */
[----:B------:R-:W-:Y:S02]  /*0140*/  ISETP.NE.AND P2, PT, R0, 0xc00, PT ;  /* 0x00000c000000780c */ /* 0x000fe40003f45270 */
[----:B------:R-:W-:-:S11]  /*0150*/  MOV R0, R10 ;  /* 0x0000000a00007202 */ /* 0x000fd60000000f00 */
[----:B------:R-:W-:Y:S05]  /*0160*/  @!P2 BRA `(.L_x_3) ;  /* 0x00000000004ca947 */ /* 0x000fea0003800000 */
[----:B------:R-:W0:Y:S01]  /*0170*/  S2R R7, SR_CgaCtaId ;  /* 0x0000000000077919 */ /* 0x000e220000008800 */
[----:B------:R-:W-:Y:S01]  /*0180*/  MOV R0, 0x400 ;  /* 0x0000040000007802 */ /* 0x000fe20000000f00 */
[----:B------:R-:W-:Y:S01]  /*0190*/  HFMA2 R9, -RZ, RZ, 0, 0 ;  /* 0x00000000ff097431 */ /* 0x000fe200000001ff */
[----:B------:R-:W-:-:S03]  /*01a0*/  LEA.HI R4, R4, 0x1, RZ, 0x16 ;  /* 0x0000000104047811 */ /* 0x000fc600078fb0ff */
[----:B------:R-:W-:Y:S01]  /*01b0*/  VIADD R0, R0, 0x10 ;  /* 0x0000001000007836 */ /* 0x000fe20000000000 */
[----:B------:R-:W-:-:S04]  /*01c0*/  LOP3.LUT R6, R4, 0x3, RZ, 0xc0, !PT ;  /* 0x0000000304067812 */ /* 0x000fc800078ec0ff */
[----:B0-----:R-:W-:Y:S02]  /*01d0*/  LEA R7, R7, R0, 0x18 ;  /* 0x0000000007077211 */ /* 0x001fe400078ec0ff */
[----:B------:R-:W-:-:S07]  /*01e0*/  MOV R0, R10 ;  /* 0x0000000a00007202 */ /* 0x000fce0000000f00 */
.L_x_4:
[----:B------:R-:W-:-:S05]  /*01f0*/  IADD3 R5, P2, PT, R11, R0, RZ ;  /* 0x000000000b057210 */ /* 0x000fca0007f5e0ff */
[----:B------:R-:W-:Y:S01]  /*0200*/  IMAD.X R8, RZ, RZ, R2, P2 ;  /* 0x000000ffff087224 */ /* 0x000fe200010e0602 */
[----:B0-----:R-:W-:-:S04]  /*0210*/  LEA R4, P2, R5, UR4, 0x2 ;  /* 0x0000000405047c11 */ /* 0x001fc8000f8410ff */
[----:B------:R-:W-:-:S05]  /*0220*/  LEA.HI.X R5, R5, UR5, R8, 0x2, P2 ;  /* 0x0000000505057c11 */ /* 0x000fca00090f1408 */
[----:B------:R-:W2:Y:S01]  /*0230*/  LDG.E.CONSTANT R4, desc[UR8][R4.64] ;  /* 0x0000000804047981 */ /* 0x000ea2000c1e9900 */
[C---:B------:R-:W-:Y:S01]  /*0240*/  LEA R13, R0.reuse, R7, 0x2 ;  /* 0x00000007000d7211 */ /* 0x040fe200078e10ff */
[----:B------:R-:W-:Y:S01]  /*0250*/  VIADD R0, R0, 0x400 ;  /* 0x0000040000007836 */ /* 0x000fe20000000000 */
[----:B------:R-:W-:-:S04]  /*0260*/  IADD3 R9, PT, PT, R9, 0x1, RZ ;  /* 0x0000000109097810 */ /* 0x000fc80007ffe0ff */
[----:B------:R-:W-:Y:S01]  /*0270*/  ISETP.NE.AND P2, PT, R9, R6, PT ;  /* 0x000000060900720c */ /* 0x000fe20003f45270 */
[----:B--2---:R0:W-:-:S12]  /*0280*/  STS [R13], R4 ;  /* 0x000000040d007388 */ /* 0x0041d80000000800 */
[----:B------:R-:W-:Y:S05]  /*0290*/  @P2 BRA `(.L_x_4) ;  /* 0xfffffffc00d42947 */ /* 0x000fea000383ffff */
.L_x_3:
[----:B------:R-:W-:Y:S05]  /*02a0*/  BSYNC.RECONVERGENT B1 ;  /* 0x0000000000017941 */ /* 0x000fea0003800200 */
.L_x_2:
[----:B------:R-:W-:Y:S05]  /*02b0*/  @!P0 BRA `(.L_x_1) ;  /* 0x0000000400d48947 */ /* 0x000fea0003800000 */
[----:B0-----:R-:W0:Y:S01]  /*02c0*/  S2R R13, SR_CgaCtaId ;  /* 0x00000000000d7919 */ /* 0x001e220000008800 */
[----:B------:R-:W-:Y:S01]  /*02d0*/  IADD3 R5, PT, PT, -R0, R3, RZ ;  /* 0x0000000300057210 */ /* 0x000fe20007ffe1ff */
[----:B------:R-:W-:Y:S01]  /*02e0*/  BSSY.RECONVERGENT B1, `(.L_x_5) ;  /* 0x0000040000017945 */ /* 0x000fe20003800200 */
[----:B------:R-:W-:Y:S02]  /*02f0*/  MOV R4, 0x400 ;  /* 0x0000040000047802 */ /* 0x000fe40000000f00 */
[----:B------:R-:W-:Y:S02]  /*0300*/  ISETP.GT.AND P2, PT, R5, 0x3000, PT ;  /* 0x000030000500780c */ /* 0x000fe40003f44270 */
[----:B------:R-:W-:Y:S02]  /*0310*/  IADD3 R4, PT, PT, R4, 0x10, RZ ;  /* 0x0000001004047810 */ /* 0x000fe40007ffe0ff */
[----:B------:R-:W-:Y:S02]  /*0320*/  PLOP3.LUT P0, PT, PT, PT, PT, 0x80, 0x8 ;  /* 0x000000000008781c */ /* 0x000fe40003f0f070 */
[----:B0-----:R-:W-:-:S07]  /*0330*/  LEA R13, R13, R4, 0x18 ;  /* 0x000000040d0d7211 */ /* 0x001fce00078ec0ff */
[----:B------:R-:W-:Y:S05]  /*0340*/  @!P2 BRA `(.L_x_6) ;  /* 0x0000000000e4a947 */ /* 0x000fea0003800000 */
[----:B------:R-:W-:Y:S01]  /*0350*/  PLOP3.LUT P0, PT, PT, PT, PT, 0x8, 0x80 ;  /* 0x000000000080781c */ /* 0x000fe20003f0e170 */
[----:B------:R-:W-:-:S12]  /*0360*/  VIADD R17, R3, 0xffffd000 ;  /* 0xffffd00003117836 */ /* 0x000fd80000000000 */
.L_x_7:
[C---:B------:R-:W-:Y:S02]  /*0370*/  IADD3 R4, PT, PT, R0.reuse, 0x1000, RZ ;  /* 0x0000100000047810 */ /* 0x040fe40007ffe0ff */
[C---:B------:R-:W-:Y:S02]  /*0380*/  IADD3 R6, PT, PT, R0.reuse, 0x3000, RZ ;  /* 0x0000300000067810 */ /* 0x040fe40007ffe0ff */
[C---:B------:R-:W-:Y:S01]  /*0390*/  IADD3 R5, P2, PT, R11.reuse, R4, RZ ;  /* 0x000000040b057210 */ /* 0x040fe20007f5e0ff */
[----:B------:R-:W-:Y:S01]  /*03a0*/  VIADD R4, R0, 0x2000 ;  /* 0x0000200000047836 */ /* 0x000fe20000000000 */
[----:B0-----:R-:W-:Y:S02]  /*03b0*/  IADD3 R18, P4, PT, R11, R0, RZ ;  /* 0x000000000b127210 */ /* 0x001fe40007f9e0ff */
[----:B------:R-:W-:Y:S02]  /*03c0*/  IADD3.X R8, PT, PT, RZ, R2, RZ, P2, !PT ;  /* 0x00000002ff087210 */ /* 0x000fe400017fe4ff */
[----:B------:R-:W-:-:S02]  /*03d0*/  LEA R14, P2, R5, UR10, 0x2 ;  /* 0x0000000a050e7c11 */ /* 0x000fc4000f8410ff */
[----:B------:R-:W-:Y:S02]  /*03e0*/  IADD3 R7, P3, PT, R11, R6, RZ ;  /* 0x000000060b077210 */ /* 0x000fe40007f7e0ff */
[----:B------:R-:W-:Y:S02]  /*03f0*/  LEA.HI.X R15, R5, UR11, R8, 0x2, P2 ;  /* 0x0000000b050f7c11 */ /* 0x000fe400090f1408 */
[----:B------:R-:W-:Y:S02]  /*0400*/  IADD3 R9, P2, PT, R11, R4, RZ ;  /* 0x000000040b097210 */ /* 0x000fe40007f5e0ff */
[-C--:B------:R-:W-:Y:S01]  /*0410*/  IADD3.X R5, PT, PT, RZ, R2.reuse, RZ, P4, !PT ;  /* 0x00000002ff057210 */ /* 0x080fe200027fe4ff */
[----:B------:R-:W2:Y:S01]  /*0420*/  LDG.E.CONSTANT R22, desc[UR8][R14.64+0x3000] ;  /* 0x003000080e167981 */ /* 0x000ea2000c1e9900 */
[----:B------:R-:W-:Y:S01]  /*0430*/  IADD3.X R12, PT, PT, RZ, R2, RZ, P3, !PT ;  /* 0x00000002ff0c7210 */ /* 0x000fe20001ffe4ff */
[----:B------:R-:W-:Y:S01]  /*0440*/  IMAD.X R16, RZ, RZ, R2, P2 ;  /* 0x000000ffff107224 */ /* 0x000fe200010e0602 */
[----:B------:R-:W-:-:S02]  /*0450*/  LEA R4, P4, R18, UR10, 0x2 ;  /* 0x0000000a12047c11 */ /* 0x000fc4000f8810ff */
[----:B------:R-:W-:Y:S02]  /*0460*/  LEA R8, P2, R9, UR10, 0x2 ;  /* 0x0000000a09087c11 */ /* 0x000fe4000f8410ff */
[----:B------:R-:W-:Y:S02]  /*0470*/  LEA R6, P3, R7, UR10, 0x2 ;  /* 0x0000000a07067c11 */ /* 0x000fe4000f8610ff */
[----:B------:R-:W-:Y:S02]  /*0480*/  LEA.HI.X R5, R18, UR11, R5, 0x2, P4 ;  /* 0x0000000b12057c11 */ /* 0x000fe4000a0f1405 */
[----:B------:R-:W-:Y:S01]  /*0490*/  LEA.HI.X R9, R9, UR11, R16, 0x2, P2 ;  /* 0x0000000b09097c11 */ /* 0x000fe200090f1410 */
[----:B------:R-:W3:Y:S01]  /*04a0*/  LDG.E.CONSTANT R18, desc[UR8][R14.64+0x2000] ;  /* 0x002000080e127981 */ /* 0x000ee2000c1e9900 */
[----:B------:R-:W-:-:S03]  /*04b0*/  LEA.HI.X R7, R7, UR11, R12, 0x2, P3 ;  /* 0x0000000b07077c11 */ /* 0x000fc600098f140c */
[----:B------:R-:W4:Y:S04]  /*04c0*/  LDG.E.CONSTANT R16, desc[UR8][R14.64] ;  /* 0x000000080e107981 */ /* 0x000f28000c1e9900 */
[----:B------:R-:W5:Y:S04]  /*04d0*/  LDG.E.CONSTANT R12, desc[UR8][R14.64+0x1000] ;  /* 0x001000080e0c7981 */ /* 0x000f68000c1e9900 */
[----:B------:R-:W5:Y:S04]  /*04e0*/  LDG.E.CONSTANT R21, desc[UR8][R8.64] ;  /* 0x0000000808157981 */ /* 0x000f68000c1e9900 */
[----:B------:R-:W5:Y:S04]  /*04f0*/  LDG.E.CONSTANT R20, desc[UR8][R8.64+0x1000] ;  /* 0x0010000808147981 */ /* 0x000f68000c1e9900 */
[----:B------:R-:W5:Y:S04]  /*0500*/  LDG.E.CONSTANT R19, desc[UR8][R8.64+0x2000] ;  /* 0x0020000808137981 */ /* 0x000f68000c1e9900 */
[----:B------:R0:W5:Y:S04]  /*0510*/  LDG.E.CONSTANT R24, desc[UR8][R8.64+0x3000] ;  /* 0x0030000808187981 */ /* 0x000168000c1e9900 */
[----:B------:R-:W5:Y:S04]  /*0520*/  LDG.E.CONSTANT R25, desc[UR8][R6.64] ;  /* 0x0000000806197981 */ /* 0x000f68000c1e9900 */
[----:B------:R-:W5:Y:S04]  /*0530*/  LDG.E.CONSTANT R26, desc[UR8][R6.64+0x1000] ;  /* 0x00100008061a7981 */ /* 0x000f68000c1e9900 */
[----:B------:R-:W5:Y:S04]  /*0540*/  LDG.E.CONSTANT R27, desc[UR8][R6.64+0x2000] ;  /* 0x00200008061b7981 */ /* 0x000f68000c1e9900 */
[----:B------:R-:W5:Y:S04]  /*0550*/  LDG.E.CONSTANT R28, desc[UR8][R6.64+0x3000] ;  /* 0x00300008061c7981 */ /* 0x000f68000c1e9900 */
[----:B------:R-:W5:Y:S04]  /*0560*/  LDG.E.CONSTANT R29, desc[UR8][R4.64] ;  /* 0x00000008041d7981 */ /* 0x000f68000c1e9900 */
[----:B------:R-:W5:Y:S04]  /*0570*/  LDG.E.CONSTANT R23, desc[UR8][R4.64+0x1000] ;  /* 0x0010000804177981 */ /* 0x000f68000c1e9900 */
[----:B------:R-:W5:Y:S04]  /*0580*/  LDG.E.CONSTANT R14, desc[UR8][R4.64+0x2000] ;  /* 0x00200008040e7981 */ /* 0x000f68000c1e9900 */
[----:B------:R-:W5:Y:S01]  /*0590*/  LDG.E.CONSTANT R15, desc[UR8][R4.64+0x3000] ;  /* 0x00300008040f7981 */ /* 0x000f62000c1e9900 */
[C---:B0-----:R-:W-:Y:S01]  /*05a0*/  LEA R9, R0.reuse, R13, 0x2 ;  /* 0x0000000d00097211 */ /* 0x041fe200078e10ff */
[----:B------:R-:W-:-:S05]  /*05b0*/  VIADD R0, R0, 0x4000 ;  /* 0x0000400000007836 */ /* 0x000fca0000000000 */
[----:B------:R-:W-:Y:S01]  /*05c0*/  ISETP.GE.AND P2, PT, R0, R17, PT ;  /* 0x000000110000720c */ /* 0x000fe20003f46270 */
[----:B--2---:R0:W-:Y:S04]  /*05d0*/  STS [R9+0x7000], R22 ;  /* 0x0070001609007388 */ /* 0x0041e80000000800 */
[----:B---3--:R0:W-:Y:S04]  /*05e0*/  STS [R9+0x6000], R18 ;  /* 0x0060001209007388 */ /* 0x0081e80000000800 */
[----:B----4-:R0:W-:Y:S04]  /*05f0*/  STS [R9+0x4000], R16 ;  /* 0x0040001009007388 */ /* 0x0101e80000000800 */
[----:B-----5:R0:W-:Y:S04]  /*0600*/  STS [R9+0x5000], R12 ;  /* 0x0050000c09007388 */ /* 0x0201e80000000800 */
[----:B------:R0:W-:Y:S04]  /*0610*/  STS [R9+0x8000], R21 ;  /* 0x0080001509007388 */ /* 0x0001e80000000800 */
[----:B------:R0:W-:Y:S04]  /*0620*/  STS [R9+0x9000], R20 ;  /* 0x0090001409007388 */ /* 0x0001e80000000800 */
[----:B------:R0:W-:Y:S04]  /*0630*/  STS [R9+0xa000], R19 ;  /* 0x00a0001309007388 */ /* 0x0001e80000000800 */
[----:B------:R0:W-:Y:S04]  /*0640*/  STS [R9+0xb000], R24 ;  /* 0x00b0001809007388 */ /* 0x0001e80000000800 */
[----:B------:R0:W-:Y:S04]  /*0650*/  STS [R9+0xc000], R25 ;  /* 0x00c0001909007388 */ /* 0x0001e80000000800 */
[----:B------:R0:W-:Y:S04]  /*0660*/  STS [R9+0xd000], R26 ;  /* 0x00d0001a09007388 */ /* 0x0001e80000000800 */
[----:B------:R0:W-:Y:S04]  /*0670*/  STS [R9+0xe000], R27 ;  /* 0x00e0001b09007388 */ /* 0x0001e80000000800 */
[----:B------:R0:W-:Y:S04]  /*0680*/  STS [R9+0xf000], R28 ;  /* 0x00f0001c09007388 */ /* 0x0001e80000000800 */
[----:B------:R0:W-:Y:S04]  /*0690*/  STS [R9], R29 ;  /* 0x0000001d09007388 */ /* 0x0001e80000000800 */
[----:B------:R0:W-:Y:S04]  /*06a0*/  STS [R9+0x1000], R23 ;  /* 0x0010001709007388 */ /* 0x0001e80000000800 */
[----:B------:R0:W-:Y:S04]  /*06b0*/  STS [R9+0x2000], R14 ;  /* 0x0020000e09007388 */ /* 0x0001e80000000800 */
[----:B------:R0:W-:Y:S01]  /*06c0*/  STS [R9+0x3000], R15 ;  /* 0x0030000f09007388 */ /* 0x0001e20000000800 */
[----:B------:R-:W-:Y:S05]  /*06d0*/  @!P2 BRA `(.L_x_7) ;  /* 0xfffffffc0024a947 */ /* 0x000fea000383ffff */
.L_x_6:
[----:B------:R-:W-:Y:S05]  /*06e0*/  BSYNC.RECONVERGENT B1 ;  /* 0x0000000000017941 */ /* 0x000fea0003800200 */
.L_x_5:
[----:B------:R-:W-:Y:S01]  /*06f0*/  IADD3 R4, PT, PT, -R0, R3, RZ ;  /* 0x0000000300047210 */ /* 0x000fe20007ffe1ff */
[----:B------:R-:W-:Y:S03]  /*0700*/  BSSY.RECONVERGENT B1, `(.L_x_8) ;  /* 0x0000020000017945 */ /* 0x000fe60003800200 */
[----:B------:R-:W-:-:S13]  /*0710*/  ISETP.GT.AND P2, PT, R4, 0x1000, PT ;  /* 0x000010000400780c */ /* 0x000fda0003f44270 */
[----:B------:R-:W-:Y:S05]  /*0720*/  @!P2 BRA `(.L_x_9) ;  /* 0x000000000074a947 */ /* 0x000fea0003800000 */
[----:B------:R-:W1:Y:S01]  /*0730*/  LDCU.64 UR12, c[0x0][0x388] ;  /* 0x00007100ff0c77ac */ /* 0x000e620008000a00 */
[----:B------:R-:W-:Y:S02]  /*0740*/  IADD3 R7, P0, PT, R11, R0, RZ ;  /* 0x000000000b077210 */ /* 0x000fe40007f1e0ff */
[----:B------:R-:W-:-:S03]  /*0750*/  IADD3 R4, PT, PT, R0, 0x1000, RZ ;  /* 0x0000100000047810 */ /* 0x000fc60007ffe0ff */
[----:B------:R-:W-:Y:S01]  /*0760*/  IMAD.X R8, RZ, RZ, R2, P0 ;  /* 0x000000ffff087224 */ /* 0x000fe200000e0602 */
[----:B------:R-:W-:Y:S02]  /*0770*/  IADD3 R5, P2, PT, R11, R4, RZ ;  /* 0x000000040b057210 */ /* 0x000fe40007f5e0ff */
[----:B-1----:R-:W-:-:S04]  /*0780*/  LEA R6, P0, R7, UR12, 0x2 ;  /* 0x0000000c07067c11 */ /* 0x002fc8000f8010ff */
[----:B------:R-:W-:Y:S02]  /*0790*/  LEA.HI.X R7, R7, UR13, R8, 0x2, P0 ;  /* 0x0000000d07077c11 */ /* 0x000fe400080f1408 */
[----:B------:R-:W-:Y:S02]  /*07a0*/  IADD3.X R8, PT, PT, RZ, R2, RZ, P2, !PT ;  /* 0x00000002ff087210 */ /* 0x000fe400017fe4ff */
[C---:B------:R-:W-:Y:S01]  /*07b0*/  LEA R4, P0, R5.reuse, UR12, 0x2 ;  /* 0x0000000c05047c11 */ /* 0x040fe2000f8010ff */
[----:B0-----:R-:W2:Y:S03]  /*07c0*/  LDG.E.CONSTANT R12, desc[UR8][R6.64+0x1000] ;  /* 0x00100008060c7981 */ /* 0x001ea6000c1e9900 */
[----:B------:R-:W-:Y:S01]  /*07d0*/  LEA.HI.X R5, R5, UR13, R8, 0x2, P0 ;  /* 0x0000000d05057c11 */ /* 0x000fe200080f1408 */
[----:B------:R-:W3:Y:S04]  /*07e0*/  LDG.E.CONSTANT R14, desc[UR8][R6.64+0x2000] ;  /* 0x00200008060e7981 */ /* 0x000ee8000c1e9900 */
[----:B------:R-:W4:Y:S04]  /*07f0*/  LDG.E.CONSTANT R8, desc[UR8][R6.64] ;  /* 0x0000000806087981 */ /* 0x000f28000c1e9900 */
[----:B------:R-:W5:Y:S04]  /*0800*/  LDG.E.CONSTANT R16, desc[UR8][R6.64+0x3000] ;  /* 0x0030000806107981 */ /* 0x000f68000c1e9900 */
[----:B------:R-:W5:Y:S04]  /*0810*/  LDG.E.CONSTANT R18, desc[UR8][R4.64] ;  /* 0x0000000804127981 */ /* 0x000f68000c1e9900 */
[----:B------:R-:W5:Y:S04]  /*0820*/  LDG.E.CONSTANT R20, desc[UR8][R4.64+0x1000] ;  /* 0x0010000804147981 */ /* 0x000f68000c1e9900 */
[----:B------:R-:W5:Y:S04]  /*0830*/  LDG.E.CONSTANT R22, desc[UR8][R4.64+0x2000] ;  /* 0x0020000804167981 */ /* 0x000f68000c1e9900 */
[----:B------:R-:W5:Y:S01]  /*0840*/  LDG.E.CONSTANT R24, desc[UR8][R4.64+0x3000] ;  /* 0x0030000804187981 */ /* 0x000f62000c1e9900 */
[C---:B------:R-:W-:Y:S01]  /*0850*/  LEA R9, R0.reuse, R13, 0x2 ;  /* 0x0000000d00097211 */ /* 0x040fe200078e10ff */
[----:B------:R-:W-:Y:S01]  /*0860*/  VIADD R0, R0, 0x2000 ;  /* 0x0000200000007836 */ /* 0x000fe20000000000 */
[----:B------:R-:W-:-:S03]  /*0870*/  PLOP3.LUT P0, PT, PT, PT, PT, 0x8, 0x80 ;  /* 0x000000000080781c */ /* 0x000fc60003f0e170 */
[----:B--2---:R1:W-:Y:S04]  /*0880*/  STS [R9+0x1000], R12 ;  /* 0x0010000c09007388 */ /* 0x0043e80000000800 */
[----:B---3--:R1:W-:Y:S04]  /*0890*/  STS [R9+0x2000], R14 ;  /* 0x0020000e09007388 */ /* 0x0083e80000000800 */
[----:B----4-:R1:W-:Y:S04]  /*08a0*/  STS [R9], R8 ;  /* 0x0000000809007388 */ /* 0x0103e80000000800 */
[----:B-----5:R1:W-:Y:S04]  /*08b0*/  STS [R9+0x3000], R16 ;  /* 0x0030001009007388 */ /* 0x0203e80000000800 */
[----:B------:R1:W-:Y:S04]  /*08c0*/  STS [R9+0x4000], R18 ;  /* 0x0040001209007388 */ /* 0x0003e80000000800 */
[----:B------:R1:W-:Y:S04]  /*08d0*/  STS [R9+0x5000], R20 ;  /* 0x0050001409007388 */ /* 0x0003e80000000800 */
[----:B------:R1:W-:Y:S04]  /*08e0*/  STS [R9+0x6000], R22 ;  /* 0x0060001609007388 */ /* 0x0003e80000000800 */
[----:B------:R1:W-:Y:S02]  /*08f0*/  STS [R9+0x7000], R24 ;  /* 0x0070001809007388 */ /* 0x0003e40000000800 */
.L_x_9:
[----:B------:R-:W-:Y:S05]  /*0900*/  BSYNC.RECONVERGENT B1 ;  /* 0x0000000000017941 */ /* 0x000fea0003800200 */
.L_x_8:
[----:B------:R-:W-:-:S13]  /*0910*/  ISETP.LT.OR P0, PT, R0, R3, P0 ;  /* 0x000000030000720c */ /* 0x000fda0000701670 */
[----:B------:R-:W-:Y:S05]  /*0920*/  @!P0 BRA `(.L_x_1) ;  /* 0x0000000000388947 */ /* 0x000fea0003800000 */
[----:B------:R-:W2:Y:S01]  /*0930*/  LDCU.64 UR12, c[0x0][0x388] ;  /* 0x00007100ff0c77ac */ /* 0x000ea20008000a00 */
[----:B------:R-:W-:-:S04]  /*0940*/  IADD3 R11, P0, PT, R11, R0, RZ ;  /* 0x000000000b0b7210 */ /* 0x000fc80007f1e0ff */
[----:B------:R-:W-:Y:S02]  /*0950*/  IADD3.X R2, PT, PT, RZ, R2, RZ, P0, !PT ;  /* 0x00000002ff027210 */ /* 0x000fe400007fe4ff */
[----:B--2---:R-:W-:-:S04]  /*0960*/  LEA R4, P0, R11, UR12, 0x2 ;  /* 0x0000000c0b047c11 */ /* 0x004fc8000f8010ff */
[----:B------:R-:W-:-:S05]  /*0970*/  LEA.HI.X R5, R11, UR13, R2, 0x2, P0 ;  /* 0x0000000d0b057c11 */ /* 0x000fca00080f1402 */
[----:B------:R-:W2:Y:S04]  /*0980*/  LDG.E.CONSTANT R2, desc[UR8][R4.64] ;  /* 0x0000000804027981 */ /* 0x000ea8000c1e9900 */
[----:B------:R-:W3:Y:S04]  /*0990*/  LDG.E.CONSTANT R6, desc[UR8][R4.64+0x1000] ;  /* 0x0010000804067981 */ /* 0x000ee8000c1e9900 */
[----:B-1----:R-:W4:Y:S04]  /*09a0*/  LDG.E.CONSTANT R8, desc[UR8][R4.64+0x2000] ;  /* 0x0020000804087981 */ /* 0x002f28000c1e9900 */
[----:B0-----:R-:W5:Y:S01]  /*09b0*/  LDG.E.CONSTANT R12, desc[UR8][R4.64+0x3000] ;  /* 0x00300008040c7981 */ /* 0x001f62000c1e9900 */
[----:B------:R-:W-:-:S05]  /*09c0*/  LEA R13, R0, R13, 0x2 ;  /* 0x0000000d000d7211 */ /* 0x000fca00078e10ff */
[----:B--2---:R2:W-:Y:S04]  /*09d0*/  STS [R13], R2 ;  /* 0x000000020d007388 */ /* 0x0045e80000000800 */
[----:B---3--:R2:W-:Y:S04]  /*09e0*/  STS [R13+0x1000], R6 ;  /* 0x001000060d007388 */ /* 0x0085e80000000800 */
[----:B----4-:R2:W-:Y:S04]  /*09f0*/  STS [R13+0x2000], R8 ;  /* 0x002000080d007388 */ /* 0x0105e80000000800 */
[----:B-----5:R2:W-:Y:S02]  /*0a00*/  STS [R13+0x3000], R12 ;  /* 0x0030000c0d007388 */ /* 0x0205e40000000800 */
.L_x_1:
[----:B------:R-:W-:Y:S05]  /*0a10*/  BSYNC.RECONVERGENT B0 ;  /* 0x0000000000007941 */ /* 0x000fea0003800200 */
.L_x_0:
[----:B------:R-:W-:Y:S01]  /*0a20*/  BAR.SYNC.DEFER_BLOCKING 0x0 ;  /* 0x0000000000007b1d */ /* 0x000fe20000010000 */
[----:B0-----:R-:W-:-:S05]  /*0a30*/  IMAD.MOV.U32 R15, RZ, RZ, RZ ;  /* 0x000000ffff0f7224 */ /* 0x001fca00078e00ff */
[----:B------:R-:W-:Y:S04]  /*0a40*/  BSSY.RECONVERGENT B0, `(.L_x_10) ;  /* 0x0000079000007945 */ /* 0x000fe80003800200 */
[----:B------:R-:W-:Y:S05]  /*0a50*/  @P1 BRA `(.L_x_11) ;  /* 0x0000000400dc1947 */ /* 0x000fea0003800000 */
[----:B------:R-:W-:Y:S01]  /*0a60*/  LOP3.LUT R0, RZ, R10, RZ, 0x33, !PT ;  /* 0x0000000aff007212 */ /* 0x000fe200078e33ff */
[----:B------:R-:W-:Y:S01]  /*0a70*/  BSSY.RECONVERGENT B1, `(.L_x_12) ;  /* 0x0000036000017945 */ /* 0x000fe20003800200 */
[----:B------:R-:W-:Y:S02]  /*0a80*/  HFMA2 R15, -RZ, RZ, 0, 0 ;  /* 0x00000000ff0f7431 */ /* 0x000fe400000001ff */
[----:B------:R-:W-:Y:S01]  /*0a90*/  IMAD.MOV.U32 R7, RZ, RZ, R10 ;  /* 0x000000ffff077224 */ /* 0x000fe200078e000a */
[----:B------:R-:W-:-:S04]  /*0aa0*/  IADD3 R0, PT, PT, R0, R3, RZ ;  /* 0x0000000300007210 */ /* 0x000fc80007ffe0ff */
[C---:B------:R-:W-:Y:S02]  /*0ab0*/  ISETP.GE.U32.AND P0, PT, R0.reuse, 0x3c00, PT ;  /* 0x00003c000000780c */ /* 0x040fe40003f06070 */
[----:B--2---:R-:W-:-:S04]  /*0ac0*/  LEA.HI R2, R0, 0x1, RZ, 0x16 ;  /* 0x0000000100027811 */ /* 0x004fc800078fb0ff */
[----:B-1----:R-:W-:-:S04]  /*0ad0*/  LOP3.LUT R20, R2, 0xf, RZ, 0xc0, !PT ;  /* 0x0000000f02147812 */ /* 0x002fc800078ec0ff */
[----:B------:R-:W-:-:S03]  /*0ae0*/  ISETP.NE.AND P1, PT, R20, RZ, PT ;  /* 0x000000ff1400720c */ /* 0x000fc60003f25270 */
[----:B------:R-:W-:Y:S10]  /*0af0*/  @!P0 BRA `(.L_x_13) ;  /* 0x0000000000b48947 */ /* 0x000ff40003800000 */
[----:B------:R-:W0:Y:S01]  /*0b00*/  S2R R7, SR_CgaCtaId ;  /* 0x0000000000077919 */ /* 0x000e220000008800 */
[----:B------:R-:W-:Y:S01]  /*0b10*/  MOV R0, 0x400 ;  /* 0x0000040000007802 */ /* 0x000fe20000000f00 */
[----:B------:R-:W-:Y:S01]  /*0b20*/  IMAD.MOV.U32 R15, RZ, RZ, RZ ;  /* 0x000000ffff0f7224 */ /* 0x000fe200078e00ff */
[----:B------:R-:W-:Y:S02]  /*0b30*/  LOP3.LUT R5, R2, 0x7ffff0, RZ, 0xc0, !PT ;  /* 0x007ffff002057812 */ /* 0x000fe400078ec0ff */
[----:B------:R-:W-:Y:S02]  /*0b40*/  IADD3 R0, PT, PT, R0, 0x10, RZ ;  /* 0x0000001000007810 */ /* 0x000fe40007ffe0ff */
[----:B------:R-:W-:Y:S02]  /*0b50*/  MOV R8, RZ ;  /* 0x000000ff00087202 */ /* 0x000fe40000000f00 */
[----:B0-----:R-:W-:Y:S02]  /*0b60*/  LEA R0, R7, R0, 0x18 ;  /* 0x0000000007007211 */ /* 0x001fe400078ec0ff */
[----:B------:R-:W-:-:S07]  /*0b70*/  MOV R7, R10 ;  /* 0x0000000a00077202 */ /* 0x000fce0000000f00 */
.L_x_14:
[C---:B------:R-:W-:Y:S01]  /*0b80*/  LEA R13, R7.reuse, R0, 0x2 ;  /* 0x00000000070d7211 */ /* 0x040fe200078e10ff */
[----:B------:R-:W-:Y:S01]  /*0b90*/  VIADD R8, R8, 0x10 ;  /* 0x0000001008087836 */ /* 0x000fe20000000000 */
[----:B------:R-:W-:-:S03]  /*0ba0*/  IADD3 R7, PT, PT, R7, 0x4000, RZ ;  /* 0x0000400007077810 */ /* 0x000fc60007ffe0ff */
[----:B------:R-:W0:Y:S01]  /*0bb0*/  LDS R14, [R13] ;  /* 0x000000000d0e7984 */ /* 0x000e220000000800 */
[----:B------:R-:W-:-:S03]  /*0bc0*/  ISETP.NE.AND P0, PT, R8, R5, PT ;  /* 0x000000050800720c */ /* 0x000fc60003f05270 */
[----:B------:R-:W1:Y:S04]  /*0bd0*/  LDS R16, [R13+0x1000] ;  /* 0x001000000d107984 */ /* 0x000e680000000800 */
[----:B------:R-:W2:Y:S04]  /*0be0*/  LDS R17, [R13+0x2000] ;  /* 0x002000000d117984 */ /* 0x000ea80000000800 */
[----:B------:R-:W3:Y:S04]  /*0bf0*/  LDS R18, [R13+0x3000] ;  /* 0x003000000d127984 */ /* 0x000ee80000000800 */
[----:B------:R-:W4:Y:S04]  /*0c00*/  LDS R19, [R13+0x4000] ;  /* 0x004000000d137984 */ /* 0x000f280000000800 */
[----:B------:R-:W5:Y:S04]  /*0c10*/  LDS R6, [R13+0x5000] ;  /* 0x005000000d067984 */ /* 0x000f680000000800 */
[----:B------:R-:W5:Y:S04]  /*0c20*/  LDS R4, [R13+0x6000] ;  /* 0x006000000d047984 */ /* 0x000f680000000800 */
[----:B------:R-:W5:Y:S04]  /*0c30*/  LDS R12, [R13+0x7000] ;  /* 0x007000000d0c7984 */ /* 0x000f680000000800 */
[----:B------:R-:W5:Y:S04]  /*0c40*/  LDS R11, [R13+0x8000] ;  /* 0x008000000d0b7984 */ /* 0x000f680000000800 */
[----:B------:R-:W5:Y:S01]  /*0c50*/  LDS R9, [R13+0x9000] ;  /* 0x009000000d097984 */ /* 0x000f620000000800 */
[----:B0-----:R-:W-:-:S03]  /*0c60*/  FADD R15, R14, R15 ;  /* 0x0000000f0e0f7221 */ /* 0x001fc60000000000 */
[----:B------:R-:W0:Y:S01]  /*0c70*/  LDS R14, [R13+0xa000] ;  /* 0x00a000000d0e7984 */ /* 0x000e220000000800 */
[----:B-1----:R-:W-:-:S03]  /*0c80*/  FADD R16, R15, R16 ;  /* 0x000000100f107221 */ /* 0x002fc60000000000 */
[----:B------:R-:W1:Y:S01]  /*0c90*/  LDS R15, [R13+0xb000] ;  /* 0x00b000000d0f7984 */ /* 0x000e620000000800 */
[----:B--2---:R-:W-:-:S03]  /*0ca0*/  FADD R17, R16, R17 ;  /* 0x0000001110117221 */ /* 0x004fc60000000000 */
[----:B------:R-:W2:Y:S01]  /*0cb0*/  LDS R16, [R13+0xc000] ;  /* 0x00c000000d107984 */ /* 0x000ea20000000800 */
[----:B---3--:R-:W-:-:S03]  /*0cc0*/  FADD R18, R17, R18 ;  /* 0x0000001211127221 */ /* 0x008fc60000000000 */
[----:B------:R-:W3:Y:S01]  /*0cd0*/  LDS R17, [R13+0xd000] ;  /* 0x00d000000d117984 */ /* 0x000ee20000000800 */
[----:B----4-:R-:W-:-:S03]  /*0ce0*/  FADD R19, R18, R19 ;  /* 0x0000001312137221 */ /* 0x010fc60000000000 */
[----:B------:R-:W4:Y:S01]  /*0cf0*/  LDS R18, [R13+0xe000] ;  /* 0x00e000000d127984 */ /* 0x000f220000000800 */
[----:B-----5:R-:W-:-:S03]  /*0d00*/  FADD R19, R19, R6 ;  /* 0x0000000613137221 */ /* 0x020fc60000000000 */
[----:B------:R-:W5:Y:S01]  /*0d10*/  LDS R6, [R13+0xf000] ;  /* 0x00f000000d067984 */ /* 0x000f620000000800 */
[----:B------:R-:W-:-:S04]  /*0d20*/  FADD R19, R19, R4 ;  /* 0x0000000413137221 */ /* 0x000fc80000000000 */
[----:B------:R-:W-:-:S04]  /*0d30*/  FADD R12, R19, R12 ;  /* 0x0000000c130c7221 */ /* 0x000fc80000000000 */
[----:B------:R-:W-:-:S04]  /*0d40*/  FADD R12, R12, R11 ;  /* 0x0000000b0c0c7221 */ /* 0x000fc80000000000 */
[----:B------:R-:W-:-:S04]  /*0d50*/  FADD R9, R12, R9 ;  /* 0x000000090c097221 */ /* 0x000fc80000000000 */
[----:B0-----:R-:W-:-:S04]  /*0d60*/  FADD R14, R9, R14 ;  /* 0x0000000e090e7221 */ /* 0x001fc80000000000 */
[----:B-1----:R-:W-:-:S04]  /*0d70*/  FADD R15, R14, R15 ;  /* 0x0000000f0e0f7221 */ /* 0x002fc80000000000 */
[----:B--2---:R-:W-:-:S04]  /*0d80*/  FADD R16, R15, R16 ;  /* 0x000000100f107221 */ /* 0x004fc80000000000 */
[----:B---3--:R-:W-:-:S04]  /*0d90*/  FADD R17, R16, R17 ;  /* 0x0000001110117221 */ /* 0x008fc80000000000 */
[----:B----4-:R-:W-:-:S04]  /*0da0*/  FADD R17, R17, R18 ;  /* 0x0000001211117221 */ /* 0x010fc80000000000 */
[----:B-----5:R-:W-:Y:S01]  /*0db0*/  FADD R15, R17, R6 ;  /* 0x00000006110f7221 */ /* 0x020fe20000000000 */
[----:B------:R-:W-:Y:S06]  /*0dc0*/  @P0 BRA `(.L_x_14) ;  /* 0xfffffffc006c0947 */ /* 0x000fec000383ffff */
.L_x_13:
[----:B------:R-:W-:Y:S05]  /*0dd0*/  BSYNC.RECONVERGENT B1 ;  /* 0x0000000000017941 */ /* 0x000fea0003800200 */
.L_x_12:
[----:B------:R-:W-:Y:S05]  /*0de0*/  @!P1 BRA `(.L_x_11) ;  /* 0x0000000000f89947 */ /* 0x000fea0003800000 */
[----:B------:R-:W-:Y:S01]  /*0df0*/  ISETP.GE.U32.AND P0, PT, R20, 0x8, PT ;  /* 0x000000081400780c */ /* 0x000fe20003f06070 */
[----:B------:R-:W-:Y:S01]  /*0e00*/  BSSY.RECONVERGENT B1, `(.L_x_15) ;  /* 0x000001a000017945 */ /* 0x000fe20003800200 */
[----:B------:R-:W-:-:S04]  /*0e10*/  LOP3.LUT R6, R2, 0x7, RZ, 0xc0, !PT ;  /* 0x0000000702067812 */ /* 0x000fc800078ec0ff */
[----:B------:R-:W-:-:S07]  /*0e20*/  ISETP.NE.AND P1, PT, R6, RZ, PT ;  /* 0x000000ff0600720c */ /* 0x000fce0003f25270 */
[----:B------:R-:W-:Y:S06]  /*0e30*/  @!P0 BRA `(.L_x_16) ;  /* 0x0000000000588947 */ /* 0x000fec0003800000 */
[----:B------:R-:W0:Y:S01]  /*0e40*/  S2UR UR5, SR_CgaCtaId ;  /* 0x00000000000579c3 */ /* 0x000e220000008800 */
[----:B------:R-:W-:Y:S02]  /*0e50*/  UMOV UR4, 0x400 ;  /* 0x0000040000047882 */ /* 0x000fe40000000000 */
[----:B------:R-:W-:-:S04]  /*0e60*/  UIADD3 UR4, UPT, UPT, UR4, 0x10, URZ ;  /* 0x0000001004047890 */ /* 0x000fc8000fffe0ff */
[----:B0-----:R-:W-:-:S06]  /*0e70*/  ULEA UR4, UR5, UR4, 0x18 ;  /* 0x0000000405047291 */ /* 0x001fcc000f8ec0ff */
[C---:B------:R-:W-:Y:S02]  /*0e80*/  LEA R0, R7.reuse, UR4, 0x2 ;  /* 0x0000000407007c11 */ /* 0x040fe4000f8e10ff */
[----:B------:R-:W-:-:S03]  /*0e90*/  IADD3 R7, PT, PT, R7, 0x2000, RZ ;  /* 0x0000200007077810 */ /* 0x000fc60007ffe0ff */
[----:B------:R-:W0:Y:S04]  /*0ea0*/  LDS R4, [R0] ;  /* 0x0000000000047984 */ /* 0x000e280000000800 */
[----:B------:R-:W1:Y:S04]  /*0eb0*/  LDS R5, [R0+0x1000] ;  /* 0x0010000000057984 */ /* 0x000e680000000800 */
[----:B------:R-:W2:Y:S04]  /*0ec0*/  LDS R9, [R0+0x2000] ;  /* 0x0020000000097984 */ /* 0x000ea80000000800 */
[----:B------:R-:W3:Y:S04]  /*0ed0*/  LDS R11, [R0+0x3000] ;  /* 0x00300000000b7984 */ /* 0x000ee80000000800 */
[----:B------:R-:W4:Y:S04]  /*0ee0*/  LDS R13, [R0+0x4000] ;  /* 0x00400000000d7984 */ /* 0x000f280000000800 */
[----:B------:R-:W5:Y:S04]  /*0ef0*/  LDS R17, [R0+0x5000] ;  /* 0x0050000000117984 */ /* 0x000f680000000800 */
[----:B------:R-:W5:Y:S04]  /*0f00*/  LDS R19, [R0+0x6000] ;  /* 0x0060000000137984 */ /* 0x000f680000000800 */
[----:B------:R-:W5:Y:S01]  /*0f10*/  LDS R21, [R0+0x7000] ;  /* 0x0070000000157984 */ /* 0x000f620000000800 */
[----:B0-----:R-:W-:-:S04]  /*0f20*/  FADD R4, R15, R4 ;  /* 0x000000040f047221 */ /* 0x001fc80000000000 */
[----:B-1----:R-:W-:-:S04]  /*0f30*/  FADD R4, R4, R5 ;  /* 0x0000000504047221 */ /* 0x002fc80000000000 */
[----:B--2---:R-:W-:-:S04]  /*0f40*/  FADD R4, R4, R9 ;  /* 0x0000000904047221 */ /* 0x004fc80000000000 */
[----:B---3--:R-:W-:-:S04]  /*0f50*/  FADD R4, R4, R11 ;  /* 0x0000000b04047221 */ /* 0x008fc80000000000 */
[----:B----4-:R-:W-:-:S04]  /*0f60*/  FADD R4, R4, R13 ;  /* 0x0000000d04047221 */ /* 0x010fc80000000000 */
[----:B-----5:R-:W-:-:S04]  /*0f70*/  FADD R4, R4, R17 ;  /* 0x0000001104047221 */ /* 0x020fc80000000000 */
[----:B------:R-:W-:-:S04]  /*0f80*/  FADD R4, R4, R19 ;  /* 0x0000001304047221 */ /* 0x000fc80000000000 */
[----:B------:R-:W-:-:S07]  /*0f90*/  FADD R15, R4, R21 ;  /* 0x00000015040f7221 */ /* 0x000fce0000000000 */
.L_x_16:
[----:B------:R-:W-:Y:S05]  /*0fa0*/  BSYNC.RECONVERGENT B1 ;  /* 0x0000000000017941 */ /* 0x000fea0003800200 */
.L_x_15:
        /* <DEDUP_REMOVED lines=10> */
[C---:B------:R-:W-:Y:S01]  /*1050*/  LEA R0, R7.reuse, UR4, 0x2 ;  /* 0x0000000407007c11 */ /* 0x040fe2000f8e10ff */
[----:B------:R-:W-:-:S04]  /*1060*/  VIADD R7, R7, 0x1000 ;  /* 0x0000100007077836 */ /* 0x000fc80000000000 */
[----:B------:R-:W0:Y:S04]  /*1070*/  LDS R2, [R0] ;  /* 0x0000000000027984 */ /* 0x000e280000000800 */
[----:B------:R-:W1:Y:S04]  /*1080*/  LDS R9, [R0+0x1000] ;  /* 0x0010000000097984 */ /* 0x000e680000000800 */
[----:B------:R-:W2:Y:S04]  /*1090*/  LDS R11, [R0+0x2000] ;  /* 0x00200000000b7984 */ /* 0x000ea80000000800 */
[----:B------:R-:W3:Y:S01]  /*10a0*/  LDS R13, [R0+0x3000] ;  /* 0x00300000000d7984 */ /* 0x000ee20000000800 */
[----:B0-----:R-:W-:-:S04]  /*10b0*/  FADD R2, R15, R2 ;  /* 0x000000020f027221 */ /* 0x001fc80000000000 */
[----:B-1----:R-:W-:-:S04]  /*10c0*/  FADD R2, R2, R9 ;  /* 0x0000000902027221 */ /* 0x002fc80000000000 */
[----:B--2---:R-:W-:-:S04]  /*10d0*/  FADD R2, R2, R11 ;  /* 0x0000000b02027221 */ /* 0x004fc80000000000 */
[----:B---3--:R-:W-:-:S07]  /*10e0*/  FADD R15, R2, R13 ;  /* 0x0000000d020f7221 */ /* 0x008fce0000000000 */
.L_x_18:
[----:B------:R-:W-:Y:S05]  /*10f0*/  BSYNC.RECONVERGENT B1 ;  /* 0x0000000000017941 */ /* 0x000fea0003800200 */
.L_x_17:
[----:B------:R-:W-:Y:S05]  /*1100*/  @!P1 BRA `(.L_x_11) ;  /* 0x0000000000309947 */ /* 0x000fea0003800000 */
[----:B------:R-:W0:Y:S01]  /*1110*/  S2R R9, SR_CgaCtaId ;  /* 0x0000000000097919 */ /* 0x000e220000008800 */
[----:B------:R-:W-:-:S04]  /*1120*/  MOV R0, 0x400 ;  /* 0x0000040000007802 */ /* 0x000fc80000000f00 */
[----:B------:R-:W-:Y:S02]  /*1130*/  IADD3 R2, PT, PT, R0, 0x10, RZ ;  /* 0x0000001000027810 */ /* 0x000fe40007ffe0ff */
[----:B------:R-:W-:Y:S02]  /*1140*/  MOV R0, RZ ;  /* 0x000000ff00007202 */ /* 0x000fe40000000f00 */
[----:B0-----:R-:W-:-:S07]  /*1150*/  LEA R4, R9, R2, 0x18 ;  /* 0x0000000209047211 */ /* 0x001fce00078ec0ff */
.L_x_19:
[C---:B------:R-:W-:Y:S01]  /*1160*/  IMAD R2, R7.reuse, 0x4, R4 ;  /* 0x0000000407027824 */ /* 0x040fe200078e0204 */
[----:B------:R-:W-:Y:S02]  /*1170*/  IADD3 R0, PT, PT, R0, 0x1, RZ ;  /* 0x0000000100007810 */ /* 0x000fe40007ffe0ff */
[----:B------:R-:W-:Y:S02]  /*1180*/  IADD3 R7, PT, PT, R7, 0x400, RZ ;  /* 0x0000040007077810 */ /* 0x000fe40007ffe0ff */
[----:B------:R-:W-:Y:S01]  /*1190*/  ISETP.NE.AND P0, PT, R0, R5, PT ;  /* 0x000000050000720c */ /* 0x000fe20003f05270 */
[----:B------:R-:W0:Y:S02]  /*11a0*/  LDS R2, [R2] ;  /* 0x0000000002027984 */ /* 0x000e240000000800 */
[----:B0-----:R-:W-:-:S10]  /*11b0*/  FADD R15, R2, R15 ;  /* 0x0000000f020f7221 */ /* 0x001fd40000000000 */
[----:B------:R-:W-:Y:S05]  /*11c0*/  @P0 BRA `(.L_x_19) ;  /* 0xfffffffc00e40947 */ /* 0x000fea000383ffff */
.L_x_11:
[----:B------:R-:W-:Y:S05]  /*11d0*/  BSYNC.RECONVERGENT B0 ;  /* 0x0000000000007941 */ /* 0x000fea0003800200 */
.L_x_10:
[----:B------:R-:W0:Y:S01]  /*11e0*/  S2UR UR5, SR_CgaCtaId ;  /* 0x00000000000579c3 */ /* 0x000e220000008800 */
[----:B------:R-:W-:Y:S01]  /*11f0*/  UMOV UR4, 0x400 ;  /* 0x0000040000047882 */ /* 0x000fe20000000000 */
[C---:B------:R-:W-:Y:S01]  /*1200*/  ISETP.GT.U32.AND P0, PT, R10.reuse, 0x1ff, PT ;  /* 0x000001ff0a00780c */ /* 0x040fe20003f04070 */
[----:B------:R-:W-:Y:S01]  /*1210*/  IMAD.U32 R0, RZ, RZ, UR4 ;  /* 0x00000004ff007e24 */ /* 0x000fe2000f8e00ff */
[----:B------:R-:W-:Y:S01]  /*1220*/  ISETP.GT.U32.AND P1, PT, R10, 0xff, PT ;  /* 0x000000ff0a00780c */ /* 0x000fe20003f24070 */
[----:B------:R-:W-:Y:S03]  /*1230*/  BSSY.RECONVERGENT B0, `(.L_x_20) ;  /* 0x000004f000007945 */ /* 0x000fe60003800200 */
[----:B--2---:R-:W-:Y:S02]  /*1240*/  IADD3 R2, PT, PT, R0, 0x10, RZ ;  /* 0x0000001000027810 */ /* 0x004fe40007ffe0ff */
[----:B0-----:R-:W-:-:S04]  /*1250*/  MOV R5, UR5 ;  /* 0x0000000500057c02 */ /* 0x001fc80008000f00 */
[----:B------:R-:W-:-:S05]  /*1260*/  LEA R2, R5, R2, 0x18 ;  /* 0x0000000205027211 */ /* 0x000fca00078ec0ff */
[----:B-1----:R-:W-:-:S05]  /*1270*/  IMAD R9, R3, 0x4, R2 ;  /* 0x0000000403097824 */ /* 0x002fca00078e0202 */
[----:B------:R-:W-:-:S05]  /*1280*/  LEA R8, R10, R9, 0x2 ;  /* 0x000000090a087211 */ /* 0x000fca00078e10ff */
[----:B------:R-:W-:Y:S01]  /*1290*/  STS [R8], R15 ;  /* 0x0000000f08007388 */ /* 0x000fe20000000800 */
[----:B------:R-:W-:Y:S06]  /*12a0*/  BAR.SYNC.DEFER_BLOCKING 0x0 ;  /* 0x0000000000007b1d */ /* 0x000fec0000010000 */
[----:B------:R-:W-:Y:S04]  /*12b0*/  @!P0 LDS R4, [R8+0x800] ;  /* 0x0008000008048984 */ /* 0x000fe80000000800 */
[----:B------:R-:W0:Y:S02]  /*12c0*/  @!P0 LDS R7, [R8] ;  /* 0x0000000008078984 */ /* 0x000e240000000800 */
[----:B0-----:R-:W-:-:S05]  /*12d0*/  @!P0 FADD R7, R4, R7 ;  /* 0x0000000704078221 */ /* 0x001fca0000000000 */
[----:B------:R-:W-:Y:S01]  /*12e0*/  @!P0 STS [R8], R7 ;  /* 0x0000000708008388 */ /* 0x000fe20000000800 */
[----:B------:R-:W-:Y:S01]  /*12f0*/  BAR.SYNC.DEFER_BLOCKING 0x0 ;  /* 0x0000000000007b1d */ /* 0x000fe20000010000 */
[----:B------:R-:W-:-:S05]  /*1300*/  ISETP.GT.U32.AND P0, PT, R10, 0x7f, PT ;  /* 0x0000007f0a00780c */ /* 0x000fca0003f04070 */
        /* <DEDUP_REMOVED lines=11> */
[----:B------:R-:W-:-:S05]  /*13c0*/  PLOP3.LUT P0, PT, PT, PT, PT, 0x8, 0x80 ;  /* 0x000000000080781c */ /* 0x000fca0003f0e170 */
[----:B------:R-:W-:Y:S04]  /*13d0*/  @!P1 LDS R4, [R8+0x100] ;  /* 0x0001000008049984 */ /* 0x000fe80000000800 */
[----:B------:R-:W0:Y:S02]  /*13e0*/  @!P1 LDS R7, [R8] ;  /* 0x0000000008079984 */ /* 0x000e240000000800 */
[----:B0-----:R-:W-:-:S05]  /*13f0*/  @!P1 FADD R7, R4, R7 ;  /* 0x0000000704079221 */ /* 0x001fca0000000000 */
[----:B------:R0:W-:Y:S01]  /*1400*/  @!P1 STS [R8], R7 ;  /* 0x0000000708009388 */ /* 0x0001e20000000800 */
[----:B------:R-:W-:Y:S01]  /*1410*/  BAR.SYNC.DEFER_BLOCKING 0x0 ;  /* 0x0000000000007b1d */ /* 0x000fe20000010000 */
[----:B------:R-:W-:-:S13]  /*1420*/  ISETP.GT.U32.AND P1, PT, R10, 0x1f, PT ;  /* 0x0000001f0a00780c */ /* 0x000fda0003f24070 */
[----:B0-----:R-:W-:Y:S05]  /*1430*/  @P1 BRA `(.L_x_21) ;  /* 0x0000000000b81947 */ /* 0x001fea0003800000 */
[----:B------:R-:W-:Y:S01]  /*1440*/  LDS R4, [R8+0x80] ;  /* 0x0000800008047984 */ /* 0x000fe20000000800 */
[----:B------:R-:W-:-:S03]  /*1450*/  ISETP.NE.AND P1, PT, R10, RZ, PT ;  /* 0x000000ff0a00720c */ /* 0x000fc60003f25270 */
[----:B------:R-:W0:Y:S02]  /*1460*/  LDS R7, [R8] ;  /* 0x0000000008077984 */ /* 0x000e240000000800 */
[----:B0-----:R-:W-:-:S05]  /*1470*/  FADD R7, R4, R7 ;  /* 0x0000000704077221 */ /* 0x001fca0000000000 */
[----:B------:R-:W-:Y:S04]  /*1480*/  STS [R8], R7 ;  /* 0x0000000708007388 */ /* 0x000fe80000000800 */
[----:B------:R-:W-:Y:S04]  /*1490*/  LDS R4, [R8+0x40] ;  /* 0x0000400008047984 */ /* 0x000fe80000000800 */
        /* <DEDUP_REMOVED lines=18> */
[----:B------:R0:W-:Y:S01]  /*15c0*/  STS [R8], R11 ;  /* 0x0000000b08007388 */ /* 0x0001e20000000800 */
[----:B------:R-:W-:Y:S05]  /*15d0*/  @P1 BRA `(.L_x_21) ;  /* 0x0000000000501947 */ /* 0x000fea0003800000 */
[----:B------:R-:W1:Y:S01]  /*15e0*/  LDS R0, [R9] ;  /* 0x0000000009007984 */ /* 0x000e620000000800 */
[----:B------:R-:W-:-:S04]  /*15f0*/  I2FP.F32.S32 R3, R3 ;  /* 0x0000000300037245 */ /* 0x000fc80000201400 */
[----:B------:R-:W2:Y:S02]  /*1600*/  MUFU.RCP R4, R3 ;  /* 0x0000000300047308 */ /* 0x000ea40000001000 */
[----:B--2---:R-:W-:-:S04]  /*1610*/  FFMA R5, -R3, R4, 1 ;  /* 0x3f80000003057423 */ /* 0x004fc80000000104 */
[----:B------:R-:W-:Y:S02]  /*1620*/  FFMA R5, R4, R5, R4 ;  /* 0x0000000504057223 */ /* 0x000fe40000000004 */
[----:B-1----:R-:W1:Y:S02]  /*1630*/  FCHK P0, R0, R3 ;  /* 0x0000000300007302 */ /* 0x002e640000000000 */
[----:B------:R-:W-:-:S04]  /*1640*/  FFMA R4, R0, R5, RZ ;  /* 0x0000000500047223 */ /* 0x000fc800000000ff */
[----:B------:R-:W-:-:S04]  /*1650*/  FFMA R6, -R3, R4, R0 ;  /* 0x0000000403067223 */ /* 0x000fc80000000100 */
[----:B------:R-:W-:Y:S01]  /*1660*/  FFMA R4, R5, R6, R4 ;  /* 0x0000000605047223 */ /* 0x000fe20000000004 */
[----:B-1----:R-:W-:Y:S06]  /*1670*/  @!P0 BRA `(.L_x_22) ;  /* 0x00000000000c8947 */ /* 0x002fec0003800000 */
[----:B------:R-:W-:-:S07]  /*1680*/  MOV R18, 0x16a0 ;  /* 0x000016a000127802 */ /* 0x000fce0000000f00 */
[----:B0-----:R-:W-:Y:S05]  /*1690*/  CALL.REL.NOINC `($__internal_1_$__cuda_sm3x_div_rn_noftz_f32_slowpath) ;  /* 0x0000002800d87944 */ /* 0x001fea0003c00000 */
[----:B------:R-:W-:-:S07]  /*16a0*/  MOV R4, R0 ;  /* 0x0000000000047202 */ /* 0x000fce0000000f00 */
.L_x_22:
[----:B------:R-:W1:Y:S01]  /*16b0*/  S2UR UR5, SR_CgaCtaId ;  /* 0x00000000000579c3 */ /* 0x000e620000008800 */
[----:B------:R-:W-:Y:S01]  /*16c0*/  UMOV UR4, 0x400 ;  /* 0x0000040000047882 */ /* 0x000fe20000000000 */
[----:B------:R-:W-:Y:S01]  /*16d0*/  PLOP3.LUT P0, PT, PT, PT, PT, 0x80, 0x8 ;  /* 0x000000000008781c */ /* 0x000fe20003f0f070 */
[----:B------:R-:W-:Y:S01]  /*16e0*/  IMAD.U32 R0, RZ, RZ, UR4 ;  /* 0x00000004ff007e24 */ /* 0x000fe2000f8e00ff */
[----:B-1----:R-:W-:-:S04]  /*16f0*/  MOV R5, UR5 ;  /* 0x0000000500057c02 */ /* 0x002fc80008000f00 */
[----:B------:R-:W-:-:S05]  /*1700*/  LEA R3, R5, R0, 0x18 ;  /* 0x0000000005037211 */ /* 0x000fca00078ec0ff */
[----:B------:R1:W-:Y:S02]  /*1710*/  STS [R3], R4 ;  /* 0x0000000403007388 */ /* 0x0003e40000000800 */
.L_x_21:
[----:B------:R-:W-:Y:S05]  /*1720*/  BSYNC.RECONVERGENT B0 ;  /* 0x0000000000007941 */ /* 0x000fea0003800200 */
.L_x_20:
[----:B------:R-:W2:Y:S01]  /*1730*/  LDCU UR4, c[0x0][0x3a0] ;  /* 0x00007400ff0477ac */ /* 0x000ea20008000800 */
[----:B------:R-:W-:Y:S01]  /*1740*/  BSSY.RECONVERGENT B0, `(.L_x_23) ;  /* 0x0000056000007945 */ /* 0x000fe20003800200 */
[----:B------:R-:W-:Y:S01]  /*1750*/  HFMA2 R13, -RZ, RZ, 0, 0 ;  /* 0x00000000ff0d7431 */ /* 0x000fe200000001ff */
[----:B------:R-:W-:Y:S01]  /*1760*/  BAR.SYNC.DEFER_BLOCKING 0x0 ;  /* 0x0000000000007b1d */ /* 0x000fe20000010000 */
[----:B--2---:R-:W-:-:S13]  /*1770*/  ISETP.GE.AND P1, PT, R10, UR4, PT ;  /* 0x000000040a007c0c */ /* 0x004fda000bf26270 */
[----:B------:R-:W-:Y:S05]  /*1780*/  @P1 BRA `(.L_x_24) ;  /* 0x0000000400441947 */ /* 0x000fea0003800000 */
[----:B-1----:R-:W-:Y:S01]  /*1790*/  LEA R3, R5, R0, 0x18 ;  /* 0x0000000005037211 */ /* 0x002fe200078ec0ff */
[----:B------:R-:W-:Y:S01]  /*17a0*/  BSSY.RECONVERGENT B1, `(.L_x_25) ;  /* 0x000002c000017945 */ /* 0x000fe20003800200 */
[-C--:B------:R-:W-:Y:S02]  /*17b0*/  LOP3.LUT R4, RZ, R10.reuse, RZ, 0x33, !PT ;  /* 0x0000000aff047212 */ /* 0x080fe400078e33ff */
[----:B------:R-:W-:Y:S02]  /*17c0*/  MOV R13, RZ ;  /* 0x000000ff000d7202 */ /* 0x000fe40000000f00 */
[----:B------:R-:W1:Y:S01]  /*17d0*/  LDS R3, [R3] ;  /* 0x0000000003037984 */ /* 0x000e620000000800 */
[----:B------:R-:W-:Y:S01]  /*17e0*/  VIADD R4, R4, UR4 ;  /* 0x0000000404047c36 */ /* 0x000fe20008000000 */
[----:B------:R-:W-:-:S04]  /*17f0*/  MOV R7, R10 ;  /* 0x0000000a00077202 */ /* 0x000fc80000000f00 */
[C---:B------:R-:W-:Y:S02]  /*1800*/  ISETP.GE.U32.AND P1, PT, R4.reuse, 0x1c00, PT ;  /* 0x00001c000400780c */ /* 0x040fe40003f26070 */
[----:B------:R-:W-:-:S04]  /*1810*/  LEA.HI R5, R4, 0x1, RZ, 0x16 ;  /* 0x0000000104057811 */ /* 0x000fc800078fb0ff */
[----:B------:R-:W-:-:S04]  /*1820*/  LOP3.LUT R6, R5, 0x7, RZ, 0xc0, !PT ;  /* 0x0000000705067812 */ /* 0x000fc800078ec0ff */
[----:B------:R-:W-:-:S03]  /*1830*/  ISETP.NE.AND P2, PT, R6, RZ, PT ;  /* 0x000000ff0600720c */ /* 0x000fc60003f45270 */
[----:B------:R-:W-:Y:S10]  /*1840*/  @!P1 BRA `(.L_x_26) ;  /* 0x0000000000849947 */ /* 0x000ff40003800000 */
[----:B0-----:R-:W-:Y:S01]  /*1850*/  LOP3.LUT R11, R5, 0x7ffff8, RZ, 0xc0, !PT ;  /* 0x007ffff8050b7812 */ /* 0x001fe200078ec0ff */
[----:B------:R-:W-:Y:S01]  /*1860*/  IMAD.MOV.U32 R14, RZ, RZ, RZ ;  /* 0x000000ffff0e7224 */ /* 0x000fe200078e00ff */
[----:B------:R-:W-:Y:S02]  /*1870*/  MOV R13, RZ ;  /* 0x000000ff000d7202 */ /* 0x000fe40000000f00 */
[----:B------:R-:W-:-:S07]  /*1880*/  MOV R7, R10 ;  /* 0x0000000a00077202 */ /* 0x000fce0000000f00 */
.L_x_27:
[C---:B------:R-:W-:Y:S01]  /*1890*/  IMAD R15, R7.reuse, 0x4, R2 ;  /* 0x00000004070f7824 */ /* 0x040fe200078e0202 */
[----:B------:R-:W-:Y:S02]  /*18a0*/  IADD3 R14, PT, PT, R14, 0x8, RZ ;  /* 0x000000080e0e7810 */ /* 0x000fe40007ffe0ff */
[----:B------:R-:W-:Y:S02]  /*18b0*/  IADD3 R7, PT, PT, R7, 0x2000, RZ ;  /* 0x0000200007077810 */ /* 0x000fe40007ffe0ff */
[----:B------:R-:W1:Y:S01]  /*18c0*/  LDS R18, [R15] ;  /* 0x000000000f127984 */ /* 0x000e620000000800 */
[----:B------:R-:W-:-:S03]  /*18d0*/  ISETP.NE.AND P1, PT, R14, R11, PT ;  /* 0x0000000b0e00720c */ /* 0x000fc60003f25270 */
[----:B------:R-:W0:Y:S04]  /*18e0*/  LDS R20, [R15+0x1000] ;  /* 0x001000000f147984 */ /* 0x000e280000000800 */
[----:B------:R-:W2:Y:S04]  /*18f0*/  LDS R22, [R15+0x2000] ;  /* 0x002000000f167984 */ /* 0x000ea80000000800 */
[----:B------:R-:W3:Y:S04]  /*1900*/  LDS R24, [R15+0x3000] ;  /* 0x003000000f187984 */ /* 0x000ee80000000800 */
[----:B------:R-:W4:Y:S04]  /*1910*/  LDS R26, [R15+0x4000] ;  /* 0x004000000f1a7984 */ /* 0x000f280000000800 */
[----:B------:R-:W5:Y:S04]  /*1920*/  LDS R0, [R15+0x5000] ;  /* 0x005000000f007984 */ /* 0x000f680000000800 */
[----:B------:R-:W5:Y:S04]  /*1930*/  LDS R12, [R15+0x6000] ;  /* 0x006000000f0c7984 */ /* 0x000f680000000800 */
[----:B------:R-:W5:Y:S01]  /*1940*/  LDS R16, [R15+0x7000] ;  /* 0x007000000f107984 */ /* 0x000f620000000800 */
[----:B-1----:R-:W-:-:S04]  /*1950*/  FADD R18, -R3, R18 ;  /* 0x0000001203127221 */ /* 0x002fc80000000100 */
[----:B------:R-:W-:Y:S01]  /*1960*/  FFMA R13, R18, R18, R13 ;  /* 0x00000012120d7223 */ /* 0x000fe2000000000d */
[C---:B0-----:R-:W-:Y:S01]  /*1970*/  FADD R20, -R3.reuse, R20 ;  /* 0x0000001403147221 */ /* 0x041fe20000000100 */
[----:B--2---:R-:W-:-:S03]  /*1980*/  FADD R22, -R3, R22 ;  /* 0x0000001603167221 */ /* 0x004fc60000000100 */
[----:B------:R-:W-:Y:S01]  /*1990*/  FFMA R13, R20, R20, R13 ;  /* 0x00000014140d7223 */ /* 0x000fe2000000000d */
[----:B---3--:R-:W-:-:S03]  /*19a0*/  FADD R24, -R3, R24 ;  /* 0x0000001803187221 */ /* 0x008fc60000000100 */
[----:B------:R-:W-:Y:S01]  /*19b0*/  FFMA R13, R22, R22, R13 ;  /* 0x00000016160d7223 */ /* 0x000fe2000000000d */
[----:B----4-:R-:W-:-:S03]  /*19c0*/  FADD R26, -R3, R26 ;  /* 0x0000001a031a7221 */ /* 0x010fc60000000100 */
[----:B------:R-:W-:Y:S01]  /*19d0*/  FFMA R13, R24, R24, R13 ;  /* 0x00000018180d7223 */ /* 0x000fe2000000000d */
[----:B-----5:R-:W-:-:S03]  /*19e0*/  FADD R0, -R3, R0 ;  /* 0x0000000003007221 */ /* 0x020fc60000000100 */
[----:B------:R-:W-:Y:S01]  /*19f0*/  FFMA R13, R26, R26, R13 ;  /* 0x0000001a1a0d7223 */ /* 0x000fe2000000000d */
[----:B------:R-:W-:-:S03]  /*1a00*/  FADD R12, -R3, R12 ;  /* 0x0000000c030c7221 */ /* 0x000fc60000000100 */
[----:B------:R-:W-:Y:S01]  /*1a10*/  FFMA R13, R0, R0, R13 ;  /* 0x00000000000d7223 */ /* 0x000fe2000000000d */
[----:B------:R-:W-:-:S03]  /*1a20*/  FADD R16, -R3, R16 ;  /* 0x0000001003107221 */ /* 0x000fc60000000100 */
[----:B------:R-:W-:-:S04]  /*1a30*/  FFMA R13, R12, R12, R13 ;  /* 0x0000000c0c0d7223 */ /* 0x000fc8000000000d */
[----:B------:R-:W-:Y:S01]  /*1a40*/  FFMA R13, R16, R16, R13 ;  /* 0x00000010100d7223 */ /* 0x000fe2000000000d */
[----:B------:R-:W-:Y:S06]  /*1a50*/  @P1 BRA `(.L_x_27) ;  /* 0xfffffffc008c1947 */ /* 0x000fec000383ffff */
.L_x_26:
[----:B------:R-:W-:Y:S05]  /*1a60*/  BSYNC.RECONVERGENT B1 ;  /* 0x0000000000017941 */ /* 0x000fea0003800200 */
.L_x_25:
[----:B------:R-:W-:Y:S05]  /*1a70*/  @!P2 BRA `(.L_x_24) ;  /* 0x000000000088a947 */ /* 0x000fea0003800000 */
[----:B------:R-:W-:Y:S01]  /*1a80*/  ISETP.GE.U32.AND P2, PT, R6, 0x4, PT ;  /* 0x000000040600780c */ /* 0x000fe20003f46070 */
[----:B------:R-:W-:Y:S01]  /*1a90*/  BSSY.RECONVERGENT B1, `(.L_x_28) ;  /* 0x0000011000017945 */ /* 0x000fe20003800200 */
[----:B------:R-:W-:-:S11]  /*1aa0*/  LOP3.LUT P1, R15, R5, 0x3, RZ, 0xc0, !PT ;  /* 0x00000003050f7812 */ /* 0x000fd6000782c0ff */
[----:B------:R-:W-:Y:S05]  /*1ab0*/  @!P2 BRA `(.L_x_29) ;  /* 0x000000000038a947 */ /* 0x000fea0003800000 */
[C---:B------:R-:W-:Y:S01]  /*1ac0*/  IMAD R0, R7.reuse, 0x4, R2 ;  /* 0x0000000407007824 */ /* 0x040fe200078e0202 */
[----:B------:R-:W-:-:S04]  /*1ad0*/  IADD3 R7, PT, PT, R7, 0x1000, RZ ;  /* 0x0000100007077810 */ /* 0x000fc80007ffe0ff */
[----:B------:R-:W1:Y:S04]  /*1ae0*/  LDS R6, [R0] ;  /* 0x0000000000067984 */ /* 0x000e680000000800 */
[----:B------:R-:W2:Y:S04]  /*1af0*/  LDS R12, [R0+0x1000] ;  /* 0x00100000000c7984 */ /* 0x000ea80000000800 */
[----:B------:R-:W0:Y:S04]  /*1b00*/  LDS R14, [R0+0x2000] ;  /* 0x00200000000e7984 */ /* 0x000e280000000800 */
[----:B------:R-:W3:Y:S01]  /*1b10*/  LDS R16, [R0+0x3000] ;  /* 0x0030000000107984 */ /* 0x000ee20000000800 */
[----:B-1----:R-:W-:-:S04]  /*1b20*/  FADD R6, -R3, R6 ;  /* 0x0000000603067221 */ /* 0x002fc80000000100 */
[----:B------:R-:W-:Y:S01]  /*1b30*/  FFMA R6, R6, R6, R13 ;  /* 0x0000000606067223 */ /* 0x000fe2000000000d */
[C---:B--2---:R-:W-:Y:S01]  /*1b40*/  FADD R5, -R3.reuse, R12 ;  /* 0x0000000c03057221 */ /* 0x044fe20000000100 */
[----:B0-----:R-:W-:-:S03]  /*1b50*/  FADD R11, -R3, R14 ;  /* 0x0000000e030b7221 */ /* 0x001fc60000000100 */
[----:B------:R-:W-:Y:S01]  /*1b60*/  FFMA R6, R5, R5, R6 ;  /* 0x0000000505067223 */ /* 0x000fe20000000006 */
[----:B---3--:R-:W-:-:S03]  /*1b70*/  FADD R13, -R3, R16 ;  /* 0x00000010030d7221 */ /* 0x008fc60000000100 */
[----:B------:R-:W-:-:S04]  /*1b80*/  FFMA R6, R11, R11, R6 ;  /* 0x0000000b0b067223 */ /* 0x000fc80000000006 */
[----:B------:R-:W-:-:S07]  /*1b90*/  FFMA R13, R13, R13, R6 ;  /* 0x0000000d0d0d7223 */ /* 0x000fce0000000006 */
.L_x_29:
[----:B------:R-:W-:Y:S05]  /*1ba0*/  BSYNC.RECONVERGENT B1 ;  /* 0x0000000000017941 */ /* 0x000fea0003800200 */
.L_x_28:
[----:B------:R-:W-:Y:S05]  /*1bb0*/  @!P1 BRA `(.L_x_24) ;  /* 0x0000000000389947 */ /* 0x000fea0003800000 */
[----:B------:R-:W-:Y:S02]  /*1bc0*/  ISETP.NE.AND P2, PT, R15, 0x1, PT ;  /* 0x000000010f00780c */ /* 0x000fe40003f45270 */
[----:B------:R-:W-:-:S11]  /*1bd0*/  LOP3.LUT P1, RZ, R4, 0x400, RZ, 0xc0, !PT ;  /* 0x0000040004ff7812 */ /* 0x000fd6000782c0ff */
[C---:B------:R-:W-:Y:S01]  /*1be0*/  @P2 LEA R4, R7.reuse, R2, 0x2 ;  /* 0x0000000207042211 */ /* 0x040fe200078e10ff */
[----:B------:R-:W-:-:S04]  /*1bf0*/  @P2 VIADD R7, R7, 0x800 ;  /* 0x0000080007072836 */ /* 0x000fc80000000000 */
[----:B------:R-:W1:Y:S01]  /*1c00*/  @P2 LDS R0, [R4] ;  /* 0x0000000004002984 */ /* 0x000e620000000800 */
[----:B------:R-:W-:-:S03]  /*1c10*/  @!P1 LEA R2, R7, R2, 0x2 ;  /* 0x0000000207029211 */ /* 0x000fc600078e10ff */
[----:B------:R-:W2:Y:S04]  /*1c20*/  @P2 LDS R6, [R4+0x1000] ;  /* 0x0010000004062984 */ /* 0x000ea80000000800 */
[----:B------:R-:W3:Y:S01]  /*1c30*/  @!P1 LDS R2, [R2] ;  /* 0x0000000002029984 */ /* 0x000ee20000000800 */
[C---:B-1----:R-:W-:Y:S01]  /*1c40*/  @P2 FADD R0, -R3.reuse, R0 ;  /* 0x0000000003002221 */ /* 0x042fe20000000100 */
[----:B--2---:R-:W-:-:S03]  /*1c50*/  @P2 FADD R5, -R3, R6 ;  /* 0x0000000603052221 */ /* 0x004fc60000000100 */
[----:B------:R-:W-:-:S04]  /*1c60*/  @P2 FFMA R0, R0, R0, R13 ;  /* 0x0000000000002223 */ /* 0x000fc8000000000d */
[----:B------:R-:W-:Y:S01]  /*1c70*/  @P2 FFMA R13, R5, R5, R0 ;  /* 0x00000005050d2223 */ /* 0x000fe20000000000 */
[----:B---3--:R-:W-:-:S04]  /*1c80*/  @!P1 FADD R0, -R3, R2 ;  /* 0x0000000203009221 */ /* 0x008fc80000000100 */
[----:B------:R-:W-:-:S07]  /*1c90*/  @!P1 FFMA R13, R0, R0, R13 ;  /* 0x00000000000d9223 */ /* 0x000fce000000000d */
.L_x_24:
[----:B------:R-:W-:Y:S05]  /*1ca0*/  BSYNC.RECONVERGENT B0 ;  /* 0x0000000000007941 */ /* 0x000fea0003800200 */
.L_x_23:
[----:B------:R-:W-:Y:S01]  /*1cb0*/  STS [R8], R13 ;  /* 0x0000000d08007388 */ /* 0x000fe20000000800 */
[----:B------:R-:W-:Y:S01]  /*1cc0*/  BAR.SYNC.DEFER_BLOCKING 0x0 ;  /* 0x0000000000007b1d */ /* 0x000fe20000010000 */
[C---:B------:R-:W-:Y:S02]  /*1cd0*/  ISETP.GT.U32.AND P1, PT, R10.reuse, 0x1ff, PT ;  /* 0x000001ff0a00780c */ /* 0x040fe40003f24070 */
[----:B------:R-:W-:-:S03]  /*1ce0*/  ISETP.GT.U32.AND P2, PT, R10, 0xff, PT ;  /* 0x000000ff0a00780c */ /* 0x000fc60003f44070 */
[----:B------:R-:W-:Y:S08]  /*1cf0*/  BSSY.RECONVERGENT B0, `(.L_x_30) ;  /* 0x0000031000007945 */ /* 0x000ff00003800200 */
[----:B------:R-:W-:Y:S04]  /*1d00*/  @!P1 LDS R0, [R8+0x800] ;  /* 0x0008000008009984 */ /* 0x000fe80000000800 */
[----:B-1----:R-:W1:Y:S02]  /*1d10*/  @!P1 LDS R3, [R8] ;  /* 0x0000000008039984 */ /* 0x002e640000000800 */
[----:B-1----:R-:W-:-:S05]  /*1d20*/  @!P1 FADD R3, R0, R3 ;  /* 0x0000000300039221 */ /* 0x002fca0000000000 */
[----:B------:R-:W-:Y:S01]  /*1d30*/  @!P1 STS [R8], R3 ;  /* 0x0000000308009388 */ /* 0x000fe20000000800 */
[----:B------:R-:W-:Y:S01]  /*1d40*/  BAR.SYNC.DEFER_BLOCKING 0x0 ;  /* 0x0000000000007b1d */ /* 0x000fe20000010000 */
[----:B------:R-:W-:-:S05]  /*1d50*/  ISETP.GT.U32.AND P1, PT, R10, 0x7f, PT ;  /* 0x0000007f0a00780c */ /* 0x000fca0003f24070 */
[----:B------:R-:W-:Y:S04]  /*1d60*/  @!P2 LDS R0, [R8+0x400] ;  /* 0x000400000800a984 */ /* 0x000fe80000000800 */
[----:B------:R-:W1:Y:S02]  /*1d70*/  @!P2 LDS R5, [R8] ;  /* 0x000000000805a984 */ /* 0x000e640000000800 */
        /* <DEDUP_REMOVED lines=13> */
[----:B------:R1:W-:Y:S01]  /*1e50*/  @!P2 STS [R8], R3 ;  /* 0x000000030800a388 */ /* 0x0003e20000000800 */
[----:B------:R-:W-:Y:S06]  /*1e60*/  BAR.SYNC.DEFER_BLOCKING 0x0 ;  /* 0x0000000000007b1d */ /* 0x000fec0000010000 */
[----:B------:R-:W-:Y:S05]  /*1e70*/  @P1 BRA `(.L_x_31) ;  /* 0x0000000000601947 */ /* 0x000fea0003800000 */
[----:B------:R-:W-:Y:S04]  /*1e80*/  LDS R0, [R8+0x80] ;  /* 0x0000800008007984 */ /* 0x000fe80000000800 */
[----:B-1----:R-:W1:Y:S02]  /*1e90*/  LDS R3, [R8] ;  /* 0x0000000008037984 */ /* 0x002e640000000800 */
[----:B-1----:R-:W-:-:S05]  /*1ea0*/  FADD R3, R0, R3 ;  /* 0x0000000300037221 */ /* 0x002fca0000000000 */
[----:B------:R-:W-:Y:S04]  /*1eb0*/  STS [R8], R3 ;  /* 0x0000000308007388 */ /* 0x000fe80000000800 */
[----:B------:R-:W-:Y:S04]  /*1ec0*/  LDS R0, [R8+0x40] ;  /* 0x0000400008007984 */ /* 0x000fe80000000800 */
[----:B------:R-:W1:Y:S02]  /*1ed0*/  LDS R5, [R8] ;  /* 0x0000000008057984 */ /* 0x000e640000000800 */
[----:B-1----:R-:W-:-:S05]  /*1ee0*/  FADD R5, R0, R5 ;  /* 0x0000000500057221 */ /* 0x002fca0000000000 */
[----:B------:R-:W-:Y:S04]  /*1ef0*/  STS [R8], R5 ;  /* 0x0000000508007388 */ /* 0x000fe80000000800 */
[----:B------:R-:W-:Y:S04]  /*1f00*/  LDS R0, [R8+0x20] ;  /* 0x0000200008007984 */ /* 0x000fe80000000800 */
[----:B------:R-:W1:Y:S02]  /*1f10*/  LDS R7, [R8] ;  /* 0x0000000008077984 */ /* 0x000e640000000800 */
[----:B-1----:R-:W-:-:S05]  /*1f20*/  FADD R7, R0, R7 ;  /* 0x0000000700077221 */ /* 0x002fca0000000000 */
[----:B------:R-:W-:Y:S04]  /*1f30*/  STS [R8], R7 ;  /* 0x0000000708007388 */ /* 0x000fe80000000800 */
[----:B------:R-:W-:Y:S04]  /*1f40*/  LDS R0, [R8+0x10] ;  /* 0x0000100008007984 */ /* 0x000fe80000000800 */
[----:B0-----:R-:W0:Y:S02]  /*1f50*/  LDS R11, [R8] ;  /* 0x00000000080b7984 */ /* 0x001e240000000800 */
        /* <DEDUP_REMOVED lines=9> */
[----:B------:R2:W-:Y:S02]  /*1ff0*/  STS [R8], R5 ;  /* 0x0000000508007388 */ /* 0x0005e40000000800 */
.L_x_31:
[----:B------:R-:W-:Y:S05]  /*2000*/  BSYNC.RECONVERGENT B0 ;  /* 0x0000000000007941 */ /* 0x000fea0003800200 */
.L_x_30:
[----:B------:R-:W-:Y:S04]  /*2010*/  BSSY.RECONVERGENT B0, `(.L_x_32) ;  /* 0x0000015000007945 */ /* 0x000fe80003800200 */
[----:B------:R-:W-:Y:S05]  /*2020*/  @!P0 BRA `(.L_x_33) ;  /* 0x00000000004c8947 */ /* 0x000fea0003800000 */
[----:B------:R-:W3:Y:S02]  /*2030*/  LDS R2, [R9] ;  /* 0x0000000009027984 */ /* 0x000ee40000000800 */
[----:B---3--:R-:W-:Y:S01]  /*2040*/  IADD3 R0, PT, PT, R2, -0xd000000, RZ ;  /* 0xf300000002007810 */ /* 0x008fe20007ffe0ff */
[----:B-1----:R1:W3:Y:S03]  /*2050*/  MUFU.RSQ R3, R2 ;  /* 0x0000000200037308 */ /* 0x0022e60000001400 */
[----:B------:R-:W-:-:S13]  /*2060*/  ISETP.GT.U32.AND P1, PT, R0, 0x727fffff, PT ;  /* 0x727fffff0000780c */ /* 0x000fda0003f24070 */
[----:B-1----:R-:W-:Y:S05]  /*2070*/  @!P1 BRA `(.L_x_34) ;  /* 0x0000000000189947 */ /* 0x002fea0003800000 */
[----:B------:R-:W-:Y:S01]  /*2080*/  BSSY.RECONVERGENT B1, `(.L_x_35) ;  /* 0x0000003000017945 */ /* 0x000fe20003800200 */
[----:B------:R-:W-:-:S07]  /*2090*/  MOV R20, 0x20b0 ;  /* 0x000020b000147802 */ /* 0x000fce0000000f00 */
[----:B0-23--:R-:W-:Y:S05]  /*20a0*/  CALL.REL.NOINC `($__internal_0_$__cuda_sm20_sqrt_rn_f32_slowpath) ;  /* 0x0000001c00f87944 */ /* 0x00dfea0003c00000 */
[----:B------:R-:W-:Y:S05]  /*20b0*/  BSYNC.RECONVERGENT B1 ;  /* 0x0000000000017941 */ /* 0x000fea0003800200 */
.L_x_35:
[----:B------:R-:W-:Y:S01]  /*20c0*/  IMAD.MOV.U32 R0, RZ, RZ, R6 ;  /* 0x000000ffff007224 */ /* 0x000fe200078e0006 */
[----:B------:R-:W-:Y:S06]  /*20d0*/  BRA `(.L_x_36) ;  /* 0x0000000000107947 */ /* 0x000fec0003800000 */
.L_x_34:
[----:B--23--:R-:W-:Y:S01]  /*20e0*/  FMUL.FTZ R5, R2, R3 ;  /* 0x0000000302057220 */ /* 0x00cfe20000410000 */
[----:B------:R-:W-:-:S03]  /*20f0*/  FMUL.FTZ R3, R3, 0.5 ;  /* 0x3f00000003037820 */ /* 0x000fc60000410000 */
[----:B------:R-:W-:-:S04]  /*2100*/  FFMA R0, -R5, R5, R2 ;  /* 0x0000000505007223 */ /* 0x000fc80000000102 */
[----:B------:R-:W-:-:S07]  /*2110*/  FFMA R0, R0, R3, R5 ;  /* 0x0000000300007223 */ /* 0x000fce0000000005 */
.L_x_36:
[----:B------:R-:W1:Y:S01]  /*2120*/  S2UR UR5, SR_CgaCtaId ;  /* 0x00000000000579c3 */ /* 0x000e620000008800 */
[----:B------:R-:W-:Y:S02]  /*2130*/  UMOV UR4, 0x400 ;  /* 0x0000040000047882 */ /* 0x000fe40000000000 */
[----:B-1----:R-:W-:-:S09]  /*2140*/  ULEA UR4, UR5, UR4, 0x18 ;  /* 0x0000000405047291 */ /* 0x002fd2000f8ec0ff */
[----:B------:R3:W-:Y:S03]  /*2150*/  STS [UR4+0x4], R0 ;  /* 0x00000400ff007988 */ /* 0x0007e60008000804 */
.L_x_33:
[----:B------:R-:W-:Y:S05]  /*2160*/  BSYNC.RECONVERGENT B0 ;  /* 0x0000000000007941 */ /* 0x000fea0003800200 */
.L_x_32:
[----:B---3--:R-:W3:Y:S08]  /*2170*/  LDC R0, c[0x0][0x398] ;  /* 0x0000e600ff007b82 */ /* 0x008ef00000000800 */
[----:B------:R-:W-:Y:S01]  /*2180*/  BAR.SYNC.DEFER_BLOCKING 0x0 ;  /* 0x0000000000007b1d */ /* 0x000fe20000010000 */
[----:B---3--:R-:W-:-:S13]  /*2190*/  ISETP.GE.AND P1, PT, R0, 0x1, PT ;  /* 0x000000010000780c */ /* 0x008fda0003f26270 */
[----:B------:R-:W-:Y:S05]  /*21a0*/  @!P1 EXIT ;  /* 0x000000000000994d */ /* 0x000fea0003800000 */
[----:B------:R-:W3:Y:S01]  /*21b0*/  LDCU UR4, c[0x0][0x3a0] ;  /* 0x00007400ff0477ac */ /* 0x000ee20008000800 */
[----:B--2---:R-:W2:Y:S01]  /*21c0*/  LDC.64 R4, c[0x0][0x380] ;  /* 0x0000e000ff047b82 */ /* 0x004ea20000000a00 */
[----:B------:R-:W-:Y:S01]  /*21d0*/  LOP3.LUT R14, RZ, R10, RZ, 0x33, !PT ;  /* 0x0000000aff0e7212 */ /* 0x000fe200078e33ff */
[----:B------:R-:W-:-:S03]  /*21e0*/  HFMA2 R13, -RZ, RZ, 0, 0 ;  /* 0x00000000ff0d7431 */ /* 0x000fc600000001ff */
[----:B---3--:R-:W-:Y:S02]  /*21f0*/  IADD3 R14, PT, PT, R14, UR4, RZ ;  /* 0x000000040e0e7c10 */ /* 0x008fe4000fffe0ff */
[----:B------:R-:W-:Y:S02]  /*2200*/  I2FP.F32.S32 R12, UR4 ;  /* 0x00000004000c7c45 */ /* 0x000fe40008201400 */
[----:B0-----:R-:W-:Y:S01]  /*2210*/  LEA.HI R11, R14, 0x1, RZ, 0x16 ;  /* 0x000000010e0b7811 */ /* 0x001fe200078fb0ff */
[----:B--2---:R-:W-:-:S03]  /*2220*/  IMAD.WIDE.U32 R4, R10, 0x4, R4 ;  /* 0x000000040a047825 */ /* 0x004fc600078e0004 */
[C---:B------:R-:W-:Y:S02]  /*2230*/  LOP3.LUT R16, R11.reuse, 0xf, RZ, 0xc0, !PT ;  /* 0x0000000f0b107812 */ /* 0x040fe400078ec0ff */
[C---:B------:R-:W-:Y:S02]  /*2240*/  LOP3.LUT R15, R11.reuse, 0x7, RZ, 0xc0, !PT ;  /* 0x000000070b0f7812 */ /* 0x040fe400078ec0ff */
[----:B------:R-:W-:-:S07]  /*2250*/  LOP3.LUT R11, R11, 0x3, RZ, 0xc0, !PT ;  /* 0x000000030b0b7812 */ /* 0x000fce00078ec0ff */
.L_x_67:
[----:B0-----:R-:W0:Y:S01]  /*2260*/  LDCU UR4, c[0x0][0x3a0] ;  /* 0x00007400ff0477ac */ /* 0x001e220008000800 */
[----:B--2---:R-:W2:Y:S01]  /*2270*/  LDC.64 R6, c[0x0][0x380] ;  /* 0x0000e000ff067b82 */ /* 0x004ea20000000a00 */
[----:B------:R-:W-:Y:S01]  /*2280*/  BSSY.RECONVERGENT B0, `(.L_x_37) ;  /* 0x0000070000007945 */ /* 0x000fe20003800200 */
[----:B------:R-:W-:Y:S01]  /*2290*/  IMAD.MOV.U32 R21, RZ, RZ, RZ ;  /* 0x000000ffff157224 */ /* 0x000fe200078e00ff */
[----:B0-----:R-:W-:Y:S01]  /*22a0*/  ISETP.GE.AND P1, PT, R10, UR4, PT ;  /* 0x000000040a007c0c */ /* 0x001fe2000bf26270 */
[----:B-1----:R-:W-:-:S04]  /*22b0*/  IMAD R3, R13, UR4, RZ ;  /* 0x000000040d037c24 */ /* 0x002fc8000f8e02ff */
[----:B--2---:R-:W-:-:S08]  /*22c0*/  IMAD.WIDE R6, R3, 0x4, R6 ;  /* 0x0000000403067825 */ /* 0x004fd000078e0206 */
[----:B---3--:R-:W-:Y:S05]  /*22d0*/  @P1 BRA `(.L_x_38) ;  /* 0x0000000400a81947 */ /* 0x008fea0003800000 */
[----:B------:R-:W-:Y:S01]  /*22e0*/  ISETP.GE.U32.AND P2, PT, R14, 0x3c00, PT ;  /* 0x00003c000e00780c */ /* 0x000fe20003f46070 */
[----:B------:R-:W-:Y:S01]  /*22f0*/  BSSY.RECONVERGENT B1, `(.L_x_39) ;  /* 0x0000033000017945 */ /* 0x000fe20003800200 */
[----:B------:R-:W-:Y:S02]  /*2300*/  ISETP.NE.AND P1, PT, R16, RZ, PT ;  /* 0x000000ff1000720c */ /* 0x000fe40003f25270 */
[----:B------:R-:W-:Y:S02]  /*2310*/  MOV R21, RZ ;  /* 0x000000ff00157202 */ /* 0x000fe40000000f00 */
[----:B------:R-:W-:-:S07]  /*2320*/  MOV R17, R10 ;  /* 0x0000000a00117202 */ /* 0x000fce0000000f00 */
[----:B------:R-:W-:Y:S05]  /*2330*/  @!P2 BRA `(.L_x_40) ;  /* 0x0000000000b8a947 */ /* 0x000fea0003800000 */
[----:B------:R-:W-:Y:S01]  /*2340*/  IMAD.WIDE R2, R3, 0x4, R4 ;  /* 0x0000000403027825 */ /* 0x000fe200078e0204 */
[----:B------:R-:W-:-:S03]  /*2350*/  LEA.HI R0, R14, 0x1, RZ, 0x16 ;  /* 0x000000010e007811 */ /* 0x000fc600078fb0ff */
[----:B------:R-:W-:Y:S01]  /*2360*/  HFMA2 R21, -RZ, RZ, 0, 0 ;  /* 0x00000000ff157431 */ /* 0x000fe200000001ff */
[----:B------:R-:W-:Y:S02]  /*2370*/  MOV R17, R10 ;  /* 0x0000000a00117202 */ /* 0x000fe40000000f00 */
[----:B------:R-:W-:Y:S02]  /*2380*/  IADD3 R2, P2, PT, R2, 0x8000, RZ ;  /* 0x0000800002027810 */ /* 0x000fe40007f5e0ff */
[----:B------:R-:W-:-:S03]  /*2390*/  LOP3.LUT R0, R0, 0x7ffff0, RZ, 0xc0, !PT ;  /* 0x007ffff000007812 */ /* 0x000fc600078ec0ff */
[----:B------:R-:W-:Y:S01]  /*23a0*/  IMAD.X R3, RZ, RZ, R3, P2 ;  /* 0x000000ffff037224 */ /* 0x000fe200010e0603 */
[----:B------:R-:W-:-:S07]  /*23b0*/  IADD3 R0, PT, PT, -R0, RZ, RZ ;  /* 0x000000ff00007210 */ /* 0x000fce0007ffe1ff */
.L_x_41:
[----:B------:R-:W2:Y:S04]  /*23c0*/  LDG.E.CONSTANT R20, desc[UR8][R2.64+-0x8000] ;  /* 0xff80000802147981 */ /* 0x000ea8000c1e9900 */
[----:B------:R-:W3:Y:S04]  /*23d0*/  LDG.E.CONSTANT R26, desc[UR8][R2.64+-0x7000] ;  /* 0xff900008021a7981 */ /* 0x000ee8000c1e9900 */
[----:B------:R-:W4:Y:S04]  /*23e0*/  LDG.E.CONSTANT R22, desc[UR8][R2.64+-0x6000] ;  /* 0xffa0000802167981 */ /* 0x000f28000c1e9900 */
[----:B------:R-:W5:Y:S04]  /*23f0*/  LDG.E.CONSTANT R25, desc[UR8][R2.64+-0x5000] ;  /* 0xffb0000802197981 */ /* 0x000f68000c1e9900 */
[----:B------:R-:W5:Y:S04]  /*2400*/  LDG.E.CONSTANT R24, desc[UR8][R2.64+-0x4000] ;  /* 0xffc0000802187981 */ /* 0x000f68000c1e9900 */
[----:B------:R-:W5:Y:S04]  /*2410*/  LDG.E.CONSTANT R23, desc[UR8][R2.64+-0x3000] ;  /* 0xffd0000802177981 */ /* 0x000f68000c1e9900 */
[----:B------:R-:W5:Y:S04]  /*2420*/  LDG.E.CONSTANT R19, desc[UR8][R2.64+-0x2000] ;  /* 0xffe0000802137981 */ /* 0x000f68000c1e9900 */
[----:B------:R-:W5:Y:S01]  /*2430*/  LDG.E.CONSTANT R18, desc[UR8][R2.64+-0x1000] ;  /* 0xfff0000802127981 */ /* 0x000f62000c1e9900 */
[----:B--2---:R-:W-:-:S03]  /*2440*/  FADD R21, R20, R21 ;  /* 0x0000001514157221 */ /* 0x004fc60000000000 */
[----:B------:R-:W2:Y:S01]  /*2450*/  LDG.E.CONSTANT R20, desc[UR8][R2.64] ;  /* 0x0000000802147981 */ /* 0x000ea2000c1e9900 */
[----:B---3--:R-:W-:-:S03]  /*2460*/  FADD R27, R21, R26 ;  /* 0x0000001a151b7221 */ /* 0x008fc60000000000 */
[----:B------:R-:W3:Y:S01]  /*2470*/  LDG.E.CONSTANT R21, desc[UR8][R2.64+0x1000] ;  /* 0x0010000802157981 */ /* 0x000ee2000c1e9900 */
[----:B----4-:R-:W-:-:S03]  /*2480*/  FADD R26, R27, R22 ;  /* 0x000000161b1a7221 */ /* 0x010fc60000000000 */
[----:B------:R-:W4:Y:S01]  /*2490*/  LDG.E.CONSTANT R22, desc[UR8][R2.64+0x2000] ;  /* 0x0020000802167981 */ /* 0x000f22000c1e9900 */
[----:B-----5:R-:W-:-:S03]  /*24a0*/  FADD R27, R26, R25 ;  /* 0x000000191a1b7221 */ /* 0x020fc60000000000 */
[----:B------:R-:W5:Y:S01]  /*24b0*/  LDG.E.CONSTANT R25, desc[UR8][R2.64+0x3000] ;  /* 0x0030000802197981 */ /* 0x000f62000c1e9900 */
[----:B------:R-:W-:-:S03]  /*24c0*/  FADD R26, R27, R24 ;  /* 0x000000181b1a7221 */ /* 0x000fc60000000000 */
[----:B------:R-:W5:Y:S01]  /*24d0*/  LDG.E.CONSTANT R24, desc[UR8][R2.64+0x4000] ;  /* 0x0040000802187981 */ /* 0x000f62000c1e9900 */
[----:B------:R-:W-:-:S03]  /*24e0*/  FADD R26, R26, R23 ;  /* 0x000000171a1a7221 */ /* 0x000fc60000000000 */
[----:B------:R-:W5:Y:S01]  /*24f0*/  LDG.E.CONSTANT R23, desc[UR8][R2.64+0x5000] ;  /* 0x0050000802177981 */ /* 0x000f62000c1e9900 */
[----:B------:R-:W-:-:S03]  /*2500*/  FADD R27, R26, R19 ;  /* 0x000000131a1b7221 */ /* 0x000fc60000000000 */
[----:B------:R-:W5:Y:S01]  /*2510*/  LDG.E.CONSTANT R19, desc[UR8][R2.64+0x6000] ;  /* 0x0060000802137981 */ /* 0x000f62000c1e9900 */
[----:B------:R-:W-:-:S03]  /*2520*/  FADD R27, R27, R18 ;  /* 0x000000121b1b7221 */ /* 0x000fc60000000000 */
[----:B------:R0:W5:Y:S01]  /*2530*/  LDG.E.CONSTANT R18, desc[UR8][R2.64+0x7000] ;  /* 0x0070000802127981 */ /* 0x000162000c1e9900 */
[----:B------:R-:W-:Y:S02]  /*2540*/  IADD3 R0, PT, PT, R0, 0x10, RZ ;  /* 0x0000001000007810 */ /* 0x000fe40007ffe0ff */
[----:B------:R-:W-:Y:S02]  /*2550*/  IADD3 R17, PT, PT, R17, 0x4000, RZ ;  /* 0x0000400011117810 */ /* 0x000fe40007ffe0ff */
[----:B------:R-:W-:Y:S02]  /*2560*/  ISETP.NE.AND P2, PT, R0, RZ, PT ;  /* 0x000000ff0000720c */ /* 0x000fe40003f45270 */
[----:B0-----:R-:W-:-:S05]  /*2570*/  IADD3 R2, P3, PT, R2, 0x10000, RZ ;  /* 0x0001000002027810 */ /* 0x001fca0007f7e0ff */
[----:B------:R-:W-:Y:S02]  /*2580*/  IMAD.X R3, RZ, RZ, R3, P3 ;  /* 0x000000ffff037224 */ /* 0x000fe400018e0603 */
[----:B--2---:R-:W-:-:S04]  /*2590*/  FADD R20, R27, R20 ;  /* 0x000000141b147221 */ /* 0x004fc80000000000 */
[----:B---3--:R-:W-:-:S04]  /*25a0*/  FADD R21, R20, R21 ;  /* 0x0000001514157221 */ /* 0x008fc80000000000 */
[----:B----4-:R-:W-:-:S04]  /*25b0*/  FADD R22, R21, R22 ;  /* 0x0000001615167221 */ /* 0x010fc80000000000 */
[----:B-----5:R-:W-:-:S04]  /*25c0*/  FADD R25, R22, R25 ;  /* 0x0000001916197221 */ /* 0x020fc80000000000 */
[----:B------:R-:W-:-:S04]  /*25d0*/  FADD R24, R25, R24 ;  /* 0x0000001819187221 */ /* 0x000fc80000000000 */
[----:B------:R-:W-:-:S04]  /*25e0*/  FADD R24, R24, R23 ;  /* 0x0000001718187221 */ /* 0x000fc80000000000 */
[----:B------:R-:W-:-:S04]  /*25f0*/  FADD R19, R24, R19 ;  /* 0x0000001318137221 */ /* 0x000fc80000000000 */
[----:B------:R-:W-:Y:S01]  /*2600*/  FADD R21, R19, R18 ;  /* 0x0000001213157221 */ /* 0x000fe20000000000 */
[----:B------:R-:W-:Y:S06]  /*2610*/  @P2 BRA `(.L_x_41) ;  /* 0xfffffffc00682947 */ /* 0x000fec000383ffff */
.L_x_40:
[----:B------:R-:W-:Y:S05]  /*2620*/  BSYNC.RECONVERGENT B1 ;  /* 0x0000000000017941 */ /* 0x000fea0003800200 */
.L_x_39:
[----:B------:R-:W-:Y:S05]  /*2630*/  @!P1 BRA `(.L_x_38) ;  /* 0x0000000000d09947 */ /* 0x000fea0003800000 */
[----:B------:R-:W-:Y:S01]  /*2640*/  IADD3 R0, PT, PT, R16, -0x1, RZ ;  /* 0xffffffff10007810 */ /* 0x000fe20007ffe0ff */
[----:B------:R-:W-:Y:S01]  /*2650*/  BSSY.RECONVERGENT B1, `(.L_x_42) ;  /* 0x0000016000017945 */ /* 0x000fe20003800200 */
[----:B------:R-:W-:Y:S02]  /*2660*/  ISETP.NE.AND P2, PT, R15, RZ, PT ;  /* 0x000000ff0f00720c */ /* 0x000fe40003f45270 */
[----:B------:R-:W-:-:S13]  /*2670*/  ISETP.GE.U32.AND P1, PT, R0, 0x7, PT ;  /* 0x000000070000780c */ /* 0x000fda0003f26070 */
[----:B------:R-:W-:Y:S05]  /*2680*/  @!P1 BRA `(.L_x_43) ;  /* 0x0000000000489947 */ /* 0x000fea0003800000 */
[----:B------:R-:W-:-:S05]  /*2690*/  IMAD.WIDE.U32 R2, R17, 0x4, R6 ;  /* 0x0000000411027825 */ /* 0x000fca00078e0006 */
        /* <DEDUP_REMOVED lines=8> */
[----:B------:R-:W-:Y:S01]  /*2720*/  IADD3 R17, PT, PT, R17, 0x2000, RZ ;  /* 0x0000200011117810 */ /* 0x000fe20007ffe0ff */
[----:B--2---:R-:W-:-:S04]  /*2730*/  FADD R20, R21, R20 ;  /* 0x0000001415147221 */ /* 0x004fc80000000000 */
[----:B---3--:R-:W-:-:S04]  /*2740*/  FADD R20, R20, R23 ;  /* 0x0000001714147221 */ /* 0x008fc80000000000 */
[----:B----4-:R-:W-:-:S04]  /*2750*/  FADD R20, R20, R25 ;  /* 0x0000001914147221 */ /* 0x010fc80000000000 */
[----:B-----5:R-:W-:-:S04]  /*2760*/  FADD R20, R20, R27 ;  /* 0x0000001b14147221 */ /* 0x020fc80000000000 */
[----:B------:R-:W-:-:S04]  /*2770*/  FADD R29, R20, R29 ;  /* 0x0000001d141d7221 */ /* 0x000fc80000000000 */
[----:B------:R-:W-:-:S04]  /*2780*/  FADD R29, R29, R18 ;  /* 0x000000121d1d7221 */ /* 0x000fc80000000000 */
[----:B------:R-:W-:-:S04]  /*2790*/  FADD R0, R29, R0 ;  /* 0x000000001d007221 */ /* 0x000fc80000000000 */
[----:B------:R-:W-:-:S07]  /*27a0*/  FADD R21, R0, R19 ;  /* 0x0000001300157221 */ /* 0x000fce0000000000 */
.L_x_43:
[----:B------:R-:W-:Y:S05]  /*27b0*/  BSYNC.RECONVERGENT B1 ;  /* 0x0000000000017941 */ /* 0x000fea0003800200 */
.L_x_42:
[----:B------:R-:W-:Y:S05]  /*27c0*/  @!P2 BRA `(.L_x_38) ;  /* 0x00000000006ca947 */ /* 0x000fea0003800000 */
[----:B------:R-:W-:Y:S01]  /*27d0*/  VIADD R0, R15, 0xffffffff ;  /* 0xffffffff0f007836 */ /* 0x000fe20000000000 */
[----:B------:R-:W-:Y:S01]  /*27e0*/  BSSY.RECONVERGENT B1, `(.L_x_44) ;  /* 0x000000e000017945 */ /* 0x000fe20003800200 */
[----:B------:R-:W-:-:S03]  /*27f0*/  ISETP.NE.AND P2, PT, R11, RZ, PT ;  /* 0x000000ff0b00720c */ /* 0x000fc60003f45270 */
[----:B------:R-:W-:-:S13]  /*2800*/  ISETP.GE.U32.AND P1, PT, R0, 0x3, PT ;  /* 0x000000030000780c */ /* 0x000fda0003f26070 */
[----:B------:R-:W-:Y:S05]  /*2810*/  @!P1 BRA `(.L_x_45) ;  /* 0x0000000000289947 */ /* 0x000fea0003800000 */
[----:B------:R-:W-:-:S05]  /*2820*/  IMAD.WIDE.U32 R2, R17, 0x4, R6 ;  /* 0x0000000411027825 */ /* 0x000fca00078e0006 */
[----:B------:R-:W2:Y:S04]  /*2830*/  LDG.E.CONSTANT R0, desc[UR8][R2.64] ;  /* 0x0000000802007981 */ /* 0x000ea8000c1e9900 */
[----:B------:R-:W3:Y:S04]  /*2840*/  LDG.E.CONSTANT R19, desc[UR8][R2.64+0x1000] ;  /* 0x0010000802137981 */ /* 0x000ee8000c1e9900 */
[----:B------:R-:W4:Y:S04]  /*2850*/  LDG.E.CONSTANT R23, desc[UR8][R2.64+0x2000] ;  /* 0x0020000802177981 */ /* 0x000f28000c1e9900 */
[----:B------:R-:W5:Y:S01]  /*2860*/  LDG.E.CONSTANT R25, desc[UR8][R2.64+0x3000] ;  /* 0x0030000802197981 */ /* 0x000f62000c1e9900 */
[----:B------:R-:W-:Y:S01]  /*2870*/  IADD3 R17, PT, PT, R17, 0x1000, RZ ;  /* 0x0000100011117810 */ /* 0x000fe20007ffe0ff */
[----:B--2---:R-:W-:-:S04]  /*2880*/  FADD R0, R21, R0 ;  /* 0x0000000015007221 */ /* 0x004fc80000000000 */
[----:B---3--:R-:W-:-:S04]  /*2890*/  FADD R0, R0, R19 ;  /* 0x0000001300007221 */ /* 0x008fc80000000000 */
[----:B----4-:R-:W-:-:S04]  /*28a0*/  FADD R0, R0, R23 ;  /* 0x0000001700007221 */ /* 0x010fc80000000000 */
[----:B-----5:R-:W-:-:S07]  /*28b0*/  FADD R21, R0, R25 ;  /* 0x0000001900157221 */ /* 0x020fce0000000000 */
.L_x_45:
[----:B------:R-:W-:Y:S05]  /*28c0*/  BSYNC.RECONVERGENT B1 ;  /* 0x0000000000017941 */ /* 0x000fea0003800200 */
.L_x_44:
[----:B------:R-:W-:Y:S05]  /*28d0*/  @!P2 BRA `(.L_x_38) ;  /* 0x000000000028a947 */ /* 0x000fea0003800000 */
[----:B------:R-:W-:-:S05]  /*28e0*/  IMAD.WIDE.U32 R2, R17, 0x4, R6 ;  /* 0x0000000411027825 */ /* 0x000fca00078e0006 */
[----:B------:R-:W2:Y:S01]  /*28f0*/  LDG.E.CONSTANT R0, desc[UR8][R2.64] ;  /* 0x0000000802007981 */ /* 0x000ea2000c1e9900 */
[----:B------:R-:W-:Y:S01]  /*2900*/  ISETP.NE.AND P1, PT, R11, 0x1, PT ;  /* 0x000000010b00780c */ /* 0x000fe20003f25270 */
[----:B--2---:R-:W-:-:S12]  /*2910*/  FADD R21, R21, R0 ;  /* 0x0000000015157221 */ /* 0x004fd80000000000 */
[----:B------:R-:W-:Y:S05]  /*2920*/  @!P1 BRA `(.L_x_38) ;  /* 0x0000000000149947 */ /* 0x000fea0003800000 */
[----:B------:R-:W-:Y:S01]  /*2930*/  ISETP.NE.AND P1, PT, R11, 0x2, PT ;  /* 0x000000020b00780c */ /* 0x000fe20003f25270 */
[----:B------:R-:W2:-:S12]  /*2940*/  LDG.E.CONSTANT R0, desc[UR8][R2.64+0x1000] ;  /* 0x0010000802007981 */ /* 0x000e98000c1e9900 */
[----:B------:R-:W3:Y:S01]  /*2950*/  @P1 LDG.E.CONSTANT R18, desc[UR8][R2.64+0x2000] ;  /* 0x0020000802121981 */ /* 0x000ee2000c1e9900 */
[----:B--2---:R-:W-:-:S04]  /*2960*/  FADD R21, R21, R0 ;  /* 0x0000000015157221 */ /* 0x004fc80000000000 */
[----:B---3--:R-:W-:-:S07]  /*2970*/  @P1 FADD R21, R21, R18 ;  /* 0x0000001215151221 */ /* 0x008fce0000000000 */
.L_x_38:
[----:B------:R-:W-:Y:S05]  /*2980*/  BSYNC.RECONVERGENT B0 ;  /* 0x0000000000007941 */ /* 0x000fea0003800200 */
.L_x_37:
[----:B------:R-:W-:Y:S01]  /*2990*/  STS [R8], R21 ;  /* 0x0000001508007388 */ /* 0x000fe20000000800 */
[----:B------:R-:W-:Y:S01]  /*29a0*/  BAR.SYNC.DEFER_BLOCKING 0x0 ;  /* 0x0000000000007b1d */ /* 0x000fe20000010000 */
[C---:B------:R-:W-:Y:S02]  /*29b0*/  ISETP.GT.U32.AND P1, PT, R10.reuse, 0x1ff, PT ;  /* 0x000001ff0a00780c */ /* 0x040fe40003f24070 */
[----:B------:R-:W-:-:S03]  /*29c0*/  ISETP.GT.U32.AND P2, PT, R10, 0xff, PT ;  /* 0x000000ff0a00780c */ /* 0x000fc60003f44070 */
[----:B------:R-:W-:Y:S08]  /*29d0*/  BSSY.RECONVERGENT B0, `(.L_x_46) ;  /* 0x0000031000007945 */ /* 0x000ff00003800200 */
        /* <DEDUP_REMOVED lines=21> */
[----:B------:R0:W-:Y:S01]  /*2b30*/  @!P2 STS [R8], R3 ;  /* 0x000000030800a388 */ /* 0x0001e20000000800 */
[----:B------:R-:W-:Y:S06]  /*2b40*/  BAR.SYNC.DEFER_BLOCKING 0x0 ;  /* 0x0000000000007b1d */ /* 0x000fec0000010000 */
[----:B------:R-:W-:Y:S05]  /*2b50*/  @P1 BRA `(.L_x_47) ;  /* 0x0000000000601947 */ /* 0x000fea0003800000 */
        /* <DEDUP_REMOVED lines=24> */
.L_x_47:
[----:B------:R-:W-:Y:S05]  /*2ce0*/  BSYNC.RECONVERGENT B0 ;  /* 0x0000000000007941 */ /* 0x000fea0003800200 */
.L_x_46:
[----:B------:R-:W-:Y:S04]  /*2cf0*/  BSSY.RECONVERGENT B0, `(.L_x_48) ;  /* 0x0000013000007945 */ /* 0x000fe80003800200 */
[----:B------:R-:W-:Y:S05]  /*2d00*/  @!P0 BRA `(.L_x_49) ;  /* 0x0000000000448947 */ /* 0x000fea0003800000 */
[----:B0-----:R-:W0:Y:S01]  /*2d10*/  LDS R3, [R9] ;  /* 0x0000000009037984 */ /* 0x001e220000000800 */
[----:B-1----:R-:W1:Y:S02]  /*2d20*/  MUFU.RCP R17, R12 ;  /* 0x0000000c00117308 */ /* 0x002e640000001000 */
[----:B-1----:R-:W-:-:S04]  /*2d30*/  FFMA R0, -R12, R17, 1 ;  /* 0x3f8000000c007423 */ /* 0x002fc80000000111 */
[----:B------:R-:W-:Y:S02]  /*2d40*/  FFMA R0, R17, R0, R17 ;  /* 0x0000000011007223 */ /* 0x000fe40000000011 */
[----:B0-----:R-:W0:Y:S02]  /*2d50*/  FCHK P1, R3, R12 ;  /* 0x0000000c03007302 */ /* 0x001e240000020000 */
[----:B------:R-:W-:-:S04]  /*2d60*/  FFMA R17, R0, R3, RZ ;  /* 0x0000000300117223 */ /* 0x000fc800000000ff */
[----:B------:R-:W-:-:S04]  /*2d70*/  FFMA R2, -R12, R17, R3 ;  /* 0x000000110c027223 */ /* 0x000fc80000000103 */
[----:B------:R-:W-:Y:S01]  /*2d80*/  FFMA R0, R0, R2, R17 ;  /* 0x0000000200007223 */ /* 0x000fe20000000011 */
[----:B0-----:R-:W-:Y:S06]  /*2d90*/  @!P1 BRA `(.L_x_50) ;  /* 0x0000000000109947 */ /* 0x001fec0003800000 */
[----:B------:R-:W-:Y:S02]  /*2da0*/  MOV R0, R3 ;  /* 0x0000000300007202 */ /* 0x000fe40000000f00 */
[----:B------:R-:W-:Y:S02]  /*2db0*/  MOV R3, R12 ;  /* 0x0000000c00037202 */ /* 0x000fe40000000f00 */
[----:B------:R-:W-:-:S07]  /*2dc0*/  MOV R18, 0x2de0 ;  /* 0x00002de000127802 */ /* 0x000fce0000000f00 */
[----:B------:R-:W-:Y:S05]  /*2dd0*/  CALL.REL.NOINC `($__internal_1_$__cuda_sm3x_div_rn_noftz_f32_slowpath) ;  /* 0x0000001400087944 */ /* 0x000fea0003c00000 */
.L_x_50:
[----:B------:R-:W0:Y:S01]  /*2de0*/  S2UR UR5, SR_CgaCtaId ;  /* 0x00000000000579c3 */ /* 0x000e220000008800 */
[----:B------:R-:W-:Y:S02]  /*2df0*/  UMOV UR4, 0x400 ;  /* 0x0000040000047882 */ /* 0x000fe40000000000 */
[----:B0-----:R-:W-:-:S09]  /*2e00*/  ULEA UR4, UR5, UR4, 0x18 ;  /* 0x0000000405047291 */ /* 0x001fd2000f8ec0ff */
[----:B------:R2:W-:Y:S03]  /*2e10*/  STS [UR4+0x8], R0 ;  /* 0x00000800ff007988 */ /* 0x0005e60008000804 */
.L_x_49:
[----:B------:R-:W-:Y:S05]  /*2e20*/  BSYNC.RECONVERGENT B0 ;  /* 0x0000000000007941 */ /* 0x000fea0003800200 */
.L_x_48:
[----:B------:R-:W3:Y:S01]  /*2e30*/  LDCU UR4, c[0x0][0x3a0] ;  /* 0x00007400ff0477ac */ /* 0x000ee20008000800 */
[----:B------:R-:W-:Y:S01]  /*2e40*/  BSSY.RECONVERGENT B0, `(.L_x_51) ;  /* 0x0000092000007945 */ /* 0x000fe20003800200 */
[----:B------:R-:W-:Y:S02]  /*2e50*/  HFMA2 R21, -RZ, RZ, 0, 0 ;  /* 0x00000000ff157431 */ /* 0x000fe400000001ff */
[----:B------:R-:W-:Y:S01]  /*2e60*/  IMAD.MOV.U32 R23, RZ, RZ, RZ ;  /* 0x000000ffff177224 */ /* 0x000fe200078e00ff */
[----:B------:R-:W-:Y:S01]  /*2e70*/  BAR.SYNC.DEFER_BLOCKING 0x0 ;  /* 0x0000000000007b1d */ /* 0x000fe20000010000 */
[----:B---3--:R-:W-:-:S13]  /*2e80*/  ISETP.GE.AND P1, PT, R10, UR4, PT ;  /* 0x000000040a007c0c */ /* 0x008fda000bf26270 */
[----:B------:R-:W-:Y:S05]  /*2e90*/  @P1 BRA `(.L_x_52) ;  /* 0x0000000800301947 */ /* 0x000fea0003800000 */
[----:B------:R-:W3:Y:S01]  /*2ea0*/  S2R R20, SR_CgaCtaId ;  /* 0x0000000000147919 */ /* 0x000ee20000008800 */
[----:B------:R-:W-:Y:S01]  /*2eb0*/  MOV R19, 0x400 ;  /* 0x0000040000137802 */ /* 0x000fe20000000f00 */
[----:B------:R-:W-:Y:S01]  /*2ec0*/  BSSY.RECONVERGENT B1, `(.L_x_53) ;  /* 0x0000047000017945 */ /* 0x000fe20003800200 */
[----:B------:R-:W-:Y:S01]  /*2ed0*/  ISETP.GE.U32.AND P1, PT, R14, 0x1c00, PT ;  /* 0x00001c000e00780c */ /* 0x000fe20003f26070 */
[----:B------:R-:W-:Y:S01]  /*2ee0*/  IMAD.MOV.U32 R23, RZ, RZ, RZ ;  /* 0x000000ffff177224 */ /* 0x000fe200078e00ff */
[----:B------:R-:W-:Y:S02]  /*2ef0*/  ISETP.NE.AND P2, PT, R15, RZ, PT ;  /* 0x000000ff0f00720c */ /* 0x000fe40003f45270 */
[----:B------:R-:W-:Y:S02]  /*2f00*/  MOV R21, RZ ;  /* 0x000000ff00157202 */ /* 0x000fe40000000f00 */
[----:B-1----:R-:W-:Y:S02]  /*2f10*/  MOV R17, R10 ;  /* 0x0000000a00117202 */ /* 0x002fe40000000f00 */
[----:B---3--:R-:W-:-:S05]  /*2f20*/  LEA R2, R20, R19, 0x18 ;  /* 0x0000001314027211 */ /* 0x008fca00078ec0ff */
[----:B------:R1:W3:Y:S04]  /*2f30*/  LDS R18, [R2] ;  /* 0x0000000002127984 */ /* 0x0002e80000000800 */
[----:B--2---:R1:W2:Y:S01]  /*2f40*/  LDS R0, [R2+0x8] ;  /* 0x0000080002007984 */ /* 0x0042a20000000800 */
[----:B------:R-:W-:Y:S05]  /*2f50*/  @!P1 BRA `(.L_x_54) ;  /* 0x0000000000f49947 */ /* 0x000fea0003800000 */
[----:B0-----:R-:W-:Y:S01]  /*2f60*/  IADD3 R3, PT, PT, R19, 0x10, RZ ;  /* 0x0000001013037810 */ /* 0x001fe20007ffe0ff */
[----:B------:R-:W-:Y:S01]  /*2f70*/  HFMA2 R21, -RZ, RZ, 0, 0 ;  /* 0x00000000ff157431 */ /* 0x000fe200000001ff */
[----:B------:R-:W-:Y:S01]  /*2f80*/  LEA.HI R25, R14, 0x1, RZ, 0x16 ;  /* 0x000000010e197811 */ /* 0x000fe200078fb0ff */
[----:B------:R-:W-:Y:S01]  /*2f90*/  IMAD.MOV.U32 R17, RZ, RZ, R10 ;  /* 0x000000ffff117224 */ /* 0x000fe200078e000a */
[----:B------:R-:W-:Y:S02]  /*2fa0*/  MOV R22, RZ ;  /* 0x000000ff00167202 */ /* 0x000fe40000000f00 */
[----:B------:R-:W-:Y:S02]  /*2fb0*/  LEA R24, R20, R3, 0x18 ;  /* 0x0000000314187211 */ /* 0x000fe400078ec0ff */
[----:B------:R-:W-:-:S07]  /*2fc0*/  LOP3.LUT R25, R25, 0x7ffff8, RZ, 0xc0, !PT ;  /* 0x007ffff819197812 */ /* 0x000fce00078ec0ff */
.L_x_55:
[----:B-1----:R-:W-:-:S05]  /*2fd0*/  IMAD.WIDE.U32 R2, R17, 0x4, R6 ;  /* 0x0000000411027825 */ /* 0x002fca00078e0006 */
[----:B------:R-:W2:Y:S01]  /*2fe0*/  LDG.E.CONSTANT R27, desc[UR8][R2.64] ;  /* 0x00000008021b7981 */ /* 0x000ea2000c1e9900 */
[----:B------:R-:W-:-:S05]  /*2ff0*/  LEA R26, R17, R24, 0x2 ;  /* 0x00000018111a7211 */ /* 0x000fca00078e10ff */
[----:B------:R-:W3:Y:S02]  /*3000*/  LDS R29, [R26] ;  /* 0x000000001a1d7984 */ /* 0x000ee40000000800 */
[----:B---3--:R-:W-:Y:S01]  /*3010*/  FADD R29, R29, -R18 ;  /* 0x800000121d1d7221 */ /* 0x008fe20000000000 */
[----:B--2---:R-:W-:Y:S02]  /*3020*/  FADD R28, -R0, R27 ;  /* 0x0000001b001c7221 */ /* 0x004fe40000000100 */
[----:B------:R-:W2:Y:S02]  /*3030*/  LDG.E.CONSTANT R27, desc[UR8][R2.64+0x1000] ;  /* 0x00100008021b7981 */ /* 0x000ea4000c1e9900 */
[C---:B------:R-:W-:Y:S01]  /*3040*/  FFMA R23, R28.reuse, R29, R23 ;  /* 0x0000001d1c177223 */ /* 0x040fe20000000017 */
[----:B------:R-:W-:Y:S01]  /*3050*/  FFMA R21, R28, R28, R21 ;  /* 0x0000001c1c157223 */ /* 0x000fe20000000015 */
[----:B------:R-:W0:Y:S01]  /*3060*/  LDS R29, [R26+0x1000] ;  /* 0x001000001a1d7984 */ /* 0x000e220000000800 */
[----:B--2---:R-:W-:-:S03]  /*3070*/  FADD R28, -R0, R27 ;  /* 0x0000001b001c7221 */ /* 0x004fc60000000100 */
[----:B------:R-:W2:Y:S01]  /*3080*/  LDG.E.CONSTANT R27, desc[UR8][R2.64+0x2000] ;  /* 0x00200008021b7981 */ /* 0x000ea2000c1e9900 */
[----:B0-----:R-:W-:Y:S01]  /*3090*/  FADD R29, R29, -R18 ;  /* 0x800000121d1d7221 */ /* 0x001fe20000000000 */
[----:B------:R-:W-:-:S03]  /*30a0*/  FFMA R21, R28, R28, R21 ;  /* 0x0000001c1c157223 */ /* 0x000fc60000000015 */
[----:B------:R-:W-:Y:S02]  /*30b0*/  FFMA R23, R28, R29, R23 ;  /* 0x0000001d1c177223 */ /* 0x000fe40000000017 */
        /* <DEDUP_REMOVED lines=25> */
[----:B------:R-:W-:Y:S01]  /*3250*/  IADD3 R22, PT, PT, R22, 0x8, RZ ;  /* 0x0000000816167810 */ /* 0x000fe20007ffe0ff */
[----:B--2---:R-:W-:Y:S02]  /*3260*/  FADD R28, -R0, R27 ;  /* 0x0000001b001c7221 */ /* 0x004fe40000000100 */
[----:B------:R-:W2:Y:S01]  /*3270*/  LDG.E.CONSTANT R27, desc[UR8][R2.64+0x7000] ;  /* 0x00700008021b7981 */ /* 0x000ea2000c1e9900 */
[----:B0-----:R-:W-:-:S04]  /*3280*/  FADD R29, R29, -R18 ;  /* 0x800000121d1d7221 */ /* 0x001fc80000000000 */
[----:B------:R-:W-:Y:S02]  /*3290*/  FFMA R23, R28, R29, R23 ;  /* 0x0000001d1c177223 */ /* 0x000fe40000000017 */
[----:B------:R-:W0:Y:S01]  /*32a0*/  LDS R29, [R26+0x7000] ;  /* 0x007000001a1d7984 */ /* 0x000e220000000800 */
[----:B------:R-:W-:Y:S01]  /*32b0*/  ISETP.NE.AND P1, PT, R22, R25, PT ;  /* 0x000000191600720c */ /* 0x000fe20003f25270 */
[----:B------:R-:W-:Y:S01]  /*32c0*/  FFMA R21, R28, R28, R21 ;  /* 0x0000001c1c157223 */ /* 0x000fe20000000015 */
[----:B------:R-:W-:Y:S01]  /*32d0*/  IADD3 R17, PT, PT, R17, 0x2000, RZ ;  /* 0x0000200011117810 */ /* 0x000fe20007ffe0ff */
[----:B0-----:R-:W-:Y:S01]  /*32e0*/  FADD R29, R29, -R18 ;  /* 0x800000121d1d7221 */ /* 0x001fe20000000000 */
[----:B--2---:R-:W-:-:S04]  /*32f0*/  FADD R28, -R0, R27 ;  /* 0x0000001b001c7221 */ /* 0x004fc80000000100 */
[C---:B------:R-:W-:Y:S01]  /*3300*/  FFMA R23, R28.reuse, R29, R23 ;  /* 0x0000001d1c177223 */ /* 0x040fe20000000017 */
[----:B------:R-:W-:-:S04]  /*3310*/  FFMA R21, R28, R28, R21 ;  /* 0x0000001c1c157223 */ /* 0x000fc80000000015 */
[----:B------:R-:W-:Y:S05]  /*3320*/  @P1 BRA `(.L_x_55) ;  /* 0xfffffffc00281947 */ /* 0x000fea000383ffff */
.L_x_54:
[----:B------:R-:W-:Y:S05]  /*3330*/  BSYNC.RECONVERGENT B1 ;  /* 0x0000000000017941 */ /* 0x000fea0003800200 */
.L_x_53:
[----:B------:R-:W-:Y:S05]  /*3340*/  @!P2 BRA `(.L_x_52) ;  /* 0x000000040004a947 */ /* 0x000fea0003800000 */
[----:B-1----:R-:W-:Y:S01]  /*3350*/  VIADD R2, R15, 0xffffffff ;  /* 0xffffffff0f027836 */ /* 0x002fe20000000000 */
[----:B------:R-:W-:Y:S01]  /*3360*/  BSSY.RECONVERGENT B1, `(.L_x_56) ;  /* 0x0000021000017945 */ /* 0x000fe20003800200 */
[----:B------:R-:W-:-:S03]  /*3370*/  ISETP.NE.AND P2, PT, R11, RZ, PT ;  /* 0x000000ff0b00720c */ /* 0x000fc60003f45270 */
[----:B------:R-:W-:-:S13]  /*3380*/  ISETP.GE.U32.AND P1, PT, R2, 0x3, PT ;  /* 0x000000030200780c */ /* 0x000fda0003f26070 */
[----:B------:R-:W-:Y:S05]  /*3390*/  @!P1 BRA `(.L_x_57) ;  /* 0x0000000000749947 */ /* 0x000fea0003800000 */
[----:B0-----:R-:W-:-:S05]  /*33a0*/  IMAD.WIDE.U32 R2, R17, 0x4, R6 ;  /* 0x0000000411027825 */ /* 0x001fca00078e0006 */
[----:B------:R-:W2:Y:S01]  /*33b0*/  LDG.E.CONSTANT R27, desc[UR8][R2.64] ;  /* 0x00000008021b7981 */ /* 0x000ea2000c1e9900 */
[----:B------:R-:W-:-:S04]  /*33c0*/  IADD3 R25, PT, PT, R19, 0x10, RZ ;  /* 0x0000001013197810 */ /* 0x000fc80007ffe0ff */
[----:B------:R-:W-:Y:S02]  /*33d0*/  LEA R22, R20, R25, 0x18 ;  /* 0x0000001914167211 */ /* 0x000fe400078ec0ff */
[----:B------:R-:W4:Y:S02]  /*33e0*/  LDG.E.CONSTANT R25, desc[UR8][R2.64+0x1000] ;  /* 0x0010000802197981 */ /* 0x000f24000c1e9900 */
[----:B------:R-:W-:-:S05]  /*33f0*/  LEA R22, R17, R22, 0x2 ;  /* 0x0000001611167211 */ /* 0x000fca00078e10ff */
[----:B------:R-:W3:Y:S02]  /*3400*/  LDS R29, [R22] ;  /* 0x00000000161d7984 */ /* 0x000ee40000000800 */
[----:B---3--:R-:W-:Y:S02]  /*3410*/  FADD R26, R29, -R18 ;  /* 0x800000121d1a7221 */ /* 0x008fe40000000000 */
[----:B------:R-:W0:Y:S01]  /*3420*/  LDS R29, [R22+0x1000] ;  /* 0x00100000161d7984 */ /* 0x000e220000000800 */
[----:B--2---:R-:W-:-:S03]  /*3430*/  FADD R24, -R0, R27 ;  /* 0x0000001b00187221 */ /* 0x004fc60000000100 */
[----:B------:R-:W2:Y:S01]  /*3440*/  LDG.E.CONSTANT R27, desc[UR8][R2.64+0x3000] ;  /* 0x00300008021b7981 */ /* 0x000ea2000c1e9900 */
[----:B------:R-:W-:-:S03]  /*3450*/  FFMA R26, R24, R26, R23 ;  /* 0x0000001a181a7223 */ /* 0x000fc60000000017 */
[----:B------:R2:W3:Y:S01]  /*3460*/  LDG.E.CONSTANT R23, desc[UR8][R2.64+0x2000] ;  /* 0x0020000802177981 */ /* 0x0004e2000c1e9900 */
[----:B------:R-:W-:Y:S01]  /*3470*/  FFMA R21, R24, R24, R21 ;  /* 0x0000001818157223 */ /* 0x000fe20000000015 */
[----:B0-----:R-:W-:Y:S01]  /*3480*/  FADD R29, R29, -R18 ;  /* 0x800000121d1d7221 */ /* 0x001fe20000000000 */
[----:B----4-:R-:W-:Y:S02]  /*3490*/  FADD R24, -R0, R25 ;  /* 0x0000001900187221 */ /* 0x010fe40000000100 */
[----:B------:R-:W0:Y:S02]  /*34a0*/  LDS R25, [R22+0x3000] ;  /* 0x0030000016197984 */ /* 0x000e240000000800 */
[C---:B------:R-:W-:Y:S02]  /*34b0*/  FFMA R26, R24.reuse, R29, R26 ;  /* 0x0000001d181a7223 */ /* 0x040fe4000000001a */
[----:B------:R-:W1:Y:S01]  /*34c0*/  LDS R29, [R22+0x2000] ;  /* 0x00200000161d7984 */ /* 0x000e620000000800 */
[----:B------:R-:W-:Y:S01]  /*34d0*/  FFMA R21, R24, R24, R21 ;  /* 0x0000001818157223 */ /* 0x000fe20000000015 */
[----:B------:R-:W-:Y:S01]  /*34e0*/  IADD3 R17, PT, PT, R17, 0x1000, RZ ;  /* 0x0000100011117810 */ /* 0x000fe20007ffe0ff */
[--C-:B0-----:R-:W-:Y:S01]  /*34f0*/  FADD R25, R25, -R18.reuse ;  /* 0x8000001219197221 */ /* 0x101fe20000000000 */
[----:B-1----:R-:W-:Y:S01]  /*3500*/  FADD R29, R29, -R18 ;  /* 0x800000121d1d7221 */ /* 0x002fe20000000000 */
[C---:B--2---:R-:W-:Y:S01]  /*3510*/  FADD R2, -R0.reuse, R27 ;  /* 0x0000001b00027221 */ /* 0x044fe20000000100 */
[----:B---3--:R-:W-:-:S04]  /*3520*/  FADD R24, -R0, R23 ;  /* 0x0000001700187221 */ /* 0x008fc80000000100 */
[C---:B------:R-:W-:Y:S01]  /*3530*/  FFMA R21, R24.reuse, R24, R21 ;  /* 0x0000001818157223 */ /* 0x040fe20000000015 */
[----:B------:R-:W-:-:S03]  /*3540*/  FFMA R26, R24, R29, R26 ;  /* 0x0000001d181a7223 */ /* 0x000fc6000000001a */
[C---:B------:R-:W-:Y:S01]  /*3550*/  FFMA R21, R2.reuse, R2, R21 ;  /* 0x0000000202157223 */ /* 0x040fe20000000015 */
[----:B------:R-:W-:-:S07]  /*3560*/  FFMA R23, R2, R25, R26 ;  /* 0x0000001902177223 */ /* 0x000fce000000001a */
.L_x_57:
[----:B------:R-:W-:Y:S05]  /*3570*/  BSYNC.RECONVERGENT B1 ;  /* 0x0000000000017941 */ /* 0x000fea0003800200 */
.L_x_56:
[----:B------:R-:W-:Y:S05]  /*3580*/  @!P2 BRA `(.L_x_52) ;  /* 0x000000000074a947 */ /* 0x000fea0003800000 */
[C---:B------:R-:W-:Y:S02]  /*3590*/  LOP3.LUT P1, RZ, R14.reuse, 0xc00, RZ, 0xc0, !PT ;  /* 0x00000c000eff7812 */ /* 0x040fe4000782c0ff */
[----:B------:R-:W-:-:S11]  /*35a0*/  LOP3.LUT P2, RZ, R14, 0x400, RZ, 0xc0, !PT ;  /* 0x000004000eff7812 */ /* 0x000fd6000784c0ff */
[----:B------:R-:W-:Y:S02]  /*35b0*/  @P1 VIADD R25, R19, 0x10 ;  /* 0x0000001013191836 */ /* 0x000fe40000000000 */
[----:B0-----:R-:W-:-:S03]  /*35c0*/  @P1 IMAD.WIDE.U32 R2, R17, 0x4, R6 ;  /* 0x0000000411021825 */ /* 0x001fc600078e0006 */
[----:B------:R-:W-:Y:S02]  /*35d0*/  @P1 LEA R22, R20, R25, 0x18 ;  /* 0x0000001914161211 */ /* 0x000fe400078ec0ff */
[----:B------:R-:W2:Y:S02]  /*35e0*/  @P1 LDG.E.CONSTANT R25, desc[UR8][R2.64] ;  /* 0x0000000802191981 */ /* 0x000ea4000c1e9900 */
[C---:B------:R-:W-:Y:S02]  /*35f0*/  @P1 LEA R22, R17.reuse, R22, 0x2 ;  /* 0x0000001611161211 */ /* 0x040fe400078e10ff */
[----:B------:R-:W-:Y:S01]  /*3600*/  @P1 IADD3 R17, PT, PT, R17, 0x800, RZ ;  /* 0x0000080011111810 */ /* 0x000fe20007ffe0ff */
[----:B------:R0:W4:Y:S04]  /*3610*/  @P1 LDG.E.CONSTANT R27, desc[UR8][R2.64+0x1000] ;  /* 0x00100008021b1981 */ /* 0x000128000c1e9900 */
[----:B------:R-:W-:-:S06]  /*3620*/  @!P2 IMAD.WIDE.U32 R6, R17, 0x4, R6 ;  /* 0x000000041106a825 */ /* 0x000fcc00078e0006 */
[----:B------:R-:W5:Y:S01]  /*3630*/  @!P2 LDG.E.CONSTANT R7, desc[UR8][R6.64] ;  /* 0x000000080607a981 */ /* 0x000f62000c1e9900 */
[----:B------:R-:W-:-:S03]  /*3640*/  @!P2 IADD3 R29, PT, PT, R19, 0x10, RZ ;  /* 0x00000010131da810 */ /* 0x000fc60007ffe0ff */
[----:B------:R-:W3:Y:S01]  /*3650*/  @P1 LDS R19, [R22] ;  /* 0x0000000016131984 */ /* 0x000ee20000000800 */
[----:B------:R-:W-:-:S03]  /*3660*/  @!P2 LEA R20, R20, R29, 0x18 ;  /* 0x0000001d1414a211 */ /* 0x000fc600078ec0ff */
[----:B------:R-:W0:Y:S02]  /*3670*/  @P1 LDS R29, [R22+0x1000] ;  /* 0x00100000161d1984 */ /* 0x000e240000000800 */
[----:B------:R-:W-:-:S06]  /*3680*/  @!P2 IMAD R17, R17, 0x4, R20 ;  /* 0x000000041111a824 */ /* 0x000fcc00078e0214 */
[----:B------:R-:W1:Y:S01]  /*3690*/  @!P2 LDS R17, [R17] ;  /* 0x000000001111a984 */ /* 0x000e620000000800 */
[--C-:B---3--:R-:W-:Y:S01]  /*36a0*/  @P1 FADD R19, R19, -R18.reuse ;  /* 0x8000001213131221 */ /* 0x108fe20000000000 */
[--C-:B0-----:R-:W-:Y:S01]  /*36b0*/  @P1 FADD R2, R29, -R18.reuse ;  /* 0x800000121d021221 */ /* 0x101fe20000000000 */
[----:B-1----:R-:W-:Y:S01]  /*36c0*/  @!P2 FADD R18, R17, -R18 ;  /* 0x800000121112a221 */ /* 0x002fe20000000000 */
[----:B--2---:R-:W-:-:S04]  /*36d0*/  @P1 FADD R20, -R0, R25 ;  /* 0x0000001900141221 */ /* 0x004fc80000000100 */
[----:B------:R-:W-:Y:S01]  /*36e0*/  @P1 FFMA R19, R20, R19, R23 ;  /* 0x0000001314131223 */ /* 0x000fe20000000017 */
[----:B----4-:R-:W-:Y:S01]  /*36f0*/  @P1 FADD R27, -R0, R27 ;  /* 0x0000001b001b1221 */ /* 0x010fe20000000100 */
[----:B------:R-:W-:-:S03]  /*3700*/  @P1 FFMA R20, R20, R20, R21 ;  /* 0x0000001414141223 */ /* 0x000fc60000000015 */
[C---:B------:R-:W-:Y:S01]  /*3710*/  @P1 FFMA R23, R27.reuse, R2, R19 ;  /* 0x000000021b171223 */ /* 0x040fe20000000013 */
[----:B------:R-:W-:Y:S01]  /*3720*/  @P1 FFMA R21, R27, R27, R20 ;  /* 0x0000001b1b151223 */ /* 0x000fe20000000014 */
[----:B-----5:R-:W-:-:S04]  /*3730*/  @!P2 FADD R0, -R0, R7 ;  /* 0x000000070000a221 */ /* 0x020fc80000000100 */
[C---:B------:R-:W-:Y:S01]  /*3740*/  @!P2 FFMA R21, R0.reuse, R0, R21 ;  /* 0x000000000015a223 */ /* 0x040fe20000000015 */
[----:B------:R-:W-:-:S07]  /*3750*/  @!P2 FFMA R23, R0, R18, R23 ;  /* 0x000000120017a223 */ /* 0x000fce0000000017 */
.L_x_52:
[----:B------:R-:W-:Y:S05]  /*3760*/  BSYNC.RECONVERGENT B0 ;  /* 0x0000000000007941 */ /* 0x000fea0003800200 */
.L_x_51:
[----:B------:R-:W-:Y:S01]  /*3770*/  STS [R8], R23 ;  /* 0x0000001708007388 */ /* 0x000fe20000000800 */
[C---:B------:R-:W-:Y:S01]  /*3780*/  ISETP.GT.U32.AND P1, PT, R10.reuse, 0x1ff, PT ;  /* 0x000001ff0a00780c */ /* 0x040fe20003f24070 */
[----:B------:R-:W-:Y:S01]  /*3790*/  BSSY.RECONVERGENT B0, `(.L_x_58) ;  /* 0x000005c000007945 */ /* 0x000fe20003800200 */
[----:B------:R-:W-:Y:S01]  /*37a0*/  ISETP.GT.U32.AND P2, PT, R10, 0xff, PT ;  /* 0x000000ff0a00780c */ /* 0x000fe20003f44070 */
[----:B------:R-:W-:Y:S01]  /*37b0*/  STS [R8+0x1000], R21 ;  /* 0x0010001508007388 */ /* 0x000fe20000000800 */
[----:B------:R-:W-:Y:S09]  /*37c0*/  BAR.SYNC.DEFER_BLOCKING 0x0 ;  /* 0x0000000000007b1d */ /* 0x000ff20000010000 */
[----:B--2---:R-:W-:Y:S04]  /*37d0*/  @!P1 LDS R0, [R8+0x800] ;  /* 0x0008000008009984 */ /* 0x004fe80000000800 */
[----:B0-----:R-:W0:Y:S04]  /*37e0*/  @!P1 LDS R3, [R8] ;  /* 0x0000000008039984 */ /* 0x001e280000000800 */
[----:B-1----:R-:W-:Y:S04]  /*37f0*/  @!P1 LDS R2, [R8+0x1800] ;  /* 0x0018000008029984 */ /* 0x002fe80000000800 */
[----:B------:R-:W1:Y:S01]  /*3800*/  @!P1 LDS R7, [R8+0x1000] ;  /* 0x0010000008079984 */ /* 0x000e620000000800 */
[----:B0-----:R-:W-:-:S05]  /*3810*/  @!P1 FADD R3, R0, R3 ;  /* 0x0000000300039221 */ /* 0x001fca0000000000 */
[----:B------:R-:W-:Y:S01]  /*3820*/  @!P1 STS [R8], R3 ;  /* 0x0000000308009388 */ /* 0x000fe20000000800 */
[----:B-1----:R-:W-:-:S05]  /*3830*/  @!P1 FADD R7, R2, R7 ;  /* 0x0000000702079221 */ /* 0x002fca0000000000 */
[----:B------:R-:W-:Y:S01]  /*3840*/  @!P1 STS [R8+0x1000], R7 ;  /* 0x0010000708009388 */ /* 0x000fe20000000800 */
[----:B------:R-:W-:Y:S01]  /*3850*/  BAR.SYNC.DEFER_BLOCKING 0x0 ;  /* 0x0000000000007b1d */ /* 0x000fe20000010000 */
[----:B------:R-:W-:-:S05]  /*3860*/  ISETP.GT.U32.AND P1, PT, R10, 0x7f, PT ;  /* 0x0000007f0a00780c */ /* 0x000fca0003f24070 */
[----:B------:R-:W-:Y:S04]  /*3870*/  @!P2 LDS R0, [R8+0x400] ;  /* 0x000400000800a984 */ /* 0x000fe80000000800 */
[----:B------:R-:W0:Y:S04]  /*3880*/  @!P2 LDS R17, [R8] ;  /* 0x000000000811a984 */ /* 0x000e280000000800 */
[----:B------:R-:W-:Y:S04]  /*3890*/  @!P2 LDS R2, [R8+0x1400] ;  /* 0x001400000802a984 */ /* 0x000fe80000000800 */
        /* <DEDUP_REMOVED lines=22> */
[----:B------:R0:W-:Y:S01]  /*3a00*/  @!P2 STS [R8], R17 ;  /* 0x000000110800a388 */ /* 0x0001e20000000800 */
[----:B-1----:R-:W-:-:S05]  /*3a10*/  @!P2 FADD R19, R2, R19 ;  /* 0x000000130213a221 */ /* 0x002fca0000000000 */
[----:B------:R0:W-:Y:S01]  /*3a20*/  @!P2 STS [R8+0x1000], R19 ;  /* 0x001000130800a388 */ /* 0x0001e20000000800 */
[----:B------:R-:W-:Y:S06]  /*3a30*/  BAR.SYNC.DEFER_BLOCKING 0x0 ;  /* 0x0000000000007b1d */ /* 0x000fec0000010000 */
[----:B------:R-:W-:Y:S05]  /*3a40*/  @P1 BRA `(.L_x_59) ;  /* 0x0000000000c01947 */ /* 0x000fea0003800000 */
[----:B------:R-:W-:Y:S04]  /*3a50*/  LDS R0, [R8+0x80] ;  /* 0x0000800008007984 */ /* 0x000fe80000000800 */
[----:B------:R-:W1:Y:S02]  /*3a60*/  LDS R3, [R8] ;  /* 0x0000000008037984 */ /* 0x000e640000000800 */
[----:B-1----:R-:W-:-:S05]  /*3a70*/  FADD R3, R0, R3 ;  /* 0x0000000300037221 */ /* 0x002fca0000000000 */
[----:B------:R-:W-:Y:S04]  /*3a80*/  STS [R8], R3 ;  /* 0x0000000308007388 */ /* 0x000fe80000000800 */
[----:B------:R-:W-:Y:S04]  /*3a90*/  LDS R0, [R8+0x1080] ;  /* 0x0010800008007984 */ /* 0x000fe80000000800 */
[----:B------:R-:W1:Y:S02]  /*3aa0*/  LDS R7, [R8+0x1000] ;  /* 0x0010000008077984 */ /* 0x000e640000000800 */
[----:B-1----:R-:W-:-:S05]  /*3ab0*/  FADD R7, R0, R7 ;  /* 0x0000000700077221 */ /* 0x002fca0000000000 */
[----:B------:R-:W-:Y:S04]  /*3ac0*/  STS [R8+0x1000], R7 ;  /* 0x0010000708007388 */ /* 0x000fe80000000800 */
        /* <DEDUP_REMOVED lines=21> */
[----:B------:R-:W0:Y:S02]  /*3c20*/  LDS R19, [R8+0x1000] ;  /* 0x0010000008137984 */ /* 0x000e240000000800 */
[----:B0-----:R-:W-:-:S05]  /*3c30*/  FADD R19, R0, R19 ;  /* 0x0000001300137221 */ /* 0x001fca0000000000 */
[----:B------:R-:W-:Y:S04]  /*3c40*/  STS [R8+0x1000], R19 ;  /* 0x0010001308007388 */ /* 0x000fe80000000800 */
        /* <DEDUP_REMOVED lines=15> */
[----:B------:R1:W-:Y:S02]  /*3d40*/  STS [R8+0x1000], R19 ;  /* 0x0010001308007388 */ /* 0x0003e40000000800 */
.L_x_59:
[----:B------:R-:W-:Y:S05]  /*3d50*/  BSYNC.RECONVERGENT B0 ;  /* 0x0000000000007941 */ /* 0x000fea0003800200 */
.L_x_58:
[----:B------:R-:W-:Y:S04]  /*3d60*/  BSSY.RECONVERGENT B0, `(.L_x_60) ;  /* 0x000002c000007945 */ /* 0x000fe80003800200 */
[----:B------:R-:W-:Y:S05]  /*3d70*/  @!P0 BRA `(.L_x_61) ;  /* 0x0000000000a88947 */ /* 0x000fea0003800000 */
[----:B------:R-:W2:Y:S04]  /*3d80*/  LDS R2, [R9+0x1000] ;  /* 0x0010000009027984 */ /* 0x000ea80000000800 */
[----:B------:R4:W0:Y:S01]  /*3d90*/  LDS R0, [R9] ;  /* 0x0000000009007984 */ /* 0x0008220000000800 */
[----:B--2---:R-:W-:Y:S01]  /*3da0*/  IADD3 R6, PT, PT, R2, -0xd000000, RZ ;  /* 0xf300000002067810 */ /* 0x004fe20007ffe0ff */
[----:B------:R4:W2:Y:S03]  /*3db0*/  MUFU.RSQ R3, R2 ;  /* 0x0000000200037308 */ /* 0x0008a60000001400 */
[----:B------:R-:W-:-:S13]  /*3dc0*/  ISETP.GT.U32.AND P1, PT, R6, 0x727fffff, PT ;  /* 0x727fffff0600780c */ /* 0x000fda0003f24070 */
[----:B0---4-:R-:W-:Y:S05]  /*3dd0*/  @!P1 BRA `(.L_x_62) ;  /* 0x0000000000189947 */ /* 0x011fea0003800000 */
[----:B------:R-:W-:Y:S01]  /*3de0*/  BSSY.RECONVERGENT B1, `(.L_x_63) ;  /* 0x0000003000017945 */ /* 0x000fe20003800200 */
[----:B------:R-:W-:-:S07]  /*3df0*/  MOV R20, 0x3e10 ;  /* 0x00003e1000147802 */ /* 0x000fce0000000f00 */
[----:B-123--:R-:W-:Y:S05]  /*3e00*/  CALL.REL.NOINC `($__internal_0_$__cuda_sm20_sqrt_rn_f32_slowpath) ;  /* 0x0000000000a07944 */ /* 0x00efea0003c00000 */
[----:B------:R-:W-:Y:S05]  /*3e10*/  BSYNC.RECONVERGENT B1 ;  /* 0x0000000000017941 */ /* 0x000fea0003800200 */
.L_x_63:
[----:B------:R-:W-:Y:S01]  /*3e20*/  MOV R2, R6 ;  /* 0x0000000600027202 */ /* 0x000fe20000000f00 */
[----:B------:R-:W-:Y:S06]  /*3e30*/  BRA `(.L_x_64) ;  /* 0x0000000000107947 */ /* 0x000fec0003800000 */
.L_x_62:
[----:B--2---:R-:W-:Y:S01]  /*3e40*/  FMUL.FTZ R7, R2, R3 ;  /* 0x0000000302077220 */ /* 0x004fe20000410000 */
[----:B------:R-:W-:-:S03]  /*3e50*/  FMUL.FTZ R3, R3, 0.5 ;  /* 0x3f00000003037820 */ /* 0x000fc60000410000 */
[----:B------:R-:W-:-:S04]  /*3e60*/  FFMA R2, -R7, R7, R2 ;  /* 0x0000000707027223 */ /* 0x000fc80000000102 */
[----:B------:R-:W-:-:S07]  /*3e70*/  FFMA R2, R2, R3, R7 ;  /* 0x0000000302027223 */ /* 0x000fce0000000007 */
.L_x_64:
[----:B------:R-:W0:Y:S01]  /*3e80*/  S2UR UR5, SR_CgaCtaId ;  /* 0x00000000000579c3 */ /* 0x000e220000008800 */
[----:B------:R-:W-:Y:S01]  /*3e90*/  UMOV UR4, 0x400 ;  /* 0x0000040000047882 */ /* 0x000fe20000000000 */
[----:B------:R-:W-:Y:S01]  /*3ea0*/  BSSY.RECONVERGENT B1, `(.L_x_65) ;  /* 0x0000011000017945 */ /* 0x000fe20003800200 */
[----:B0-----:R-:W-:-:S09]  /*3eb0*/  ULEA UR4, UR5, UR4, 0x18 ;  /* 0x0000000405047291 */ /* 0x001fd2000f8ec0ff */
[----:B------:R-:W0:Y:S02]  /*3ec0*/  LDS R3, [UR4+0x4] ;  /* 0x00000404ff037984 */ /* 0x000e240008000800 */
[----:B0-----:R-:W-:-:S04]  /*3ed0*/  FMUL R7, R3, R2 ;  /* 0x0000000203077220 */ /* 0x001fc80000400000 */
[----:B------:R-:W0:Y:S01]  /*3ee0*/  MUFU.RCP R2, R7 ;  /* 0x0000000700027308 */ /* 0x000e220000001000 */
[----:B------:R-:W-:-:S07]  /*3ef0*/  FSETP.GT.AND P3, PT, R7, 9.9999999600419720025e-13, PT ;  /* 0x2b8cbccc0700780b */ /* 0x000fce0003f64000 */
[----:B------:R-:W2:Y:S01]  /*3f00*/  FCHK P1, R0, R7 ;  /* 0x0000000700007302 */ /* 0x000ea20000020000 */
[----:B0-----:R-:W-:-:S04]  /*3f10*/  FFMA R3, -R7, R2, 1 ;  /* 0x3f80000007037423 */ /* 0x001fc80000000102 */
[----:B------:R-:W-:-:S04]  /*3f20*/  FFMA R3, R2, R3, R2 ;  /* 0x0000000302037223 */ /* 0x000fc80000000002 */
[----:B------:R-:W-:-:S04]  /*3f30*/  FFMA R2, R0, R3, RZ ;  /* 0x0000000300027223 */ /* 0x000fc800000000ff */
[----:B------:R-:W-:-:S04]  /*3f40*/  FFMA R6, -R7, R2, R0 ;  /* 0x0000000207067223 */ /* 0x000fc80000000100 */
[----:B------:R-:W-:Y:S01]  /*3f50*/  FFMA R6, R3, R6, R2 ;  /* 0x0000000603067223 */ /* 0x000fe20000000002 */
[----:B--2---:R-:W-:Y:S06]  /*3f60*/  @!P1 BRA `(.L_x_66) ;  /* 0x0000000000109947 */ /* 0x004fec0003800000 */
[----:B------:R-:W-:Y:S02]  /*3f70*/  MOV R3, R7 ;  /* 0x0000000700037202 */ /* 0x000fe40000000f00 */
[----:B---3--:R-:W-:-:S07]  /*3f80*/  MOV R18, 0x3fa0 ;  /* 0x00003fa000127802 */ /* 0x008fce0000000f00 */
[----:B-1----:R-:W-:Y:S05]  /*3f90*/  CALL.REL.NOINC `($__internal_1_$__cuda_sm3x_div_rn_noftz_f32_slowpath) ;  /* 0x0000000000987944 */ /* 0x002fea0003c00000 */
[----:B------:R-:W-:-:S07]  /*3fa0*/  IMAD.MOV.U32 R6, RZ, RZ, R0 ;  /* 0x000000ffff067224 */ /* 0x000fce00078e0000 */
.L_x_66:
[----:B------:R-:W-:Y:S05]  /*3fb0*/  BSYNC.RECONVERGENT B1 ;  /* 0x0000000000017941 */ /* 0x000fea0003800200 */
.L_x_65:
[----:B------:R-:W0:Y:S01]  /*3fc0*/  LDC R0, c[0x0][0x39c] ;  /* 0x0000e700ff007b82 */ /* 0x000e220000000800 */
[----:B------:R-:W-:-:S07]  /*3fd0*/  FSEL R7, R6, RZ, P3 ;  /* 0x000000ff06077208 */ /* 0x000fce0001800000 */
[----:B------:R-:W2:Y:S01]  /*3fe0*/  LDC.64 R2, c[0x0][0x390] ;  /* 0x0000e400ff027b82 */ /* 0x000ea20000000a00 */
[----:B0-----:R-:W-:-:S04]  /*3ff0*/  IMAD R17, R13, R0, UR6 ;  /* 0x000000060d117e24 */ /* 0x001fc8000f8e0200 */
[----:B--2---:R-:W-:-:S05]  /*4000*/  IMAD.WIDE R2, R17, 0x4, R2 ;  /* 0x0000000411027825 */ /* 0x004fca00078e0202 */
[----:B------:R2:W-:Y:S02]  /*4010*/  STG.E desc[UR8][R2.64], R7 ;  /* 0x0000000702007986 */ /* 0x0005e4000c101908 */
.L_x_61:
[----:B------:R-:W-:Y:S05]  /*4020*/  BSYNC.RECONVERGENT B0 ;  /* 0x0000000000007941 */ /* 0x000fea0003800200 */
.L_x_60:
[----:B------:R-:W4:Y:S01]  /*4030*/  LDCU UR4, c[0x0][0x398] ;  /* 0x00007300ff0477ac */ /* 0x000f220008000800 */
[----:B------:R-:W-:Y:S01]  /*4040*/  IADD3 R13, PT, PT, R13, 0x1, RZ ;  /* 0x000000010d0d7810 */ /* 0x000fe20007ffe0ff */
[----:B------:R-:W-:Y:S03]  /*4050*/  BAR.SYNC.DEFER_BLOCKING 0x0 ;  /* 0x0000000000007b1d */ /* 0x000fe60000010000 */
[----:B----4-:R-:W-:-:S13]  /*4060*/  ISETP.NE.AND P1, PT, R13, UR4, PT ;  /* 0x000000040d007c0c */ /* 0x010fda000bf25270 */
[----:B------:R-:W-:Y:S05]  /*4070*/  @P1 BRA `(.L_x_67) ;  /* 0xffffffe000781947 */ /* 0x000fea000383ffff */
[----:B------:R-:W-:Y:S05]  /*4080*/  EXIT ;  /* 0x000000000000794d */ /* 0x000fea0003800000 */
        .weak           $__internal_0_$__cuda_sm20_sqrt_rn_f32_slowpath
        .type           $__internal_0_$__cuda_sm20_sqrt_rn_f32_slowpath,@function
        .size           $__internal_0_$__cuda_sm20_sqrt_rn_f32_slowpath,($__internal_1_$__cuda_sm3x_div_rn_noftz_f32_slowpath - $__internal_0_$__cuda_sm20_sqrt_rn_f32_slowpath)
$__internal_0_$__cuda_sm20_sqrt_rn_f32_slowpath:
[----:B------:R-:W-:-:S13]  /*4090*/  LOP3.LUT P1, RZ, R2, 0x7fffffff, RZ, 0xc0, !PT ;  /* 0x7fffffff02ff7812 */ /* 0x000fda000782c0ff */
[----:B------:R-:W-:Y:S01]  /*40a0*/  @!P1 MOV R3, R2 ;  /* 0x0000000200039202 */ /* 0x000fe20000000f00 */
[----:B------:R-:W-:Y:S06]  /*40b0*/  @!P1 BRA `(.L_x_68) ;  /* 0x0000000000409947 */ /* 0x000fec0003800000 */
[----:B------:R-:W-:-:S13]  /*40c0*/  FSETP.GEU.FTZ.AND P1, PT, R2, RZ, PT ;  /* 0x000000ff0200720b */ /* 0x000fda0003f3e000 */
[----:B------:R-:W-:Y:S01]  /*40d0*/  @!P1 MOV R3, 0x7fffffff ;  /* 0x7fffffff00039802 */ /* 0x000fe20000000f00 */
[----:B------:R-:W-:Y:S06]  /*40e0*/  @!P1 BRA `(.L_x_68) ;  /* 0x0000000000349947 */ /* 0x000fec0003800000 */
[----:B------:R-:W-:-:S13]  /*40f0*/  FSETP.GTU.FTZ.AND P1, PT, |R2|, +INF , PT ;  /* 0x7f8000000200780b */ /* 0x000fda0003f3c200 */
[----:B------:R-:W-:Y:S01]  /*4100*/  @P1 FADD.FTZ R3, R2, 1 ;  /* 0x3f80000002031421 */ /* 0x000fe20000010000 */
[----:B------:R-:W-:Y:S06]  /*4110*/  @P1 BRA `(.L_x_68) ;  /* 0x0000000000281947 */ /* 0x000fec0003800000 */
[----:B------:R-:W-:-:S13]  /*4120*/  FSETP.NEU.FTZ.AND P1, PT, |R2|, +INF , PT ;  /* 0x7f8000000200780b */ /* 0x000fda0003f3d200 */
[----:B------:R-:W-:-:S04]  /*4130*/  @P1 FFMA R6, R2, 1.84467440737095516160e+19, RZ ;  /* 0x5f80000002061823 */ /* 0x000fc800000000ff */
[----:B------:R-:W0:Y:S02]  /*4140*/  @P1 MUFU.RSQ R3, R6 ;  /* 0x0000000600031308 */ /* 0x000e240000001400 */
[----:B0-----:R-:W-:Y:S01]  /*4150*/  @P1 FMUL.FTZ R7, R6, R3 ;  /* 0x0000000306071220 */ /* 0x001fe20000410000 */
[----:B------:R-:W-:Y:S01]  /*4160*/  @P1 FMUL.FTZ R19, R3, 0.5 ;  /* 0x3f00000003131820 */ /* 0x000fe20000410000 */
[----:B------:R-:W-:Y:S02]  /*4170*/  @!P1 IMAD.MOV.U32 R3, RZ, RZ, R2 ;  /* 0x000000ffff039224 */ /* 0x000fe400078e0002 */
[----:B------:R-:W-:-:S04]  /*4180*/  @P1 FADD.FTZ R17, -R7, -RZ ;  /* 0x800000ff07111221 */ /* 0x000fc80000010100 */
[----:B------:R-:W-:-:S04]  /*4190*/  @P1 FFMA R18, R7, R17, R6 ;  /* 0x0000001107121223 */ /* 0x000fc80000000006 */
[----:B------:R-:W-:-:S04]  /*41a0*/  @P1 FFMA R18, R18, R19, R7 ;  /* 0x0000001312121223 */ /* 0x000fc80000000007 */
[----:B------:R-:W-:-:S07]  /*41b0*/  @P1 FMUL.FTZ R3, R18, 2.3283064365386962891e-10 ;  /* 0x2f80000012031820 */ /* 0x000fce0000410000 */
.L_x_68:
[----:B------:R-:W-:Y:S01]  /*41c0*/  MOV R6, R3 ;  /* 0x0000000300067202 */ /* 0x000fe20000000f00 */
[----:B------:R-:W-:Y:S01]  /*41d0*/  HFMA2 R3, -RZ, RZ, 0, 0 ;  /* 0x00000000ff037431 */ /* 0x000fe200000001ff */
[----:B------:R-:W-:-:S04]  /*41e0*/  MOV R2, R20 ;  /* 0x0000001400027202 */ /* 0x000fc80000000f00 */
[----:B------:R-:W-:Y:S05]  /*41f0*/  RET.REL.NODEC R2 `(_Z26pearson_strategy6_templateILi1024EEvPKfS1_Pfiii) ;  /* 0xffffffbc02807950 */ /* 0x000fea0003c3ffff */
        .weak           $__internal_1_$__cuda_sm3x_div_rn_noftz_f32_slowpath
        .type           $__internal_1_$__cuda_sm3x_div_rn_noftz_f32_slowpath,@function
        .size           $__internal_1_$__cuda_sm3x_div_rn_noftz_f32_slowpath,(.L_x_487 - $__internal_1_$__cuda_sm3x_div_rn_noftz_f32_slowpath)
$__internal_1_$__cuda_sm3x_div_rn_noftz_f32_slowpath:
[----:B------:R-:W-:Y:S01]  /*4200*/  SHF.R.U32.HI R17, RZ, 0x17, R3 ;  /* 0x00000017ff117819 */ /* 0x000fe20000011603 */
[----:B------:R-:W-:Y:S01]  /*4210*/  BSSY.RECONVERGENT B2, `(.L_x_69) ;  /* 0x0000062000027945 */ /* 0x000fe20003800200 */
[----:B------:R-:W-:Y:S02]  /*4220*/  SHF.R.U32.HI R19, RZ, 0x17, R0 ;  /* 0x00000017ff137819 */ /* 0x000fe40000011600 */
[----:B------:R-:W-:Y:S02]  /*4230*/  LOP3.LUT R17, R17, 0xff, RZ, 0xc0, !PT ;  /* 0x000000ff11117812 */ /* 0x000fe400078ec0ff */
[----:B------:R-:W-:-:S03]  /*4240*/  LOP3.LUT R22, R19, 0xff, RZ, 0xc0, !PT ;  /* 0x000000ff13167812 */ /* 0x000fc600078ec0ff */
[----:B------:R-:W-:Y:S01]  /*4250*/  VIADD R21, R17, 0xffffffff ;  /* 0xffffffff11157836 */ /* 0x000fe20000000000 */
[----:B------:R-:W-:-:S04]  /*4260*/  IADD3 R20, PT, PT, R22, -0x1, RZ ;  /* 0xffffffff16147810 */ /* 0x000fc80007ffe0ff */
[----:B------:R-:W-:-:S04]  /*4270*/  ISETP.GT.U32.AND P1, PT, R21, 0xfd, PT ;  /* 0x000000fd1500780c */ /* 0x000fc80003f24070 */
[----:B------:R-:W-:-:S13]  /*4280*/  ISETP.GT.U32.OR P1, PT, R20, 0xfd, P1 ;  /* 0x000000fd1400780c */ /* 0x000fda0000f24470 */
[----:B------:R-:W-:Y:S01]  /*4290*/  @!P1 MOV R19, RZ ;  /* 0x000000ff00139202 */ /* 0x000fe20000000f00 */
[----:B------:R-:W-:Y:S06]  /*42a0*/  @!P1 BRA `(.L_x_70) ;  /* 0x00000000005c9947 */ /* 0x000fec0003800000 */
[----:B------:R-:W-:Y:S02]  /*42b0*/  FSETP.GTU.FTZ.AND P1, PT, |R0|, +INF , PT ;  /* 0x7f8000000000780b */ /* 0x000fe40003f3c200 */
[----:B------:R-:W-:-:S04]  /*42c0*/  FSETP.GTU.FTZ.AND P2, PT, |R3|, +INF , PT ;  /* 0x7f8000000300780b */ /* 0x000fc80003f5c200 */
[----:B------:R-:W-:-:S13]  /*42d0*/  PLOP3.LUT P1, PT, P1, P2, PT, 0xf8, 0x8f ;  /* 0x00000000008f781c */ /* 0x000fda0000f25f70 */
[----:B------:R-:W-:Y:S05]  /*42e0*/  @P1 BRA `(.L_x_71) ;  /* 0x00000004004c1947 */ /* 0x000fea0003800000 */
[----:B------:R-:W-:-:S13]  /*42f0*/  LOP3.LUT P1, RZ, R3, 0x7fffffff, R0, 0xc8, !PT ;  /* 0x7fffffff03ff7812 */ /* 0x000fda000782c800 */
[----:B------:R-:W-:Y:S05]  /*4300*/  @!P1 BRA `(.L_x_72) ;  /* 0x00000004003c9947 */ /* 0x000fea0003800000 */
[C---:B------:R-:W-:Y:S02]  /*4310*/  FSETP.NEU.FTZ.AND P4, PT, |R0|.reuse, +INF , PT ;  /* 0x7f8000000000780b */ /* 0x040fe40003f9d200 */
[----:B------:R-:W-:Y:S02]  /*4320*/  FSETP.NEU.FTZ.AND P2, PT, |R3|, +INF , PT ;  /* 0x7f8000000300780b */ /* 0x000fe40003f5d200 */
[----:B------:R-:W-:-:S11]  /*4330*/  FSETP.NEU.FTZ.AND P1, PT, |R0|, +INF , PT ;  /* 0x7f8000000000780b */ /* 0x000fd60003f3d200 */
[----:B------:R-:W-:Y:S05]  /*4340*/  @!P2 BRA !P4, `(.L_x_72) ;  /* 0x00000004002ca947 */ /* 0x000fea0006000000 */
[----:B------:R-:W-:-:S04]  /*4350*/  LOP3.LUT P4, RZ, R0, 0x7fffffff, RZ, 0xc0, !PT ;  /* 0x7fffffff00ff7812 */ /* 0x000fc8000788c0ff */
[----:B------:R-:W-:-:S13]  /*4360*/  PLOP3.LUT P2, PT, P2, P4, PT, 0x2f, 0xf2 ;  /* 0x0000000000f2781c */ /* 0x000fda0001748577 */
[----:B------:R-:W-:Y:S05]  /*4370*/  @P2 BRA `(.L_x_73) ;  /* 0x0000000400182947 */ /* 0x000fea0003800000 */
[----:B------:R-:W-:-:S04]  /*4380*/  LOP3.LUT P2, RZ, R3, 0x7fffffff, RZ, 0xc0, !PT ;  /* 0x7fffffff03ff7812 */ /* 0x000fc8000784c0ff */
[----:B------:R-:W-:-:S13]  /*4390*/  PLOP3.LUT P1, PT, P1, P2, PT, 0x2f, 0xf2 ;  /* 0x0000000000f2781c */ /* 0x000fda0000f24577 */
[----:B------:R-:W-:Y:S05]  /*43a0*/  @P1 BRA `(.L_x_74) ;  /* 0x0000000400001947 */ /* 0x000fea0003800000 */
[----:B------:R-:W-:Y:S02]  /*43b0*/  ISETP.GE.AND P1, PT, R20, RZ, PT ;  /* 0x000000ff1400720c */ /* 0x000fe40003f26270 */
[----:B------:R-:W-:-:S11]  /*43c0*/  ISETP.GE.AND P2, PT, R21, RZ, PT ;  /* 0x000000ff1500720c */ /* 0x000fd60003f46270 */
[----:B------:R-:W-:Y:S01]  /*43d0*/  @P1 MOV R19, RZ ;  /* 0x000000ff00131202 */ /* 0x000fe20000000f00 */
[----:B------:R-:W-:Y:S02]  /*43e0*/  @!P1 IMAD.MOV.U32 R19, RZ, RZ, -0x40 ;  /* 0xffffffc0ff139424 */ /* 0x000fe400078e00ff */
[----:B------:R-:W-:Y:S01]  /*43f0*/  @!P1 FFMA R0, R0, 1.84467440737095516160e+19, RZ ;  /* 0x5f80000000009823 */ /* 0x000fe200000000ff */
[----:B------:R-:W-:Y:S02]  /*4400*/  @!P2 FFMA R3, R3, 1.84467440737095516160e+19, RZ ;  /* 0x5f8000000303a823 */ /* 0x000fe400000000ff */
[----:B------:R-:W-:-:S07]  /*4410*/  @!P2 IADD3 R19, PT, PT, R19, 0x40, RZ ;  /* 0x000000401313a810 */ /* 0x000fce0007ffe0ff */
.L_x_70:
[----:B------:R-:W-:Y:S01]  /*4420*/  LEA R20, R17, 0xc0800000, 0x17 ;  /* 0xc080000011147811 */ /* 0x000fe200078eb8ff */
[----:B------:R-:W-:Y:S01]  /*4430*/  BSSY.RECONVERGENT B3, `(.L_x_75) ;  /* 0x0000036000037945 */ /* 0x000fe20003800200 */
[----:B------:R-:W-:Y:S02]  /*4440*/  IADD3 R22, PT, PT, R22, -0x7f, RZ ;  /* 0xffffff8116167810 */ /* 0x000fe40007ffe0ff */
[----:B------:R-:W-:-:S03]  /*4450*/  IADD3 R23, PT, PT, -R20, R3, RZ ;  /* 0x0000000314177210 */ /* 0x000fc60007ffe1ff */
[C---:B------:R-:W-:Y:S01]  /*4460*/  IMAD R0, R22.reuse, -0x800000, R0 ;  /* 0xff80000016007824 */ /* 0x040fe200078e0200 */
[----:B------:R-:W0:Y:S01]  /*4470*/  MUFU.RCP R3, R23 ;  /* 0x0000001700037308 */ /* 0x000e220000001000 */
[----:B------:R-:W-:Y:S01]  /*4480*/  FADD.FTZ R21, -R23, -RZ ;  /* 0x800000ff17157221 */ /* 0x000fe20000010100 */
[----:B------:R-:W-:-:S05]  /*4490*/  IADD3 R22, PT, PT, R22, 0x7f, -R17 ;  /* 0x0000007f16167810 */ /* 0x000fca0007ffe811 */
[----:B------:R-:W-:Y:S02]  /*44a0*/  IMAD.IADD R22, R22, 0x1, R19 ;  /* 0x0000000116167824 */ /* 0x000fe400078e0213 */
[----:B0-----:R-:W-:-:S04]  /*44b0*/  FFMA R20, R3, R21, 1 ;  /* 0x3f80000003147423 */ /* 0x001fc80000000015 */
[----:B------:R-:W-:-:S04]  /*44c0*/  FFMA R3, R3, R20, R3 ;  /* 0x0000001403037223 */ /* 0x000fc80000000003 */
[----:B------:R-:W-:-:S04]  /*44d0*/  FFMA R20, R0, R3, RZ ;  /* 0x0000000300147223 */ /* 0x000fc800000000ff */
[----:B------:R-:W-:-:S04]  /*44e0*/  FFMA R24, R21, R20, R0 ;  /* 0x0000001415187223 */ /* 0x000fc80000000000 */
[----:B------:R-:W-:-:S04]  /*44f0*/  FFMA R20, R3, R24, R20 ;  /* 0x0000001803147223 */ /* 0x000fc80000000014 */
[----:B------:R-:W-:-:S04]  /*4500*/  FFMA R21, R21, R20, R0 ;  /* 0x0000001415157223 */ /* 0x000fc80000000000 */
[----:B------:R-:W-:-:S05]  /*4510*/  FFMA R0, R3, R21, R20 ;  /* 0x0000001503007223 */ /* 0x000fca0000000014 */
[----:B------:R-:W-:-:S04]  /*4520*/  SHF.R.U32.HI R17, RZ, 0x17, R0 ;  /* 0x00000017ff117819 */ /* 0x000fc80000011600 */
[----:B------:R-:W-:-:S04]  /*4530*/  LOP3.LUT R17, R17, 0xff, RZ, 0xc0, !PT ;  /* 0x000000ff11117812 */ /* 0x000fc800078ec0ff */
[----:B------:R-:W-:-:S04]  /*4540*/  IADD3 R23, PT, PT, R17, R22, RZ ;  /* 0x0000001611177210 */ /* 0x000fc80007ffe0ff */
[----:B------:R-:W-:-:S04]  /*4550*/  IADD3 R17, PT, PT, R23, -0x1, RZ ;  /* 0xffffffff17117810 */ /* 0x000fc80007ffe0ff */
[----:B------:R-:W-:-:S13]  /*4560*/  ISETP.GE.U32.AND P1, PT, R17, 0xfe, PT ;  /* 0x000000fe1100780c */ /* 0x000fda0003f26070 */
[----:B------:R-:W-:Y:S05]  /*4570*/  @!P1 BRA `(.L_x_76) ;  /* 0x0000000000809947 */ /* 0x000fea0003800000 */
[----:B------:R-:W-:-:S13]  /*4580*/  ISETP.GT.AND P1, PT, R23, 0xfe, PT ;  /* 0x000000fe1700780c */ /* 0x000fda0003f24270 */
[----:B------:R-:W-:Y:S05]  /*4590*/  @P1 BRA `(.L_x_77) ;  /* 0x00000000006c1947 */ /* 0x000fea0003800000 */
[----:B------:R-:W-:-:S13]  /*45a0*/  ISETP.GE.AND P1, PT, R23, 0x1, PT ;  /* 0x000000011700780c */ /* 0x000fda0003f26270 */
[----:B------:R-:W-:Y:S05]  /*45b0*/  @P1 BRA `(.L_x_78) ;  /* 0x0000000000741947 */ /* 0x000fea0003800000 */
[----:B------:R-:W-:Y:S02]  /*45c0*/  ISETP.GE.AND P1, PT, R23, -0x18, PT ;  /* 0xffffffe81700780c */ /* 0x000fe40003f26270 */
[----:B------:R-:W-:-:S11]  /*45d0*/  LOP3.LUT R0, R0, 0x80000000, RZ, 0xc0, !PT ;  /* 0x8000000000007812 */ /* 0x000fd600078ec0ff */
[----:B------:R-:W-:Y:S05]  /*45e0*/  @!P1 BRA `(.L_x_78) ;  /* 0x0000000000689947 */ /* 0x000fea0003800000 */
[-CC-:B------:R-:W-:Y:S01]  /*45f0*/  FFMA.RZ R17, R3, R21.reuse, R20.reuse ;  /* 0x0000001503117223 */ /* 0x180fe2000000c014 */
[C---:B------:R-:W-:Y:S02]  /*4600*/  IADD3 R22, PT, PT, R23.reuse, 0x20, RZ ;  /* 0x0000002017167810 */ /* 0x040fe40007ffe0ff */
[----:B------:R-:W-:Y:S02]  /*4610*/  ISETP.NE.AND P4, PT, R23, RZ, PT ;  /* 0x000000ff1700720c */ /* 0x000fe40003f85270 */
[----:B------:R-:W-:Y:S01]  /*4620*/  LOP3.LUT R19, R17, 0x7fffff, RZ, 0xc0, !PT ;  /* 0x007fffff11137812 */ /* 0x000fe200078ec0ff */
[CCC-:B------:R-:W-:Y:S01]  /*4630*/  FFMA.RP R17, R3.reuse, R21.reuse, R20.reuse ;  /* 0x0000001503117223 */ /* 0x1c0fe20000008014 */
[----:B------:R-:W-:Y:S01]  /*4640*/  FFMA.RM R20, R3, R21, R20 ;  /* 0x0000001503147223 */ /* 0x000fe20000004014 */
[----:B------:R-:W-:Y:S01]  /*4650*/  IMAD.MOV R3, RZ, RZ, -R23 ;  /* 0x000000ffff037224 */ /* 0x000fe200078e0a17 */
[----:B------:R-:W-:Y:S02]  /*4660*/  LOP3.LUT R19, R19, 0x800000, RZ, 0xfc, !PT ;  /* 0x0080000013137812 */ /* 0x000fe400078efcff */
[----:B------:R-:W-:-:S02]  /*4670*/  ISETP.NE.AND P2, PT, R23, RZ, PT ;  /* 0x000000ff1700720c */ /* 0x000fc40003f45270 */
[----:B------:R-:W-:Y:S02]  /*4680*/  SHF.L.U32 R22, R19, R22, RZ ;  /* 0x0000001613167219 */ /* 0x000fe400000006ff */
[----:B------:R-:W-:Y:S02]  /*4690*/  FSETP.NEU.FTZ.AND P1, PT, R17, R20, PT ;  /* 0x000000141100720b */ /* 0x000fe40003f3d000 */
[----:B------:R-:W-:Y:S02]  /*46a0*/  SEL R20, R3, RZ, P4 ;  /* 0x000000ff03147207 */ /* 0x000fe40002000000 */
[----:B------:R-:W-:Y:S02]  /*46b0*/  ISETP.NE.AND P2, PT, R22, RZ, P2 ;  /* 0x000000ff1600720c */ /* 0x000fe40001745270 */
[----:B------:R-:W-:Y:S02]  /*46c0*/  SHF.R.U32.HI R20, RZ, R20, R19 ;  /* 0x00000014ff147219 */ /* 0x000fe40000011613 */
[----:B------:R-:W-:-:S02]  /*46d0*/  PLOP3.LUT P1, PT, P1, P2, PT, 0xf8, 0x8f ;  /* 0x00000000008f781c */ /* 0x000fc40000f25f70 */
[----:B------:R-:W-:Y:S02]  /*46e0*/  SHF.R.U32.HI R22, RZ, 0x1, R20 ;  /* 0x00000001ff167819 */ /* 0x000fe40000011614 */
[----:B------:R-:W-:-:S04]  /*46f0*/  SEL R3, RZ, 0x1, !P1 ;  /* 0x00000001ff037807 */ /* 0x000fc80004800000 */
[----:B------:R-:W-:-:S04]  /*4700*/  LOP3.LUT R3, R3, 0x1, R22, 0xf8, !PT ;  /* 0x0000000103037812 */ /* 0x000fc800078ef816 */
[----:B------:R-:W-:-:S04]  /*4710*/  LOP3.LUT R3, R3, R20, RZ, 0xc0, !PT ;  /* 0x0000001403037212 */ /* 0x000fc800078ec0ff */
[----:B------:R-:W-:-:S04]  /*4720*/  IADD3 R3, PT, PT, R22, R3, RZ ;  /* 0x0000000316037210 */ /* 0x000fc80007ffe0ff */
[----:B------:R-:W-:Y:S01]  /*4730*/  LOP3.LUT R0, R3, R0, RZ, 0xfc, !PT ;  /* 0x0000000003007212 */ /* 0x000fe200078efcff */
[----:B------:R-:W-:Y:S06]  /*4740*/  BRA `(.L_x_78) ;  /* 0x0000000000107947 */ /* 0x000fec0003800000 */
.L_x_77:
[----:B------:R-:W-:-:S04]  /*4750*/  LOP3.LUT R0, R0, 0x80000000, RZ, 0xc0, !PT ;  /* 0x8000000000007812 */ /* 0x000fc800078ec0ff */
[----:B------:R-:W-:Y:S01]  /*4760*/  LOP3.LUT R0, R0, 0x7f800000, RZ, 0xfc, !PT ;  /* 0x7f80000000007812 */ /* 0x000fe200078efcff */
[----:B------:R-:W-:Y:S06]  /*4770*/  BRA `(.L_x_78) ;  /* 0x0000000000047947 */ /* 0x000fec0003800000 */
.L_x_76:
[----:B------:R-:W-:-:S07]  /*4780*/  LEA R0, R22, R0, 0x17 ;  /* 0x0000000016007211 */ /* 0x000fce00078eb8ff */
.L_x_78:
[----:B------:R-:W-:Y:S05]  /*4790*/  BSYNC.RECONVERGENT B3 ;  /* 0x0000000000037941 */ /* 0x000fea0003800200 */
.L_x_75:
[----:B------:R-:W-:Y:S05]  /*47a0*/  BRA `(.L_x_79) ;  /* 0x0000000000207947 */ /* 0x000fea0003800000 */
.L_x_74:
[----:B------:R-:W-:-:S04]  /*47b0*/  LOP3.LUT R0, R3, 0x80000000, R0, 0x48, !PT ;  /* 0x8000000003007812 */ /* 0x000fc800078e4800 */
[----:B------:R-:W-:Y:S01]  /*47c0*/  LOP3.LUT R0, R0, 0x7f800000, RZ, 0xfc, !PT ;  /* 0x7f80000000007812 */ /* 0x000fe200078efcff */
[----:B------:R-:W-:Y:S06]  /*47d0*/  BRA `(.L_x_79) ;  /* 0x0000000000147947 */ /* 0x000fec0003800000 */
.L_x_73:
[----:B------:R-:W-:Y:S01]  /*47e0*/  LOP3.LUT R0, R3, 0x80000000, R0, 0x48, !PT ;  /* 0x8000000003007812 */ /* 0x000fe200078e4800 */
[----:B------:R-:W-:Y:S06]  /*47f0*/  BRA `(.L_x_79) ;  /* 0x00000000000c7947 */ /* 0x000fec0003800000 */
.L_x_72:
[----:B------:R-:W0:Y:S01]  /*4800*/  MUFU.RSQ R0, -QNAN ;  /* 0xffc0000000007908 */ /* 0x000e220000001400 */
[----:B------:R-:W-:Y:S05]  /*4810*/  BRA `(.L_x_79) ;  /* 0x0000000000047947 */ /* 0x000fea0003800000 */
.L_x_71:
[----:B------:R-:W-:-:S07]  /*4820*/  FADD.FTZ R0, R0, R3 ;  /* 0x0000000300007221 */ /* 0x000fce0000010000 */
.L_x_79:
[----:B------:R-:W-:Y:S05]  /*4830*/  BSYNC.RECONVERGENT B2 ;  /* 0x0000000000027941 */ /* 0x000fea0003800200 */
.L_x_69:
[----:B------:R-:W-:-:S04]  /*4840*/  HFMA2 R19, -RZ, RZ, 0, 0 ;  /* 0x00000000ff137431 */ /* 0x000fc800000001ff */
[----:B0-----:R-:W-:Y:S05]  /*4850*/  RET.REL.NODEC R18 `(_Z26pearson_strategy6_templateILi1024EEvPKfS1_Pfiii) ;  /* 0xffffffb412e87950 */ /* 0x001fea0003c3ffff */
.L_x_80:
[----:B------:R-:W-:-:S00]  /*4860*/  BRA `(.L_x_80) ;  /* 0xfffffffc00fc7947 */ /* 0x000fc0000383ffff */
[----:B------:R-:W-:-:S00]  /*4870*/  NOP ;  /* 0x0000000000007918 */ /* 0x000fc00000000000 */
        /* <DEDUP_REMOVED lines=8> */
.L_x_487:


//--------------------- .text._Z26pearson_strategy6_templateILi512EEvPKfS1_Pfiii --------------------------
	.section	.text._Z26pearson_strategy6_templateILi512EEvPKfS1_Pfiii,"ax",@progbits
	.align	128
        .global         _Z26pearson_strategy6_templateILi512EEvPKfS1_Pfiii
        .type           _Z26pearson_strategy6_templateILi512EEvPKfS1_Pfiii,@function
        .size           _Z26pearson_strategy6_templateILi512EEvPKfS1_Pfiii,(.L_x_489 - _Z26pearson_strategy6_templateILi512EEvPKfS1_Pfiii)
        .other          _Z26pearson_strategy6_templateILi512EEvPKfS1_Pfiii,@"STO_CUDA_ENTRY STV_DEFAULT"
_Z26pearson_strategy6_templateILi512EEvPKfS1_Pfiii:
.text._Z26pearson_strategy6_templateILi512EEvPKfS1_Pfiii:
        /* <DEDUP_REMOVED lines=31> */
.L_x_85:
        /* <DEDUP_REMOVED lines=11> */
.L_x_84:
[----:B------:R-:W-:Y:S05]  /*02a0*/  BSYNC.RECONVERGENT B1 ;  /* 0x0000000000017941 */ /* 0x000fea0003800200 */
.L_x_83:
        /* <DEDUP_REMOVED lines=12> */
.L_x_88:
        /* <DEDUP_REMOVED lines=55> */
.L_x_87:
[----:B------:R-:W-:Y:S05]  /*06e0*/  BSYNC.RECONVERGENT B1 ;  /* 0x0000000000017941 */ /* 0x000fea0003800200 */
.L_x_86:
        /* <DEDUP_REMOVED lines=33> */
.L_x_90:
[----:B------:R-:W-:Y:S05]  /*0900*/  BSYNC.RECONVERGENT B1 ;  /* 0x0000000000017941 */ /* 0x000fea0003800200 */
.L_x_89:
        /* <DEDUP_REMOVED lines=16> */
.L_x_82:
[----:B------:R-:W-:Y:S05]  /*0a10*/  BSYNC.RECONVERGENT B0 ;  /* 0x0000000000007941 */ /* 0x000fea0003800200 */
.L_x_81:
        /* <DEDUP_REMOVED lines=22> */
.L_x_95:
        /* <DEDUP_REMOVED lines=37> */
.L_x_94:
[----:B------:R-:W-:Y:S05]  /*0dd0*/  BSYNC.RECONVERGENT B1 ;  /* 0x0000000000017941 */ /* 0x000fea0003800200 */
.L_x_93:
        /* <DEDUP_REMOVED lines=28> */
.L_x_97:
[----:B------:R-:W-:Y:S05]  /*0fa0*/  BSYNC.RECONVERGENT B1 ;  /* 0x0000000000017941 */ /* 0x000fea0003800200 */
.L_x_96:
        /* <DEDUP_REMOVED lines=20> */
.L_x_99:
[----:B------:R-:W-:Y:S05]  /*10f0*/  BSYNC.RECONVERGENT B1 ;  /* 0x0000000000017941 */ /* 0x000fea0003800200 */
.L_x_98:
[----:B------:R-:W-:Y:S05]  /*1100*/  @!P1 BRA `(.L_x_92) ;  /* 0x0000000000309947 */ /* 0x000fea0003800000 */
[----:B------:R-:W0:Y:S01]  /*1110*/  S2R R9, SR_CgaCtaId ;  /* 0x0000000000097919 */ /* 0x000e220000008800 */
[----:B------:R-:W-:-:S04]  /*1120*/  MOV R0, 0x400 ;  /* 0x0000040000007802 */ /* 0x000fc80000000f00 */
[----:B------:R-:W-:Y:S02]  /*1130*/  IADD3 R2, PT, PT, R0, 0x10, RZ ;  /* 0x0000001000027810 */ /* 0x000fe40007ffe0ff */
[----:B------:R-:W-:Y:S02]  /*1140*/  MOV R0, RZ ;  /* 0x000000ff00007202 */ /* 0x000fe40000000f00 */
[----:B0-----:R-:W-:-:S07]  /*1150*/  LEA R4, R9, R2, 0x18 ;  /* 0x0000000209047211 */ /* 0x001fce00078ec0ff */
.L_x_100:
[C---:B------:R-:W-:Y:S01]  /*1160*/  IMAD R2, R7.reuse, 0x4, R4 ;  /* 0x0000000407027824 */ /* 0x040fe200078e0204 */
[----:B------:R-:W-:Y:S02]  /*1170*/  IADD3 R0, PT, PT, R0, 0x1, RZ ;  /* 0x0000000100007810 */ /* 0x000fe40007ffe0ff */
[----:B------:R-:W-:Y:S02]  /*1180*/  IADD3 R7, PT, PT, R7, 0x200, RZ ;  /* 0x0000020007077810 */ /* 0x000fe40007ffe0ff */
[----:B------:R-:W-:Y:S01]  /*1190*/  ISETP.NE.AND P0, PT, R0, R5, PT ;  /* 0x000000050000720c */ /* 0x000fe20003f05270 */
[----:B------:R-:W0:Y:S02]  /*11a0*/  LDS R2, [R2] ;  /* 0x0000000002027984 */ /* 0x000e240000000800 */
[----:B0-----:R-:W-:-:S10]  /*11b0*/  FADD R15, R2, R15 ;  /* 0x0000000f020f7221 */ /* 0x001fd40000000000 */
[----:B------:R-:W-:Y:S05]  /*11c0*/  @P0 BRA `(.L_x_100) ;  /* 0xfffffffc00e40947 */ /* 0x000fea000383ffff */
.L_x_92:
[----:B------:R-:W-:Y:S05]  /*11d0*/  BSYNC.RECONVERGENT B0 ;  /* 0x0000000000007941 */ /* 0x000fea0003800200 */
.L_x_91:
        /* <DEDUP_REMOVED lines=29> */
[----:B------:R-:W-:Y:S01]  /*13b0*/  BAR.SYNC.DEFER_BLOCKING 0x0 ;  /* 0x0000000000007b1d */ /* 0x000fe20000010000 */
[----:B------:R-:W-:-:S05]  /*13c0*/  PLOP3.LUT P0, PT, PT, PT, PT, 0x8, 0x80 ;  /* 0x000000000080781c */ /* 0x000fca0003f0e170 */
[----:B------:R-:W-:Y:S08]  /*13d0*/  @P1 BRA `(.L_x_102) ;  /* 0x0000000000b81947 */ /* 0x000ff00003800000 */
[----:B------:R-:W-:Y:S01]  /*13e0*/  LDS R4, [R8+0x80] ;  /* 0x0000800008047984 */ /* 0x000fe20000000800 */
[----:B------:R-:W-:-:S03]  /*13f0*/  ISETP.NE.AND P1, PT, R10, RZ, PT ;  /* 0x000000ff0a00720c */ /* 0x000fc60003f25270 */
        /* <DEDUP_REMOVED lines=24> */
[----:B------:R-:W0:Y:S01]  /*1580*/  LDS R0, [R9] ;  /* 0x0000000009007984 */ /* 0x000e220000000800 */
[----:B------:R-:W-:-:S04]  /*1590*/  I2FP.F32.S32 R3, R3 ;  /* 0x0000000300037245 */ /* 0x000fc80000201400 */
[----:B------:R-:W2:Y:S02]  /*15a0*/  MUFU.RCP R4, R3 ;  /* 0x0000000300047308 */ /* 0x000ea40000001000 */
[----:B--2---:R-:W-:-:S04]  /*15b0*/  FFMA R5, -R3, R4, 1 ;  /* 0x3f80000003057423 */ /* 0x004fc80000000104 */
[----:B------:R-:W-:Y:S02]  /*15c0*/  FFMA R5, R4, R5, R4 ;  /* 0x0000000504057223 */ /* 0x000fe40000000004 */
[----:B0-----:R-:W0:Y:S02]  /*15d0*/  FCHK P0, R0, R3 ;  /* 0x0000000300007302 */ /* 0x001e240000000000 */
[----:B------:R-:W-:-:S04]  /*15e0*/  FFMA R4, R0, R5, RZ ;  /* 0x0000000500047223 */ /* 0x000fc800000000ff */
[----:B------:R-:W-:-:S04]  /*15f0*/  FFMA R6, -R3, R4, R0 ;  /* 0x0000000403067223 */ /* 0x000fc80000000100 */
[----:B------:R-:W-:Y:S01]  /*1600*/  FFMA R4, R5, R6, R4 ;  /* 0x0000000605047223 */ /* 0x000fe20000000004 */
[----:B0-----:R-:W-:Y:S06]  /*1610*/  @!P0 BRA `(.L_x_103) ;  /* 0x00000000000c8947 */ /* 0x001fec0003800000 */
[----:B------:R-:W-:-:S07]  /*1620*/  MOV R18, 0x1640 ;  /* 0x0000164000127802 */ /* 0x000fce0000000f00 */
[----:B-1----:R-:W-:Y:S05]  /*1630*/  CALL.REL.NOINC `($__internal_3_$__cuda_sm3x_div_rn_noftz_f32_slowpath) ;  /* 0x0000002800807944 */ /* 0x002fea0003c00000 */
[----:B------:R-:W-:-:S07]  /*1640*/  MOV R4, R0 ;  /* 0x0000000000047202 */ /* 0x000fce0000000f00 */
.L_x_103:
[----:B------:R-:W0:Y:S01]  /*1650*/  S2UR UR5, SR_CgaCtaId ;  /* 0x00000000000579c3 */ /* 0x000e220000008800 */
[----:B------:R-:W-:Y:S01]  /*1660*/  UMOV UR4, 0x400 ;  /* 0x0000040000047882 */ /* 0x000fe20000000000 */
[----:B------:R-:W-:Y:S01]  /*1670*/  PLOP3.LUT P0, PT, PT, PT, PT, 0x80, 0x8 ;  /* 0x000000000008781c */ /* 0x000fe20003f0f070 */
[----:B------:R-:W-:Y:S01]  /*1680*/  IMAD.U32 R0, RZ, RZ, UR4 ;  /* 0x00000004ff007e24 */ /* 0x000fe2000f8e00ff */
[----:B0-----:R-:W-:-:S04]  /*1690*/  MOV R5, UR5 ;  /* 0x0000000500057c02 */ /* 0x001fc80008000f00 */
[----:B------:R-:W-:-:S05]  /*16a0*/  LEA R3, R5, R0, 0x18 ;  /* 0x0000000005037211 */ /* 0x000fca00078ec0ff */
[----:B------:R2:W-:Y:S02]  /*16b0*/  STS [R3], R4 ;  /* 0x0000000403007388 */ /* 0x0005e40000000800 */
.L_x_102:
[----:B------:R-:W-:Y:S05]  /*16c0*/  BSYNC.RECONVERGENT B0 ;  /* 0x0000000000007941 */ /* 0x000fea0003800200 */
.L_x_101:
[----:B------:R-:W3:Y:S01]  /*16d0*/  LDCU UR4, c[0x0][0x3a0] ;  /* 0x00007400ff0477ac */ /* 0x000ee20008000800 */
[----:B------:R-:W-:Y:S01]  /*16e0*/  BSSY.RECONVERGENT B0, `(.L_x_104) ;  /* 0x0000056000007945 */ /* 0x000fe20003800200 */
[----:B0-----:R-:W-:Y:S01]  /*16f0*/  HFMA2 R13, -RZ, RZ, 0, 0 ;  /* 0x00000000ff0d7431 */ /* 0x001fe200000001ff */
[----:B------:R-:W-:Y:S01]  /*1700*/  BAR.SYNC.DEFER_BLOCKING 0x0 ;  /* 0x0000000000007b1d */ /* 0x000fe20000010000 */
[----:B---3--:R-:W-:-:S13]  /*1710*/  ISETP.GE.AND P1, PT, R10, UR4, PT ;  /* 0x000000040a007c0c */ /* 0x008fda000bf26270 */
[----:B------:R-:W-:Y:S05]  /*1720*/  @P1 BRA `(.L_x_105) ;  /* 0x0000000400441947 */ /* 0x000fea0003800000 */
[----:B--2---:R-:W-:Y:S01]  /*1730*/  LEA R3, R5, R0, 0x18 ;  /* 0x0000000005037211 */ /* 0x004fe200078ec0ff */
[----:B------:R-:W-:Y:S01]  /*1740*/  BSSY.RECONVERGENT B1, `(.L_x_106) ;  /* 0x000002c000017945 */ /* 0x000fe20003800200 */
[-C--:B------:R-:W-:Y:S02]  /*1750*/  LOP3.LUT R4, RZ, R10.reuse, RZ, 0x33, !PT ;  /* 0x0000000aff047212 */ /* 0x080fe400078e33ff */
[----:B------:R-:W-:Y:S02]  /*1760*/  MOV R13, RZ ;  /* 0x000000ff000d7202 */ /* 0x000fe40000000f00 */
[----:B------:R-:W0:Y:S01]  /*1770*/  LDS R3, [R3] ;  /* 0x0000000003037984 */ /* 0x000e220000000800 */
[----:B------:R-:W-:Y:S01]  /*1780*/  VIADD R4, R4, UR4 ;  /* 0x0000000404047c36 */ /* 0x000fe20008000000 */
[----:B------:R-:W-:-:S04]  /*1790*/  MOV R7, R10 ;  /* 0x0000000a00077202 */ /* 0x000fc80000000f00 */
[C---:B------:R-:W-:Y:S02]  /*17a0*/  ISETP.GE.U32.AND P1, PT, R4.reuse, 0xe00, PT ;  /* 0x00000e000400780c */ /* 0x040fe40003f26070 */
[----:B------:R-:W-:-:S04]  /*17b0*/  LEA.HI R5, R4, 0x1, RZ, 0x17 ;  /* 0x0000000104057811 */ /* 0x000fc800078fb8ff */
[----:B------:R-:W-:-:S04]  /*17c0*/  LOP3.LUT R6, R5, 0x7, RZ, 0xc0, !PT ;  /* 0x0000000705067812 */ /* 0x000fc800078ec0ff */
[----:B------:R-:W-:-:S03]  /*17d0*/  ISETP.NE.AND P2, PT, R6, RZ, PT ;  /* 0x000000ff0600720c */ /* 0x000fc60003f45270 */
[----:B------:R-:W-:Y:S10]  /*17e0*/  @!P1 BRA `(.L_x_107) ;  /* 0x0000000000849947 */ /* 0x000ff40003800000 */
[----:B-1----:R-:W-:Y:S01]  /*17f0*/  LOP3.LUT R11, R5, 0xfffff8, RZ, 0xc0, !PT ;  /* 0x00fffff8050b7812 */ /* 0x002fe200078ec0ff */
[----:B------:R-:W-:Y:S01]  /*1800*/  IMAD.MOV.U32 R14, RZ, RZ, RZ ;  /* 0x000000ffff0e7224 */ /* 0x000fe200078e00ff */
[----:B------:R-:W-:Y:S02]  /*1810*/  MOV R13, RZ ;  /* 0x000000ff000d7202 */ /* 0x000fe40000000f00 */
[----:B------:R-:W-:-:S07]  /*1820*/  MOV R7, R10 ;  /* 0x0000000a00077202 */ /* 0x000fce0000000f00 */
.L_x_108:
[C---:B------:R-:W-:Y:S01]  /*1830*/  IMAD R15, R7.reuse, 0x4, R2 ;  /* 0x00000004070f7824 */ /* 0x040fe200078e0202 */
[----:B------:R-:W-:Y:S02]  /*1840*/  IADD3 R14, PT, PT, R14, 0x8, RZ ;  /* 0x000000080e0e7810 */ /* 0x000fe40007ffe0ff */
[----:B------:R-:W-:Y:S02]  /*1850*/  IADD3 R7, PT, PT, R7, 0x1000, RZ ;  /* 0x0000100007077810 */ /* 0x000fe40007ffe0ff */
        /* <DEDUP_REMOVED lines=8> */
[----:B------:R-:W5:Y:S01]  /*18e0*/  LDS R16, [R15+0x3800] ;  /* 0x003800000f107984 */ /* 0x000f620000000800 */
[----:B0-----:R-:W-:-:S04]  /*18f0*/  FADD R18, -R3, R18 ;  /* 0x0000001203127221 */ /* 0x001fc80000000100 */
[----:B------:R-:W-:Y:S01]  /*1900*/  FFMA R13, R18, R18, R13 ;  /* 0x00000012120d7223 */ /* 0x000fe2000000000d */
[C---:B-1----:R-:W-:Y:S01]  /*1910*/  FADD R20, -R3.reuse, R20 ;  /* 0x0000001403147221 */ /* 0x042fe20000000100 */
        /* <DEDUP_REMOVED lines=14> */
.L_x_107:
[----:B------:R-:W-:Y:S05]  /*1a00*/  BSYNC.RECONVERGENT B1 ;  /* 0x0000000000017941 */ /* 0x000fea0003800200 */
.L_x_106:
[----:B------:R-:W-:Y:S05]  /*1a10*/  @!P2 BRA `(.L_x_105) ;  /* 0x000000000088a947 */ /* 0x000fea0003800000 */
[----:B------:R-:W-:Y:S01]  /*1a20*/  ISETP.GE.U32.AND P2, PT, R6, 0x4, PT ;  /* 0x000000040600780c */ /* 0x000fe20003f46070 */
[----:B------:R-:W-:Y:S01]  /*1a30*/  BSSY.RECONVERGENT B1, `(.L_x_109) ;  /* 0x0000011000017945 */ /* 0x000fe20003800200 */
[----:B------:R-:W-:-:S11]  /*1a40*/  LOP3.LUT P1, R15, R5, 0x3, RZ, 0xc0, !PT ;  /* 0x00000003050f7812 */ /* 0x000fd6000782c0ff */
[----:B------:R-:W-:Y:S05]  /*1a50*/  @!P2 BRA `(.L_x_110) ;  /* 0x000000000038a947 */ /* 0x000fea0003800000 */
[C---:B------:R-:W-:Y:S01]  /*1a60*/  IMAD R0, R7.reuse, 0x4, R2 ;  /* 0x0000000407007824 */ /* 0x040fe200078e0202 */
[----:B------:R-:W-:-:S04]  /*1a70*/  IADD3 R7, PT, PT, R7, 0x800, RZ ;  /* 0x0000080007077810 */ /* 0x000fc80007ffe0ff */
[----:B------:R-:W0:Y:S04]  /*1a80*/  LDS R6, [R0] ;  /* 0x0000000000067984 */ /* 0x000e280000000800 */
[----:B------:R-:W2:Y:S04]  /*1a90*/  LDS R12, [R0+0x800] ;  /* 0x00080000000c7984 */ /* 0x000ea80000000800 */
[----:B------:R-:W1:Y:S04]  /*1aa0*/  LDS R14, [R0+0x1000] ;  /* 0x00100000000e7984 */ /* 0x000e680000000800 */
[----:B------:R-:W3:Y:S01]  /*1ab0*/  LDS R16, [R0+0x1800] ;  /* 0x0018000000107984 */ /* 0x000ee20000000800 */
[----:B0-----:R-:W-:-:S04]  /*1ac0*/  FADD R6, -R3, R6 ;  /* 0x0000000603067221 */ /* 0x001fc80000000100 */
[----:B------:R-:W-:Y:S01]  /*1ad0*/  FFMA R6, R6, R6, R13 ;  /* 0x0000000606067223 */ /* 0x000fe2000000000d */
[C---:B--2---:R-:W-:Y:S01]  /*1ae0*/  FADD R5, -R3.reuse, R12 ;  /* 0x0000000c03057221 */ /* 0x044fe20000000100 */
[----:B-1----:R-:W-:-:S03]  /*1af0*/  FADD R11, -R3, R14 ;  /* 0x0000000e030b7221 */ /* 0x002fc60000000100 */
[----:B------:R-:W-:Y:S01]  /*1b00*/  FFMA R6, R5, R5, R6 ;  /* 0x0000000505067223 */ /* 0x000fe20000000006 */
[----:B---3--:R-:W-:-:S03]  /*1b10*/  FADD R13, -R3, R16 ;  /* 0x00000010030d7221 */ /* 0x008fc60000000100 */
[----:B------:R-:W-:-:S04]  /*1b20*/  FFMA R6, R11, R11, R6 ;  /* 0x0000000b0b067223 */ /* 0x000fc80000000006 */
[----:B------:R-:W-:-:S07]  /*1b30*/  FFMA R13, R13, R13, R6 ;  /* 0x0000000d0d0d7223 */ /* 0x000fce0000000006 */
.L_x_110:
[----:B------:R-:W-:Y:S05]  /*1b40*/  BSYNC.RECONVERGENT B1 ;  /* 0x0000000000017941 */ /* 0x000fea0003800200 */
.L_x_109:
[----:B------:R-:W-:Y:S05]  /*1b50*/  @!P1 BRA `(.L_x_105) ;  /* 0x0000000000389947 */ /* 0x000fea0003800000 */
[----:B------:R-:W-:Y:S02]  /*1b60*/  ISETP.NE.AND P2, PT, R15, 0x1, PT ;  /* 0x000000010f00780c */ /* 0x000fe40003f45270 */
[----:B------:R-:W-:-:S11]  /*1b70*/  LOP3.LUT P1, RZ, R4, 0x200, RZ, 0xc0, !PT ;  /* 0x0000020004ff7812 */ /* 0x000fd6000782c0ff */
[C---:B------:R-:W-:Y:S01]  /*1b80*/  @P2 LEA R4, R7.reuse, R2, 0x2 ;  /* 0x0000000207042211 */ /* 0x040fe200078e10ff */
[----:B------:R-:W-:-:S04]  /*1b90*/  @P2 VIADD R7, R7, 0x400 ;  /* 0x0000040007072836 */ /* 0x000fc80000000000 */
[----:B------:R-:W0:Y:S01]  /*1ba0*/  @P2 LDS R0, [R4] ;  /* 0x0000000004002984 */ /* 0x000e220000000800 */
[----:B------:R-:W-:-:S03]  /*1bb0*/  @!P1 LEA R2, R7, R2, 0x2 ;  /* 0x0000000207029211 */ /* 0x000fc600078e10ff */
[----:B------:R-:W2:Y:S04]  /*1bc0*/  @P2 LDS R6, [R4+0x800] ;  /* 0x0008000004062984 */ /* 0x000ea80000000800 */
[----:B------:R-:W3:Y:S01]  /*1bd0*/  @!P1 LDS R2, [R2] ;  /* 0x0000000002029984 */ /* 0x000ee20000000800 */
[C---:B0-----:R-:W-:Y:S01]  /*1be0*/  @P2 FADD R0, -R3.reuse, R0 ;  /* 0x0000000003002221 */ /* 0x041fe20000000100 */
[----:B--2---:R-:W-:-:S03]  /*1bf0*/  @P2 FADD R5, -R3, R6 ;  /* 0x0000000603052221 */ /* 0x004fc60000000100 */
[----:B------:R-:W-:-:S04]  /*1c00*/  @P2 FFMA R0, R0, R0, R13 ;  /* 0x0000000000002223 */ /* 0x000fc8000000000d */
[----:B------:R-:W-:Y:S01]  /*1c10*/  @P2 FFMA R13, R5, R5, R0 ;  /* 0x00000005050d2223 */ /* 0x000fe20000000000 */
[----:B---3--:R-:W-:-:S04]  /*1c20*/  @!P1 FADD R0, -R3, R2 ;  /* 0x0000000203009221 */ /* 0x008fc80000000100 */
[----:B------:R-:W-:-:S07]  /*1c30*/  @!P1 FFMA R13, R0, R0, R13 ;  /* 0x00000000000d9223 */ /* 0x000fce000000000d */
.L_x_105:
[----:B------:R-:W-:Y:S05]  /*1c40*/  BSYNC.RECONVERGENT B0 ;  /* 0x0000000000007941 */ /* 0x000fea0003800200 */
.L_x_104:
[----:B------:R-:W-:Y:S01]  /*1c50*/  STS [R8], R13 ;  /* 0x0000000d08007388 */ /* 0x000fe20000000800 */
[----:B------:R-:W-:Y:S01]  /*1c60*/  BAR.SYNC.DEFER_BLOCKING 0x0 ;  /* 0x0000000000007b1d */ /* 0x000fe20000010000 */
[C---:B------:R-:W-:Y:S02]  /*1c70*/  ISETP.GT.U32.AND P1, PT, R10.reuse, 0xff, PT ;  /* 0x000000ff0a00780c */ /* 0x040fe40003f24070 */
[----:B------:R-:W-:-:S03]  /*1c80*/  ISETP.GT.U32.AND P2, PT, R10, 0x7f, PT ;  /* 0x0000007f0a00780c */ /* 0x000fc60003f44070 */
[----:B------:R-:W-:Y:S08]  /*1c90*/  BSSY.RECONVERGENT B0, `(.L_x_111) ;  /* 0x000002b000007945 */ /* 0x000ff00003800200 */
[----:B------:R-:W-:Y:S04]  /*1ca0*/  @!P1 LDS R0, [R8+0x400] ;  /* 0x0004000008009984 */ /* 0x000fe80000000800 */
[----:B0-2---:R-:W0:Y:S02]  /*1cb0*/  @!P1 LDS R3, [R8] ;  /* 0x0000000008039984 */ /* 0x005e240000000800 */
        /* <DEDUP_REMOVED lines=8> */
[----:B------:R-:W-:Y:S06]  /*1d40*/  BAR.SYNC.DEFER_BLOCKING 0x0 ;  /* 0x0000000000007b1d */ /* 0x000fec0000010000 */
[----:B------:R-:W-:Y:S04]  /*1d50*/  @!P1 LDS R0, [R8+0x100] ;  /* 0x0001000008009984 */ /* 0x000fe80000000800 */
[----:B------:R-:W0:Y:S02]  /*1d60*/  @!P1 LDS R7, [R8] ;  /* 0x0000000008079984 */ /* 0x000e240000000800 */
[----:B0-----:R-:W-:-:S05]  /*1d70*/  @!P1 FADD R7, R0, R7 ;  /* 0x0000000700079221 */ /* 0x001fca0000000000 */
[----:B------:R0:W-:Y:S01]  /*1d80*/  @!P1 STS [R8], R7 ;  /* 0x0000000708009388 */ /* 0x0001e20000000800 */
[----:B------:R-:W-:Y:S01]  /*1d90*/  BAR.SYNC.DEFER_BLOCKING 0x0 ;  /* 0x0000000000007b1d */ /* 0x000fe20000010000 */
[----:B------:R-:W-:-:S13]  /*1da0*/  ISETP.GT.U32.AND P1, PT, R10, 0x1f, PT ;  /* 0x0000001f0a00780c */ /* 0x000fda0003f24070 */
[----:B0-----:R-:W-:Y:S05]  /*1db0*/  @P1 BRA `(.L_x_112) ;  /* 0x0000000000601947 */ /* 0x001fea0003800000 */
        /* <DEDUP_REMOVED lines=13> */
[----:B-1----:R-:W0:Y:S02]  /*1e90*/  LDS R11, [R8] ;  /* 0x00000000080b7984 */ /* 0x002e240000000800 */
        /* <DEDUP_REMOVED lines=10> */
.L_x_112:
[----:B------:R-:W-:Y:S05]  /*1f40*/  BSYNC.RECONVERGENT B0 ;  /* 0x0000000000007941 */ /* 0x000fea0003800200 */
.L_x_111:
[----:B------:R-:W-:Y:S04]  /*1f50*/  BSSY.RECONVERGENT B0, `(.L_x_113) ;  /* 0x0000015000007945 */ /* 0x000fe80003800200 */
[----:B------:R-:W-:Y:S05]  /*1f60*/  @!P0 BRA `(.L_x_114) ;  /* 0x00000000004c8947 */ /* 0x000fea0003800000 */
[----:B------:R-:W2:Y:S02]  /*1f70*/  LDS R2, [R9] ;  /* 0x0000000009027984 */ /* 0x000ea40000000800 */
[----:B--2---:R-:W-:Y:S01]  /*1f80*/  IADD3 R0, PT, PT, R2, -0xd000000, RZ ;  /* 0xf300000002007810 */ /* 0x004fe20007ffe0ff */
[----:B------:R2:W3:Y:S03]  /*1f90*/  MUFU.RSQ R3, R2 ;  /* 0x0000000200037308 */ /* 0x0004e60000001400 */
[----:B------:R-:W-:-:S13]  /*1fa0*/  ISETP.GT.U32.AND P1, PT, R0, 0x727fffff, PT ;  /* 0x727fffff0000780c */ /* 0x000fda0003f24070 */
[----:B--2---:R-:W-:Y:S05]  /*1fb0*/  @!P1 BRA `(.L_x_115) ;  /* 0x0000000000189947 */ /* 0x004fea0003800000 */
[----:B------:R-:W-:Y:S01]  /*1fc0*/  BSSY.RECONVERGENT B1, `(.L_x_116) ;  /* 0x0000003000017945 */ /* 0x000fe20003800200 */
[----:B------:R-:W-:-:S07]  /*1fd0*/  MOV R20, 0x1ff0 ;  /* 0x00001ff000147802 */ /* 0x000fce0000000f00 */
[----:B01-3--:R-:W-:Y:S05]  /*1fe0*/  CALL.REL.NOINC `($__internal_2_$__cuda_sm20_sqrt_rn_f32_slowpath) ;  /* 0x0000001c00b87944 */ /* 0x00bfea0003c00000 */
[----:B------:R-:W-:Y:S05]  /*1ff0*/  BSYNC.RECONVERGENT B1 ;  /* 0x0000000000017941 */ /* 0x000fea0003800200 */
.L_x_116:
[----:B------:R-:W-:Y:S01]  /*2000*/  IMAD.MOV.U32 R0, RZ, RZ, R6 ;  /* 0x000000ffff007224 */ /* 0x000fe200078e0006 */
[----:B------:R-:W-:Y:S06]  /*2010*/  BRA `(.L_x_117) ;  /* 0x0000000000107947 */ /* 0x000fec0003800000 */
.L_x_115:
[----:B0--3--:R-:W-:Y:S01]  /*2020*/  FMUL.FTZ R5, R2, R3 ;  /* 0x0000000302057220 */ /* 0x009fe20000410000 */
[----:B------:R-:W-:-:S03]  /*2030*/  FMUL.FTZ R3, R3, 0.5 ;  /* 0x3f00000003037820 */ /* 0x000fc60000410000 */
[----:B------:R-:W-:-:S04]  /*2040*/  FFMA R0, -R5, R5, R2 ;  /* 0x0000000505007223 */ /* 0x000fc80000000102 */
[----:B------:R-:W-:-:S07]  /*2050*/  FFMA R0, R0, R3, R5 ;  /* 0x0000000300007223 */ /* 0x000fce0000000005 */
.L_x_117:
[----:B------:R-:W0:Y:S01]  /*2060*/  S2UR UR5, SR_CgaCtaId ;  /* 0x00000000000579c3 */ /* 0x000e220000008800 */
[----:B------:R-:W-:Y:S02]  /*2070*/  UMOV UR4, 0x400 ;  /* 0x0000040000047882 */ /* 0x000fe40000000000 */
[----:B0-----:R-:W-:-:S09]  /*2080*/  ULEA UR4, UR5, UR4, 0x18 ;  /* 0x0000000405047291 */ /* 0x001fd2000f8ec0ff */
[----:B------:R2:W-:Y:S03]  /*2090*/  STS [UR4+0x4], R0 ;  /* 0x00000400ff007988 */ /* 0x0005e60008000804 */
.L_x_114:
[----:B------:R-:W-:Y:S05]  /*20a0*/  BSYNC.RECONVERGENT B0 ;  /* 0x0000000000007941 */ /* 0x000fea0003800200 */
.L_x_113:
[----:B--2---:R-:W2:Y:S08]  /*20b0*/  LDC R0, c[0x0][0x398] ;  /* 0x0000e600ff007b82 */ /* 0x004eb00000000800 */
[----:B------:R-:W-:Y:S01]  /*20c0*/  BAR.SYNC.DEFER_BLOCKING 0x0 ;  /* 0x0000000000007b1d */ /* 0x000fe20000010000 */
[----:B--2---:R-:W-:-:S13]  /*20d0*/  ISETP.GE.AND P1, PT, R0, 0x1, PT ;  /* 0x000000010000780c */ /* 0x004fda0003f26270 */
[----:B------:R-:W-:Y:S05]  /*20e0*/  @!P1 EXIT ;  /* 0x000000000000994d */ /* 0x000fea0003800000 */
[----:B------:R-:W2:Y:S01]  /*20f0*/  LDCU UR4, c[0x0][0x3a0] ;  /* 0x00007400ff0477ac */ /* 0x000ea20008000800 */
[----:B0-----:R-:W0:Y:S01]  /*2100*/  LDC.64 R4, c[0x0][0x380] ;  /* 0x0000e000ff047b82 */ /* 0x001e220000000a00 */
[----:B------:R-:W-:Y:S01]  /*2110*/  LOP3.LUT R14, RZ, R10, RZ, 0x33, !PT ;  /* 0x0000000aff0e7212 */ /* 0x000fe200078e33ff */
[----:B------:R-:W-:-:S03]  /*2120*/  HFMA2 R13, -RZ, RZ, 0, 0 ;  /* 0x00000000ff0d7431 */ /* 0x000fc600000001ff */
[----:B--2---:R-:W-:Y:S02]  /*2130*/  IADD3 R14, PT, PT, R14, UR4, RZ ;  /* 0x000000040e0e7c10 */ /* 0x004fe4000fffe0ff */
[----:B------:R-:W-:Y:S02]  /*2140*/  I2FP.F32.S32 R12, UR4 ;  /* 0x00000004000c7c45 */ /* 0x000fe40008201400 */
[----:B-1----:R-:W-:Y:S01]  /*2150*/  LEA.HI R11, R14, 0x1, RZ, 0x17 ;  /* 0x000000010e0b7811 */ /* 0x002fe200078fb8ff */
[----:B0-----:R-:W-:-:S03]  /*2160*/  IMAD.WIDE.U32 R4, R10, 0x4, R4 ;  /* 0x000000040a047825 */ /* 0x001fc600078e0004 */
[C---:B------:R-:W-:Y:S02]  /*2170*/  LOP3.LUT R16, R11.reuse, 0xf, RZ, 0xc0, !PT ;  /* 0x0000000f0b107812 */ /* 0x040fe400078ec0ff */
[C---:B------:R-:W-:Y:S02]  /*2180*/  LOP3.LUT R15, R11.reuse, 0x7, RZ, 0xc0, !PT ;  /* 0x000000070b0f7812 */ /* 0x040fe400078ec0ff */
[----:B------:R-:W-:-:S07]  /*2190*/  LOP3.LUT R11, R11, 0x3, RZ, 0xc0, !PT ;  /* 0x000000030b0b7812 */ /* 0x000fce00078ec0ff */
.L_x_148:
[----:B0-----:R-:W0:Y:S01]  /*21a0*/  LDCU UR4, c[0x0][0x3a0] ;  /* 0x00007400ff0477ac */ /* 0x001e220008000800 */
[----:B-1----:R-:W1:Y:S01]  /*21b0*/  LDC.64 R6, c[0x0][0x380] ;  /* 0x0000e000ff067b82 */ /* 0x002e620000000a00 */
[----:B------:R-:W-:Y:S01]  /*21c0*/  BSSY.RECONVERGENT B0, `(.L_x_118) ;  /* 0x0000070000007945 */ /* 0x000fe20003800200 */
[----:B------:R-:W-:Y:S01]  /*21d0*/  IMAD.MOV.U32 R21, RZ, RZ, RZ ;  /* 0x000000ffff157224 */ /* 0x000fe200078e00ff */
[----:B0-----:R-:W-:Y:S01]  /*21e0*/  ISETP.GE.AND P1, PT, R10, UR4, PT ;  /* 0x000000040a007c0c */ /* 0x001fe2000bf26270 */
[----:B------:R-:W-:-:S04]  /*21f0*/  IMAD R3, R13, UR4, RZ ;  /* 0x000000040d037c24 */ /* 0x000fc8000f8e02ff */
[----:B-1----:R-:W-:-:S08]  /*2200*/  IMAD.WIDE R6, R3, 0x4, R6 ;  /* 0x0000000403067825 */ /* 0x002fd000078e0206 */
[----:B--2---:R-:W-:Y:S05]  /*2210*/  @P1 BRA `(.L_x_119) ;  /* 0x0000000400a81947 */ /* 0x004fea0003800000 */
        /* <DEDUP_REMOVED lines=14> */
.L_x_122:
        /* <DEDUP_REMOVED lines=38> */
.L_x_121:
[----:B------:R-:W-:Y:S05]  /*2560*/  BSYNC.RECONVERGENT B1 ;  /* 0x0000000000017941 */ /* 0x000fea0003800200 */
.L_x_120:
        /* <DEDUP_REMOVED lines=24> */
.L_x_124:
[----:B------:R-:W-:Y:S05]  /*26f0*/  BSYNC.RECONVERGENT B1 ;  /* 0x0000000000017941 */ /* 0x000fea0003800200 */
.L_x_123:
        /* <DEDUP_REMOVED lines=16> */
.L_x_126:
[----:B------:R-:W-:Y:S05]  /*2800*/  BSYNC.RECONVERGENT B1 ;  /* 0x0000000000017941 */ /* 0x000fea0003800200 */
.L_x_125:
        /* <DEDUP_REMOVED lines=11> */
.L_x_119:
[----:B------:R-:W-:Y:S05]  /*28c0*/  BSYNC.RECONVERGENT B0 ;  /* 0x0000000000007941 */ /* 0x000fea0003800200 */
.L_x_118:
        /* <DEDUP_REMOVED lines=47> */
.L_x_128:
[----:B------:R-:W-:Y:S05]  /*2bc0*/  BSYNC.RECONVERGENT B0 ;  /* 0x0000000000007941 */ /* 0x000fea0003800200 */
.L_x_127:
[----:B------:R-:W-:Y:S04]  /*2bd0*/  BSSY.RECONVERGENT B0, `(.L_x_129) ;  /* 0x0000013000007945 */ /* 0x000fe80003800200 */
[----:B------:R-:W-:Y:S05]  /*2be0*/  @!P0 BRA `(.L_x_130) ;  /* 0x0000000000448947 */ /* 0x000fea0003800000 */
[----:B------:R-:W1:Y:S01]  /*2bf0*/  LDS R3, [R9] ;  /* 0x0000000009037984 */ /* 0x000e620000000800 */
[----:B0-----:R-:W0:Y:S02]  /*2c00*/  MUFU.RCP R17, R12 ;  /* 0x0000000c00117308 */ /* 0x001e240000001000 */
[----:B0-----:R-:W-:-:S04]  /*2c10*/  FFMA R0, -R12, R17, 1 ;  /* 0x3f8000000c007423 */ /* 0x001fc80000000111 */
[----:B------:R-:W-:Y:S02]  /*2c20*/  FFMA R0, R17, R0, R17 ;  /* 0x0000000011007223 */ /* 0x000fe40000000011 */
[----:B-1----:R-:W0:Y:S02]  /*2c30*/  FCHK P1, R3, R12 ;  /* 0x0000000c03007302 */ /* 0x002e240000020000 */
[----:B------:R-:W-:-:S04]  /*2c40*/  FFMA R17, R0, R3, RZ ;  /* 0x0000000300117223 */ /* 0x000fc800000000ff */
[----:B------:R-:W-:-:S04]  /*2c50*/  FFMA R2, -R12, R17, R3 ;  /* 0x000000110c027223 */ /* 0x000fc80000000103 */
[----:B------:R-:W-:Y:S01]  /*2c60*/  FFMA R0, R0, R2, R17 ;  /* 0x0000000200007223 */ /* 0x000fe20000000011 */
[----:B0-----:R-:W-:Y:S06]  /*2c70*/  @!P1 BRA `(.L_x_131) ;  /* 0x0000000000109947 */ /* 0x001fec0003800000 */
[----:B------:R-:W-:Y:S02]  /*2c80*/  MOV R0, R3 ;  /* 0x0000000300007202 */ /* 0x000fe40000000f00 */
[----:B------:R-:W-:Y:S02]  /*2c90*/  MOV R3, R12 ;  /* 0x0000000c00037202 */ /* 0x000fe40000000f00 */
[----:B------:R-:W-:-:S07]  /*2ca0*/  MOV R18, 0x2cc0 ;  /* 0x00002cc000127802 */ /* 0x000fce0000000f00 */
[----:B------:R-:W-:Y:S05]  /*2cb0*/  CALL.REL.NOINC `($__internal_3_$__cuda_sm3x_div_rn_noftz_f32_slowpath) ;  /* 0x0000001000e07944 */ /* 0x000fea0003c00000 */
.L_x_131:
[----:B------:R-:W0:Y:S01]  /*2cc0*/  S2UR UR5, SR_CgaCtaId ;  /* 0x00000000000579c3 */ /* 0x000e220000008800 */
[----:B------:R-:W-:Y:S02]  /*2cd0*/  UMOV UR4, 0x400 ;  /* 0x0000040000047882 */ /* 0x000fe40000000000 */
[----:B0-----:R-:W-:-:S09]  /*2ce0*/  ULEA UR4, UR5, UR4, 0x18 ;  /* 0x0000000405047291 */ /* 0x001fd2000f8ec0ff */
[----:B------:R1:W-:Y:S03]  /*2cf0*/  STS [UR4+0x8], R0 ;  /* 0x00000800ff007988 */ /* 0x0003e60008000804 */
.L_x_130:
[----:B------:R-:W-:Y:S05]  /*2d00*/  BSYNC.RECONVERGENT B0 ;  /* 0x0000000000007941 */ /* 0x000fea0003800200 */
.L_x_129:
[----:B------:R-:W2:Y:S01]  /*2d10*/  LDCU UR4, c[0x0][0x3a0] ;  /* 0x00007400ff0477ac */ /* 0x000ea20008000800 */
[----:B------:R-:W-:Y:S01]  /*2d20*/  BSSY.RECONVERGENT B0, `(.L_x_132) ;  /* 0x0000092000007945 */ /* 0x000fe20003800200 */
[----:B------:R-:W-:Y:S02]  /*2d30*/  HFMA2 R21, -RZ, RZ, 0, 0 ;  /* 0x00000000ff157431 */ /* 0x000fe400000001ff */
[----:B------:R-:W-:Y:S01]  /*2d40*/  IMAD.MOV.U32 R23, RZ, RZ, RZ ;  /* 0x000000ffff177224 */ /* 0x000fe200078e00ff */
[----:B------:R-:W-:Y:S01]  /*2d50*/  BAR.SYNC.DEFER_BLOCKING 0x0 ;  /* 0x0000000000007b1d */ /* 0x000fe20000010000 */
[----:B--2---:R-:W-:-:S13]  /*2d60*/  ISETP.GE.AND P1, PT, R10, UR4, PT ;  /* 0x000000040a007c0c */ /* 0x004fda000bf26270 */
[----:B------:R-:W-:Y:S05]  /*2d70*/  @P1 BRA `(.L_x_133) ;  /* 0x0000000800301947 */ /* 0x000fea0003800000 */
[----:B------:R-:W2:Y:S01]  /*2d80*/  S2R R20, SR_CgaCtaId ;  /* 0x0000000000147919 */ /* 0x000ea20000008800 */
[----:B------:R-:W-:Y:S01]  /*2d90*/  MOV R19, 0x400 ;  /* 0x0000040000137802 */ /* 0x000fe20000000f00 */
[----:B------:R-:W-:Y:S01]  /*2da0*/  BSSY.RECONVERGENT B1, `(.L_x_134) ;  /* 0x0000047000017945 */ /* 0x000fe20003800200 */
[----:B------:R-:W-:Y:S01]  /*2db0*/  ISETP.GE.U32.AND P1, PT, R14, 0xe00, PT ;  /* 0x00000e000e00780c */ /* 0x000fe20003f26070 */
[----:B------:R-:W-:Y:S01]  /*2dc0*/  IMAD.MOV.U32 R23, RZ, RZ, RZ ;  /* 0x000000ffff177224 */ /* 0x000fe200078e00ff */
[----:B------:R-:W-:Y:S02]  /*2dd0*/  ISETP.NE.AND P2, PT, R15, RZ, PT ;  /* 0x000000ff0f00720c */ /* 0x000fe40003f45270 */
[----:B------:R-:W-:Y:S02]  /*2de0*/  MOV R21, RZ ;  /* 0x000000ff00157202 */ /* 0x000fe40000000f00 */
[----:B0-----:R-:W-:Y:S02]  /*2df0*/  MOV R17, R10 ;  /* 0x0000000a00117202 */ /* 0x001fe40000000f00 */
[----:B--2---:R-:W-:-:S05]  /*2e00*/  LEA R2, R20, R19, 0x18 ;  /* 0x0000001314027211 */ /* 0x004fca00078ec0ff */
[----:B------:R0:W2:Y:S04]  /*2e10*/  LDS R18, [R2] ;  /* 0x0000000002127984 */ /* 0x0000a80000000800 */
[----:B-1----:R0:W1:Y:S01]  /*2e20*/  LDS R0, [R2+0x8] ;  /* 0x0000080002007984 */ /* 0x0020620000000800 */
[----:B------:R-:W-:Y:S05]  /*2e30*/  @!P1 BRA `(.L_x_135) ;  /* 0x0000000000f49947 */ /* 0x000fea0003800000 */
[----:B------:R-:W-:Y:S01]  /*2e40*/  IADD3 R3, PT, PT, R19, 0x10, RZ ;  /* 0x0000001013037810 */ /* 0x000fe20007ffe0ff */
[----:B------:R-:W-:Y:S01]  /*2e50*/  HFMA2 R21, -RZ, RZ, 0, 0 ;  /* 0x00000000ff157431 */ /* 0x000fe200000001ff */
[----:B------:R-:W-:Y:S01]  /*2e60*/  LEA.HI R25, R14, 0x1, RZ, 0x17 ;  /* 0x000000010e197811 */ /* 0x000fe200078fb8ff */
[----:B------:R-:W-:Y:S01]  /*2e70*/  IMAD.MOV.U32 R17, RZ, RZ, R10 ;  /* 0x000000ffff117224 */ /* 0x000fe200078e000a */
[----:B------:R-:W-:Y:S02]  /*2e80*/  MOV R22, RZ ;  /* 0x000000ff00167202 */ /* 0x000fe40000000f00 */
[----:B------:R-:W-:Y:S02]  /*2e90*/  LEA R24, R20, R3, 0x18 ;  /* 0x0000000314187211 */ /* 0x000fe400078ec0ff */
[----:B------:R-:W-:-:S07]  /*2ea0*/  LOP3.LUT R25, R25, 0xfffff8, RZ, 0xc0, !PT ;  /* 0x00fffff819197812 */ /* 0x000fce00078ec0ff */
.L_x_136:
[----:B0-----:R-:W-:-:S05]  /*2eb0*/  IMAD.WIDE.U32 R2, R17, 0x4, R6 ;  /* 0x0000000411027825 */ /* 0x001fca00078e0006 */
[----:B------:R-:W1:Y:S01]  /*2ec0*/  LDG.E.CONSTANT R27, desc[UR8][R2.64] ;  /* 0x00000008021b7981 */ /* 0x000e62000c1e9900 */
[----:B------:R-:W-:-:S05]  /*2ed0*/  LEA R26, R17, R24, 0x2 ;  /* 0x00000018111a7211 */ /* 0x000fca00078e10ff */
[----:B------:R-:W2:Y:S02]  /*2ee0*/  LDS R29, [R26] ;  /* 0x000000001a1d7984 */ /* 0x000ea40000000800 */
[----:B--2---:R-:W-:Y:S01]  /*2ef0*/  FADD R29, R29, -R18 ;  /* 0x800000121d1d7221 */ /* 0x004fe20000000000 */
[----:B-1----:R-:W-:Y:S02]  /*2f00*/  FADD R28, -R0, R27 ;  /* 0x0000001b001c7221 */ /* 0x002fe40000000100 */
        /* <DEDUP_REMOVED lines=48> */
.L_x_135:
[----:B------:R-:W-:Y:S05]  /*3210*/  BSYNC.RECONVERGENT B1 ;  /* 0x0000000000017941 */ /* 0x000fea0003800200 */
.L_x_134:
[----:B------:R-:W-:Y:S05]  /*3220*/  @!P2 BRA `(.L_x_133) ;  /* 0x000000040004a947 */ /* 0x000fea0003800000 */
[----:B0-----:R-:W-:Y:S01]  /*3230*/  VIADD R2, R15, 0xffffffff ;  /* 0xffffffff0f027836 */ /* 0x001fe20000000000 */
[----:B------:R-:W-:Y:S01]  /*3240*/  BSSY.RECONVERGENT B1, `(.L_x_137) ;  /* 0x0000021000017945 */ /* 0x000fe20003800200 */
[----:B------:R-:W-:-:S03]  /*3250*/  ISETP.NE.AND P2, PT, R11, RZ, PT ;  /* 0x000000ff0b00720c */ /* 0x000fc60003f45270 */
[----:B------:R-:W-:-:S13]  /*3260*/  ISETP.GE.U32.AND P1, PT, R2, 0x3, PT ;  /* 0x000000030200780c */ /* 0x000fda0003f26070 */
[----:B------:R-:W-:Y:S05]  /*3270*/  @!P1 BRA `(.L_x_138) ;  /* 0x0000000000749947 */ /* 0x000fea0003800000 */
[----:B------:R-:W-:-:S05]  /*3280*/  IMAD.WIDE.U32 R2, R17, 0x4, R6 ;  /* 0x0000000411027825 */ /* 0x000fca00078e0006 */
[----:B------:R-:W1:Y:S01]  /*3290*/  LDG.E.CONSTANT R27, desc[UR8][R2.64] ;  /* 0x00000008021b7981 */ /* 0x000e62000c1e9900 */
[----:B------:R-:W-:-:S04]  /*32a0*/  IADD3 R25, PT, PT, R19, 0x10, RZ ;  /* 0x0000001013197810 */ /* 0x000fc80007ffe0ff */
[----:B------:R-:W-:Y:S02]  /*32b0*/  LEA R22, R20, R25, 0x18 ;  /* 0x0000001914167211 */ /* 0x000fe400078ec0ff */
[----:B------:R-:W3:Y:S02]  /*32c0*/  LDG.E.CONSTANT R25, desc[UR8][R2.64+0x800] ;  /* 0x0008000802197981 */ /* 0x000ee4000c1e9900 */
[----:B------:R-:W-:-:S05]  /*32d0*/  LEA R22, R17, R22, 0x2 ;  /* 0x0000001611167211 */ /* 0x000fca00078e10ff */
[----:B------:R-:W2:Y:S02]  /*32e0*/  LDS R29, [R22] ;  /* 0x00000000161d7984 */ /* 0x000ea40000000800 */
[----:B--2---:R-:W-:Y:S02]  /*32f0*/  FADD R26, R29, -R18 ;  /* 0x800000121d1a7221 */ /* 0x004fe40000000000 */
[----:B------:R-:W0:Y:S01]  /*3300*/  LDS R29, [R22+0x800] ;  /* 0x00080000161d7984 */ /* 0x000e220000000800 */
[----:B-1----:R-:W-:-:S03]  /*3310*/  FADD R24, -R0, R27 ;  /* 0x0000001b00187221 */ /* 0x002fc60000000100 */
[----:B------:R-:W2:Y:S01]  /*3320*/  LDG.E.CONSTANT R27, desc[UR8][R2.64+0x1800] ;  /* 0x00180008021b7981 */ /* 0x000ea2000c1e9900 */
[----:B------:R-:W-:-:S03]  /*3330*/  FFMA R26, R24, R26, R23 ;  /* 0x0000001a181a7223 */ /* 0x000fc60000000017 */
[----:B------:R2:W4:Y:S01]  /*3340*/  LDG.E.CONSTANT R23, desc[UR8][R2.64+0x1000] ;  /* 0x0010000802177981 */ /* 0x000522000c1e9900 */
[----:B------:R-:W-:Y:S01]  /*3350*/  FFMA R21, R24, R24, R21 ;  /* 0x0000001818157223 */ /* 0x000fe20000000015 */
[----:B0-----:R-:W-:Y:S01]  /*3360*/  FADD R29, R29, -R18 ;  /* 0x800000121d1d7221 */ /* 0x001fe20000000000 */
[----:B---3--:R-:W-:Y:S02]  /*3370*/  FADD R24, -R0, R25 ;  /* 0x0000001900187221 */ /* 0x008fe40000000100 */
        /* <DEDUP_REMOVED lines=8> */
[----:B----4-:R-:W-:-:S04]  /*3400*/  FADD R24, -R0, R23 ;  /* 0x0000001700187221 */ /* 0x010fc80000000100 */
[C---:B------:R-:W-:Y:S01]  /*3410*/  FFMA R21, R24.reuse, R24, R21 ;  /* 0x0000001818157223 */ /* 0x040fe20000000015 */
[----:B------:R-:W-:-:S03]  /*3420*/  FFMA R26, R24, R29, R26 ;  /* 0x0000001d181a7223 */ /* 0x000fc6000000001a */
[C---:B------:R-:W-:Y:S01]  /*3430*/  FFMA R21, R2.reuse, R2, R21 ;  /* 0x0000000202157223 */ /* 0x040fe20000000015 */
[----:B------:R-:W-:-:S07]  /*3440*/  FFMA R23, R2, R25, R26 ;  /* 0x0000001902177223 */ /* 0x000fce000000001a */
.L_x_138:
[----:B------:R-:W-:Y:S05]  /*3450*/  BSYNC.RECONVERGENT B1 ;  /* 0x0000000000017941 */ /* 0x000fea0003800200 */
.L_x_137:
[----:B------:R-:W-:Y:S05]  /*3460*/  @!P2 BRA `(.L_x_133) ;  /* 0x000000000074a947 */ /* 0x000fea0003800000 */
[C---:B------:R-:W-:Y:S02]  /*3470*/  LOP3.LUT P1, RZ, R14.reuse, 0x600, RZ, 0xc0, !PT ;  /* 0x000006000eff7812 */ /* 0x040fe4000782c0ff */
[----:B------:R-:W-:-:S11]  /*3480*/  LOP3.LUT P2, RZ, R14, 0x200, RZ, 0xc0, !PT ;  /* 0x000002000eff7812 */ /* 0x000fd6000784c0ff */
[----:B------:R-:W-:Y:S02]  /*3490*/  @P1 VIADD R25, R19, 0x10 ;  /* 0x0000001013191836 */ /* 0x000fe40000000000 */
[----:B------:R-:W-:-:S03]  /*34a0*/  @P1 IMAD.WIDE.U32 R2, R17, 0x4, R6 ;  /* 0x0000000411021825 */ /* 0x000fc600078e0006 */
[----:B------:R-:W-:Y:S02]  /*34b0*/  @P1 LEA R22, R20, R25, 0x18 ;  /* 0x0000001914161211 */ /* 0x000fe400078ec0ff */
[----:B------:R-:W1:Y:S02]  /*34c0*/  @P1 LDG.E.CONSTANT R25, desc[UR8][R2.64] ;  /* 0x0000000802191981 */ /* 0x000e64000c1e9900 */
[C---:B------:R-:W-:Y:S02]  /*34d0*/  @P1 LEA R22, R17.reuse, R22, 0x2 ;  /* 0x0000001611161211 */ /* 0x040fe400078e10ff */
[----:B------:R-:W-:Y:S01]  /*34e0*/  @P1 IADD3 R17, PT, PT, R17, 0x400, RZ ;  /* 0x0000040011111810 */ /* 0x000fe20007ffe0ff */
[----:B------:R0:W3:Y:S04]  /*34f0*/  @P1 LDG.E.CONSTANT R27, desc[UR8][R2.64+0x800] ;  /* 0x00080008021b1981 */ /* 0x0000e8000c1e9900 */
[----:B------:R-:W-:-:S06]  /*3500*/  @!P2 IMAD.WIDE.U32 R6, R17, 0x4, R6 ;  /* 0x000000041106a825 */ /* 0x000fcc00078e0006 */
[----:B------:R-:W4:Y:S01]  /*3510*/  @!P2 LDG.E.CONSTANT R7, desc[UR8][R6.64] ;  /* 0x000000080607a981 */ /* 0x000f22000c1e9900 */
[----:B------:R-:W-:-:S03]  /*3520*/  @!P2 IADD3 R29, PT, PT, R19, 0x10, RZ ;  /* 0x00000010131da810 */ /* 0x000fc60007ffe0ff */
[----:B------:R-:W2:Y:S01]  /*3530*/  @P1 LDS R19, [R22] ;  /* 0x0000000016131984 */ /* 0x000ea20000000800 */
[----:B------:R-:W-:-:S03]  /*3540*/  @!P2 LEA R20, R20, R29, 0x18 ;  /* 0x0000001d1414a211 */ /* 0x000fc600078ec0ff */
[----:B------:R-:W0:Y:S02]  /*3550*/  @P1 LDS R29, [R22+0x800] ;  /* 0x00080000161d1984 */ /* 0x000e240000000800 */
[----:B------:R-:W-:-:S06]  /*3560*/  @!P2 IMAD R17, R17, 0x4, R20 ;  /* 0x000000041111a824 */ /* 0x000fcc00078e0214 */
[----:B------:R-:W5:Y:S01]  /*3570*/  @!P2 LDS R17, [R17] ;  /* 0x000000001111a984 */ /* 0x000f620000000800 */
[--C-:B--2---:R-:W-:Y:S01]  /*3580*/  @P1 FADD R19, R19, -R18.reuse ;  /* 0x8000001213131221 */ /* 0x104fe20000000000 */
[--C-:B0-----:R-:W-:Y:S01]  /*3590*/  @P1 FADD R2, R29, -R18.reuse ;  /* 0x800000121d021221 */ /* 0x101fe20000000000 */
[----:B-----5:R-:W-:Y:S01]  /*35a0*/  @!P2 FADD R18, R17, -R18 ;  /* 0x800000121112a221 */ /* 0x020fe20000000000 */
[----:B-1----:R-:W-:-:S04]  /*35b0*/  @P1 FADD R20, -R0, R25 ;  /* 0x0000001900141221 */ /* 0x002fc80000000100 */
[----:B------:R-:W-:Y:S01]  /*35c0*/  @P1 FFMA R19, R20, R19, R23 ;  /* 0x0000001314131223 */ /* 0x000fe20000000017 */
[----:B---3--:R-:W-:Y:S01]  /*35d0*/  @P1 FADD R27, -R0, R27 ;  /* 0x0000001b001b1221 */ /* 0x008fe20000000100 */
[----:B------:R-:W-:-:S03]  /*35e0*/  @P1 FFMA R20, R20, R20, R21 ;  /* 0x0000001414141223 */ /* 0x000fc60000000015 */
[C---:B------:R-:W-:Y:S01]  /*35f0*/  @P1 FFMA R23, R27.reuse, R2, R19 ;  /* 0x000000021b171223 */ /* 0x040fe20000000013 */
[----:B------:R-:W-:Y:S01]  /*3600*/  @P1 FFMA R21, R27, R27, R20 ;  /* 0x0000001b1b151223 */ /* 0x000fe20000000014 */
[----:B----4-:R-:W-:-:S04]  /*3610*/  @!P2 FADD R0, -R0, R7 ;  /* 0x000000070000a221 */ /* 0x010fc80000000100 */
[C---:B------:R-:W-:Y:S01]  /*3620*/  @!P2 FFMA R21, R0.reuse, R0, R21 ;  /* 0x000000000015a223 */ /* 0x040fe20000000015 */
[----:B------:R-:W-:-:S07]  /*3630*/  @!P2 FFMA R23, R0, R18, R23 ;  /* 0x000000120017a223 */ /* 0x000fce0000000017 */
.L_x_133:
[----:B------:R-:W-:Y:S05]  /*3640*/  BSYNC.RECONVERGENT B0 ;  /* 0x0000000000007941 */ /* 0x000fea0003800200 */
.L_x_132:
[----:B------:R-:W-:Y:S01]  /*3650*/  STS [R8], R23 ;  /* 0x0000001708007388 */ /* 0x000fe20000000800 */
[C---:B------:R-:W-:Y:S01]  /*3660*/  ISETP.GT.U32.AND P1, PT, R10.reuse, 0xff, PT ;  /* 0x000000ff0a00780c */ /* 0x040fe20003f24070 */
[----:B------:R-:W-:Y:S01]  /*3670*/  BSSY.RECONVERGENT B0, `(.L_x_139) ;  /* 0x0000052000007945 */ /* 0x000fe20003800200 */
[----:B------:R-:W-:Y:S01]  /*3680*/  ISETP.GT.U32.AND P2, PT, R10, 0x7f, PT ;  /* 0x0000007f0a00780c */ /* 0x000fe20003f44070 */
[----:B------:R-:W-:Y:S01]  /*3690*/  STS [R8+0x800], R21 ;  /* 0x0008001508007388 */ /* 0x000fe20000000800 */
[----:B------:R-:W-:Y:S09]  /*36a0*/  BAR.SYNC.DEFER_BLOCKING 0x0 ;  /* 0x0000000000007b1d */ /* 0x000ff20000010000 */
[----:B-1----:R-:W-:Y:S04]  /*36b0*/  @!P1 LDS R0, [R8+0x400] ;  /* 0x0004000008009984 */ /* 0x002fe80000000800 */
[----:B------:R-:W1:Y:S04]  /*36c0*/  @!P1 LDS R3, [R8] ;  /* 0x0000000008039984 */ /* 0x000e680000000800 */
[----:B0-----:R-:W-:Y:S04]  /*36d0*/  @!P1 LDS R2, [R8+0xc00] ;  /* 0x000c000008029984 */ /* 0x001fe80000000800 */
[----:B------:R-:W0:Y:S01]  /*36e0*/  @!P1 LDS R7, [R8+0x800] ;  /* 0x0008000008079984 */ /* 0x000e220000000800 */
[----:B-1----:R-:W-:-:S05]  /*36f0*/  @!P1 FADD R3, R0, R3 ;  /* 0x0000000300039221 */ /* 0x002fca0000000000 */
[----:B------:R-:W-:Y:S01]  /*3700*/  @!P1 STS [R8], R3 ;  /* 0x0000000308009388 */ /* 0x000fe20000000800 */
[----:B0-----:R-:W-:-:S05]  /*3710*/  @!P1 FADD R7, R2, R7 ;  /* 0x0000000702079221 */ /* 0x001fca0000000000 */
        /* <DEDUP_REMOVED lines=11> */
[----:B------:R-:W-:Y:S06]  /*37d0*/  BAR.SYNC.DEFER_BLOCKING 0x0 ;  /* 0x0000000000007b1d */ /* 0x000fec0000010000 */
        /* <DEDUP_REMOVED lines=59> */
.L_x_140:
[----:B------:R-:W-:Y:S05]  /*3b90*/  BSYNC.RECONVERGENT B0 ;  /* 0x0000000000007941 */ /* 0x000fea0003800200 */
.L_x_139:
[----:B------:R-:W-:Y:S04]  /*3ba0*/  BSSY.RECONVERGENT B0, `(.L_x_141) ;  /* 0x000002c000007945 */ /* 0x000fe80003800200 */
[----:B------:R-:W-:Y:S05]  /*3bb0*/  @!P0 BRA `(.L_x_142) ;  /* 0x0000000000a88947 */ /* 0x000fea0003800000 */
[----:B------:R-:W1:Y:S04]  /*3bc0*/  LDS R2, [R9+0x800] ;  /* 0x0008000009027984 */ /* 0x000e680000000800 */
[----:B------:R3:W4:Y:S01]  /*3bd0*/  LDS R0, [R9] ;  /* 0x0000000009007984 */ /* 0x0007220000000800 */
[----:B-1----:R-:W-:Y:S01]  /*3be0*/  IADD3 R6, PT, PT, R2, -0xd000000, RZ ;  /* 0xf300000002067810 */ /* 0x002fe20007ffe0ff */
[----:B------:R3:W1:Y:S03]  /*3bf0*/  MUFU.RSQ R3, R2 ;  /* 0x0000000200037308 */ /* 0x0006660000001400 */
[----:B------:R-:W-:-:S13]  /*3c00*/  ISETP.GT.U32.AND P1, PT, R6, 0x727fffff, PT ;  /* 0x727fffff0600780c */ /* 0x000fda0003f24070 */
[----:B---34-:R-:W-:Y:S05]  /*3c10*/  @!P1 BRA `(.L_x_143) ;  /* 0x0000000000189947 */ /* 0x018fea0003800000 */
[----:B------:R-:W-:Y:S01]  /*3c20*/  BSSY.RECONVERGENT B1, `(.L_x_144) ;  /* 0x0000003000017945 */ /* 0x000fe20003800200 */
[----:B------:R-:W-:-:S07]  /*3c30*/  MOV R20, 0x3c50 ;  /* 0x00003c5000147802 */ /* 0x000fce0000000f00 */
[----:B012---:R-:W-:Y:S05]  /*3c40*/  CALL.REL.NOINC `($__internal_2_$__cuda_sm20_sqrt_rn_f32_slowpath) ;  /* 0x0000000000a07944 */ /* 0x007fea0003c00000 */
[----:B------:R-:W-:Y:S05]  /*3c50*/  BSYNC.RECONVERGENT B1 ;  /* 0x0000000000017941 */ /* 0x000fea0003800200 */
.L_x_144:
[----:B------:R-:W-:Y:S01]  /*3c60*/  MOV R2, R6 ;  /* 0x0000000600027202 */ /* 0x000fe20000000f00 */
[----:B------:R-:W-:Y:S06]  /*3c70*/  BRA `(.L_x_145) ;  /* 0x0000000000107947 */ /* 0x000fec0003800000 */
.L_x_143:
[----:B-1----:R-:W-:Y:S01]  /*3c80*/  FMUL.FTZ R7, R2, R3 ;  /* 0x0000000302077220 */ /* 0x002fe20000410000 */
[----:B------:R-:W-:-:S03]  /*3c90*/  FMUL.FTZ R3, R3, 0.5 ;  /* 0x3f00000003037820 */ /* 0x000fc60000410000 */
[----:B------:R-:W-:-:S04]  /*3ca0*/  FFMA R2, -R7, R7, R2 ;  /* 0x0000000707027223 */ /* 0x000fc80000000102 */
[----:B------:R-:W-:-:S07]  /*3cb0*/  FFMA R2, R2, R3, R7 ;  /* 0x0000000302027223 */ /* 0x000fce0000000007 */
.L_x_145:
[----:B------:R-:W1:Y:S01]  /*3cc0*/  S2UR UR5, SR_CgaCtaId ;  /* 0x00000000000579c3 */ /* 0x000e620000008800 */
[----:B------:R-:W-:Y:S01]  /*3cd0*/  UMOV UR4, 0x400 ;  /* 0x0000040000047882 */ /* 0x000fe20000000000 */
[----:B------:R-:W-:Y:S01]  /*3ce0*/  BSSY.RECONVERGENT B1, `(.L_x_146) ;  /* 0x0000011000017945 */ /* 0x000fe20003800200 */
[----:B-1----:R-:W-:-:S09]  /*3cf0*/  ULEA UR4, UR5, UR4, 0x18 ;  /* 0x0000000405047291 */ /* 0x002fd2000f8ec0ff */
[----:B------:R-:W1:Y:S02]  /*3d00*/  LDS R3, [UR4+0x4] ;  /* 0x00000404ff037984 */ /* 0x000e640008000800 */
[----:B-1----:R-:W-:-:S04]  /*3d10*/  FMUL R7, R3, R2 ;  /* 0x0000000203077220 */ /* 0x002fc80000400000 */
[----:B------:R-:W1:Y:S01]  /*3d20*/  MUFU.RCP R2, R7 ;  /* 0x0000000700027308 */ /* 0x000e620000001000 */
[----:B------:R-:W-:-:S07]  /*3d30*/  FSETP.GT.AND P3, PT, R7, 9.9999999600419720025e-13, PT ;  /* 0x2b8cbccc0700780b */ /* 0x000fce0003f64000 */
[----:B------:R-:W3:Y:S01]  /*3d40*/  FCHK P1, R0, R7 ;  /* 0x0000000700007302 */ /* 0x000ee20000020000 */
[----:B-1----:R-:W-:-:S04]  /*3d50*/  FFMA R3, -R7, R2, 1 ;  /* 0x3f80000007037423 */ /* 0x002fc80000000102 */
[----:B------:R-:W-:-:S04]  /*3d60*/  FFMA R3, R2, R3, R2 ;  /* 0x0000000302037223 */ /* 0x000fc80000000002 */
[----:B------:R-:W-:-:S04]  /*3d70*/  FFMA R2, R0, R3, RZ ;  /* 0x0000000300027223 */ /* 0x000fc800000000ff */
[----:B------:R-:W-:-:S04]  /*3d80*/  FFMA R6, -R7, R2, R0 ;  /* 0x0000000207067223 */ /* 0x000fc80000000100 */
[----:B------:R-:W-:Y:S01]  /*3d90*/  FFMA R6, R3, R6, R2 ;  /* 0x0000000603067223 */ /* 0x000fe20000000002 */
[----:B---3--:R-:W-:Y:S06]  /*3da0*/  @!P1 BRA `(.L_x_147) ;  /* 0x0000000000109947 */ /* 0x008fec0003800000 */
[----:B------:R-:W-:Y:S02]  /*3db0*/  MOV R3, R7 ;  /* 0x0000000700037202 */ /* 0x000fe40000000f00 */
[----:B--2---:R-:W-:-:S07]  /*3dc0*/  MOV R18, 0x3de0 ;  /* 0x00003de000127802 */ /* 0x004fce0000000f00 */
[----:B0-----:R-:W-:Y:S05]  /*3dd0*/  CALL.REL.NOINC `($__internal_3_$__cuda_sm3x_div_rn_noftz_f32_slowpath) ;  /* 0x0000000000987944 */ /* 0x001fea0003c00000 */
[----:B------:R-:W-:-:S07]  /*3de0*/  IMAD.MOV.U32 R6, RZ, RZ, R0 ;  /* 0x000000ffff067224 */ /* 0x000fce00078e0000 */
.L_x_147:
[----:B------:R-:W-:Y:S05]  /*3df0*/  BSYNC.RECONVERGENT B1 ;  /* 0x0000000000017941 */ /* 0x000fea0003800200 */
.L_x_146:
[----:B------:R-:W1:Y:S01]  /*3e00*/  LDC R0, c[0x0][0x39c] ;  /* 0x0000e700ff007b82 */ /* 0x000e620000000800 */
[----:B------:R-:W-:-:S07]  /*3e10*/  FSEL R7, R6, RZ, P3 ;  /* 0x000000ff06077208 */ /* 0x000fce0001800000 */
[----:B------:R-:W3:Y:S01]  /*3e20*/  LDC.64 R2, c[0x0][0x390] ;  /* 0x0000e400ff027b82 */ /* 0x000ee20000000a00 */
[----:B-1----:R-:W-:-:S04]  /*3e30*/  IMAD R17, R13, R0, UR6 ;  /* 0x000000060d117e24 */ /* 0x002fc8000f8e0200 */
[----:B---3--:R-:W-:-:S05]  /*3e40*/  IMAD.WIDE R2, R17, 0x4, R2 ;  /* 0x0000000411027825 */ /* 0x008fca00078e0202 */
[----:B------:R1:W-:Y:S02]  /*3e50*/  STG.E desc[UR8][R2.64], R7 ;  /* 0x0000000702007986 */ /* 0x0003e4000c101908 */
.L_x_142:
[----:B------:R-:W-:Y:S05]  /*3e60*/  BSYNC.RECONVERGENT B0 ;  /* 0x0000000000007941 */ /* 0x000fea0003800200 */
.L_x_141:
[----:B------:R-:W3:Y:S01]  /*3e70*/  LDCU UR4, c[0x0][0x398] ;  /* 0x00007300ff0477ac */ /* 0x000ee20008000800 */
[----:B------:R-:W-:Y:S01]  /*3e80*/  IADD3 R13, PT, PT, R13, 0x1, RZ ;  /* 0x000000010d0d7810 */ /* 0x000fe20007ffe0ff */
[----:B------:R-:W-:Y:S03]  /*3e90*/  BAR.SYNC.DEFER_BLOCKING 0x0 ;  /* 0x0000000000007b1d */ /* 0x000fe60000010000 */
[----:B---3--:R-:W-:-:S13]  /*3ea0*/  ISETP.NE.AND P1, PT, R13, UR4, PT ;  /* 0x000000040d007c0c */ /* 0x008fda000bf25270 */
[----:B------:R-:W-:Y:S05]  /*3eb0*/  @P1 BRA `(.L_x_148) ;  /* 0xffffffe000b81947 */ /* 0x000fea000383ffff */
[----:B------:R-:W-:Y:S05]  /*3ec0*/  EXIT ;  /* 0x000000000000794d */ /* 0x000fea0003800000 */
        .weak           $__internal_2_$__cuda_sm20_sqrt_rn_f32_slowpath
        .type           $__internal_2_$__cuda_sm20_sqrt_rn_f32_slowpath,@function
        .size           $__internal_2_$__cuda_sm20_sqrt_rn_f32_slowpath,($__internal_3_$__cuda_sm3x_div_rn_noftz_f32_slowpath - $__internal_2_$__cuda_sm20_sqrt_rn_f32_slowpath)
$__internal_2_$__cuda_sm20_sqrt_rn_f32_slowpath:
        /* <DEDUP_REMOVED lines=19> */
.L_x_149:
[----:B------:R-:W-:Y:S01]  /*4000*/  MOV R6, R3 ;  /* 0x0000000300067202 */ /* 0x000fe20000000f00 */
[----:B------:R-:W-:Y:S01]  /*4010*/  HFMA2 R3, -RZ, RZ, 0, 0 ;  /* 0x00000000ff037431 */ /* 0x000fe200000001ff */
[----:B------:R-:W-:-:S04]  /*4020*/  MOV R2, R20 ;  /* 0x0000001400027202 */ /* 0x000fc80000000f00 */
[----:B------:R-:W-:Y:S05]  /*4030*/  RET.REL.NODEC R2 `(_Z26pearson_strategy6_templateILi512EEvPKfS1_Pfiii) ;  /* 0xffffffbc02f07950 */ /* 0x000fea0003c3ffff */
        .weak           $__internal_3_$__cuda_sm3x_div_rn_noftz_f32_slowpath
        .type           $__internal_3_$__cuda_sm3x_div_rn_noftz_f32_slowpath,@function
        .size           $__internal_3_$__cuda_sm3x_div_rn_noftz_f32_slowpath,(.L_x_489 - $__internal_3_$__cuda_sm3x_div_rn_noftz_f32_slowpath)
$__internal_3_$__cuda_sm3x_div_rn_noftz_f32_slowpath:
        /* <DEDUP_REMOVED lines=34> */
.L_x_151:
        /* <DEDUP_REMOVED lines=51> */
.L_x_158:
[----:B------:R-:W-:-:S04]  /*4590*/  LOP3.LUT R0, R0, 0x80000000, RZ, 0xc0, !PT ;  /* 0x8000000000007812 */ /* 0x000fc800078ec0ff */
[----:B------:R-:W-:Y:S01]  /*45a0*/  LOP3.LUT R0, R0, 0x7f800000, RZ, 0xfc, !PT ;  /* 0x7f80000000007812 */ /* 0x000fe200078efcff */
[----:B------:R-:W-:Y:S06]  /*45b0*/  BRA `(.L_x_159) ;  /* 0x0000000000047947 */ /* 0x000fec0003800000 */
.L_x_157:
[----:B------:R-:W-:-:S07]  /*45c0*/  LEA R0, R22, R0, 0x17 ;  /* 0x0000000016007211 */ /* 0x000fce00078eb8ff */
.L_x_159:
[----:B------:R-:W-:Y:S05]  /*45d0*/  BSYNC.RECONVERGENT B3 ;  /* 0x0000000000037941 */ /* 0x000fea0003800200 */
.L_x_156:
[----:B------:R-:W-:Y:S05]  /*45e0*/  BRA `(.L_x_160) ;  /* 0x0000000000207947 */ /* 0x000fea0003800000 */
.L_x_155:
[----:B------:R-:W-:-:S04]  /*45f0*/  LOP3.LUT R0, R3, 0x80000000, R0, 0x48, !PT ;  /* 0x8000000003007812 */ /* 0x000fc800078e4800 */
[----:B------:R-:W-:Y:S01]  /*4600*/  LOP3.LUT R0, R0, 0x7f800000, RZ, 0xfc, !PT ;  /* 0x7f80000000007812 */ /* 0x000fe200078efcff */
[----:B------:R-:W-:Y:S06]  /*4610*/  BRA `(.L_x_160) ;  /* 0x0000000000147947 */ /* 0x000fec0003800000 */
.L_x_154:
[----:B------:R-:W-:Y:S01]  /*4620*/  LOP3.LUT R0, R3, 0x80000000, R0, 0x48, !PT ;  /* 0x8000000003007812 */ /* 0x000fe200078e4800 */
[----:B------:R-:W-:Y:S06]  /*4630*/  BRA `(.L_x_160) ;  /* 0x00000000000c7947 */ /* 0x000fec0003800000 */
.L_x_153:
[----:B------:R-:W0:Y:S01]  /*4640*/  MUFU.RSQ R0, -QNAN ;  /* 0xffc0000000007908 */ /* 0x000e220000001400 */
[----:B------:R-:W-:Y:S05]  /*4650*/  BRA `(.L_x_160) ;  /* 0x0000000000047947 */ /* 0x000fea0003800000 */
.L_x_152:
[----:B------:R-:W-:-:S07]  /*4660*/  FADD.FTZ R0, R0, R3 ;  /* 0x0000000300007221 */ /* 0x000fce0000010000 */
.L_x_160:
[----:B------:R-:W-:Y:S05]  /*4670*/  BSYNC.RECONVERGENT B2 ;  /* 0x0000000000027941 */ /* 0x000fea0003800200 */
.L_x_150:
[----:B------:R-:W-:-:S04]  /*4680*/  HFMA2 R19, -RZ, RZ, 0, 0 ;  /* 0x00000000ff137431 */ /* 0x000fc800000001ff */
[----:B0-----:R-:W-:Y:S05]  /*4690*/  RET.REL.NODEC R18 `(_Z26pearson_strategy6_templateILi512EEvPKfS1_Pfiii) ;  /* 0xffffffb812587950 */ /* 0x001fea0003c3ffff */
.L_x_161:
        /* <DEDUP_REMOVED lines=14> */
.L_x_489:


//--------------------- .text._Z26pearson_strategy6_templateILi256EEvPKfS1_Pfiii --------------------------
	.section	.text._Z26pearson_strategy6_templateILi256EEvPKfS1_Pfiii,"ax",@progbits
	.align	128
        .global         _Z26pearson_strategy6_templateILi256EEvPKfS1_Pfiii
        .type           _Z26pearson_strategy6_templateILi256EEvPKfS1_Pfiii,@function
        .size           _Z26pearson_strategy6_templateILi256EEvPKfS1_Pfiii,(.L_x_491 - _Z26pearson_strategy6_templateILi256EEvPKfS1_Pfiii)
        .other          _Z26pearson_strategy6_templateILi256EEvPKfS1_Pfiii,@"STO_CUDA_ENTRY STV_DEFAULT"
_Z26pearson_strategy6_templateILi256EEvPKfS1_Pfiii:
.text._Z26pearson_strategy6_templateILi256EEvPKfS1_Pfiii:
        /* <DEDUP_REMOVED lines=31> */
.L_x_166:
        /* <DEDUP_REMOVED lines=11> */
.L_x_165:
[----:B------:R-:W-:Y:S05]  /*02a0*/  BSYNC.RECONVERGENT B1 ;  /* 0x0000000000017941 */ /* 0x000fea0003800200 */
.L_x_164:
        /* <DEDUP_REMOVED lines=12> */
.L_x_169:
        /* <DEDUP_REMOVED lines=55> */
.L_x_168:
[----:B------:R-:W-:Y:S05]  /*06e0*/  BSYNC.RECONVERGENT B1 ;  /* 0x0000000000017941 */ /* 0x000fea0003800200 */
.L_x_167:
        /* <DEDUP_REMOVED lines=33> */
.L_x_171:
[----:B------:R-:W-:Y:S05]  /*0900*/  BSYNC.RECONVERGENT B1 ;  /* 0x0000000000017941 */ /* 0x000fea0003800200 */
.L_x_170:
        /* <DEDUP_REMOVED lines=16> */
.L_x_163:
[----:B------:R-:W-:Y:S05]  /*0a10*/  BSYNC.RECONVERGENT B0 ;  /* 0x0000000000007941 */ /* 0x000fea0003800200 */
.L_x_162:
        /* <DEDUP_REMOVED lines=22> */
.L_x_176:
        /* <DEDUP_REMOVED lines=37> */
.L_x_175:
[----:B------:R-:W-:Y:S05]  /*0dd0*/  BSYNC.RECONVERGENT B1 ;  /* 0x0000000000017941 */ /* 0x000fea0003800200 */
.L_x_174:
        /* <DEDUP_REMOVED lines=28> */
.L_x_178:
[----:B------:R-:W-:Y:S05]  /*0fa0*/  BSYNC.RECONVERGENT B1 ;  /* 0x0000000000017941 */ /* 0x000fea0003800200 */
.L_x_177:
        /* <DEDUP_REMOVED lines=20> */
.L_x_180:
[----:B------:R-:W-:Y:S05]  /*10f0*/  BSYNC.RECONVERGENT B1 ;  /* 0x0000000000017941 */ /* 0x000fea0003800200 */
.L_x_179:
[----:B------:R-:W-:Y:S05]  /*1100*/  @!P1 BRA `(.L_x_173) ;  /* 0x0000000000309947 */ /* 0x000fea0003800000 */
[----:B------:R-:W0:Y:S01]  /*1110*/  S2R R9, SR_CgaCtaId ;  /* 0x0000000000097919 */ /* 0x000e220000008800 */
[----:B------:R-:W-:-:S04]  /*1120*/  MOV R0, 0x400 ;  /* 0x0000040000007802 */ /* 0x000fc80000000f00 */
[----:B------:R-:W-:Y:S02]  /*1130*/  IADD3 R2, PT, PT, R0, 0x10, RZ ;  /* 0x0000001000027810 */ /* 0x000fe40007ffe0ff */
[----:B------:R-:W-:Y:S02]  /*1140*/  MOV R0, RZ ;  /* 0x000000ff00007202 */ /* 0x000fe40000000f00 */
[----:B0-----:R-:W-:-:S07]  /*1150*/  LEA R4, R9, R2, 0x18 ;  /* 0x0000000209047211 */ /* 0x001fce00078ec0ff */
.L_x_181:
[C---:B------:R-:W-:Y:S01]  /*1160*/  IMAD R2, R7.reuse, 0x4, R4 ;  /* 0x0000000407027824 */ /* 0x040fe200078e0204 */
[----:B------:R-:W-:Y:S02]  /*1170*/  IADD3 R0, PT, PT, R0, 0x1, RZ ;  /* 0x0000000100007810 */ /* 0x000fe40007ffe0ff */
[----:B------:R-:W-:Y:S02]  /*1180*/  IADD3 R7, PT, PT, R7, 0x100, RZ ;  /* 0x0000010007077810 */ /* 0x000fe40007ffe0ff */
[----:B------:R-:W-:Y:S01]  /*1190*/  ISETP.NE.AND P0, PT, R0, R5, PT ;  /* 0x000000050000720c */ /* 0x000fe20003f05270 */
[----:B------:R-:W0:Y:S02]  /*11a0*/  LDS R2, [R2] ;  /* 0x0000000002027984 */ /* 0x000e240000000800 */
[----:B0-----:R-:W-:-:S10]  /*11b0*/  FADD R15, R2, R15 ;  /* 0x0000000f020f7221 */ /* 0x001fd40000000000 */
[----:B------:R-:W-:Y:S05]  /*11c0*/  @P0 BRA `(.L_x_181) ;  /* 0xfffffffc00e40947 */ /* 0x000fea000383ffff */
.L_x_173:
[----:B------:R-:W-:Y:S05]  /*11d0*/  BSYNC.RECONVERGENT B0 ;  /* 0x0000000000007941 */ /* 0x000fea0003800200 */
.L_x_172:
        /* <DEDUP_REMOVED lines=63> */
[----:B0-----:R-:W-:Y:S05]  /*15d0*/  CALL.REL.NOINC `($__internal_5_$__cuda_sm3x_div_rn_noftz_f32_slowpath) ;  /* 0x0000002800287944 */ /* 0x001fea0003c00000 */
[----:B------:R-:W-:-:S07]  /*15e0*/  MOV R4, R0 ;  /* 0x0000000000047202 */ /* 0x000fce0000000f00 */
.L_x_184:
[----:B------:R-:W1:Y:S01]  /*15f0*/  S2UR UR5, SR_CgaCtaId ;  /* 0x00000000000579c3 */ /* 0x000e620000008800 */
[----:B------:R-:W-:Y:S01]  /*1600*/  UMOV UR4, 0x400 ;  /* 0x0000040000047882 */ /* 0x000fe20000000000 */
[----:B------:R-:W-:Y:S01]  /*1610*/  PLOP3.LUT P0, PT, PT, PT, PT, 0x80, 0x8 ;  /* 0x000000000008781c */ /* 0x000fe20003f0f070 */
[----:B------:R-:W-:Y:S01]  /*1620*/  IMAD.U32 R0, RZ, RZ, UR4 ;  /* 0x00000004ff007e24 */ /* 0x000fe2000f8e00ff */
[----:B-1----:R-:W-:-:S04]  /*1630*/  MOV R5, UR5 ;  /* 0x0000000500057c02 */ /* 0x002fc80008000f00 */
[----:B------:R-:W-:-:S05]  /*1640*/  LEA R3, R5, R0, 0x18 ;  /* 0x0000000005037211 */ /* 0x000fca00078ec0ff */
[----:B------:R1:W-:Y:S02]  /*1650*/  STS [R3], R4 ;  /* 0x0000000403007388 */ /* 0x0003e40000000800 */
.L_x_183:
[----:B------:R-:W-:Y:S05]  /*1660*/  BSYNC.RECONVERGENT B0 ;  /* 0x0000000000007941 */ /* 0x000fea0003800200 */
.L_x_182:
        /* <DEDUP_REMOVED lines=22> */
.L_x_189:
        /* <DEDUP_REMOVED lines=29> */
.L_x_188:
[----:B------:R-:W-:Y:S05]  /*19a0*/  BSYNC.RECONVERGENT B1 ;  /* 0x0000000000017941 */ /* 0x000fea0003800200 */
.L_x_187:
        /* <DEDUP_REMOVED lines=19> */
.L_x_191:
[----:B------:R-:W-:Y:S05]  /*1ae0*/  BSYNC.RECONVERGENT B1 ;  /* 0x0000000000017941 */ /* 0x000fea0003800200 */
.L_x_190:
        /* <DEDUP_REMOVED lines=15> */
.L_x_186:
[----:B------:R-:W-:Y:S05]  /*1be0*/  BSYNC.RECONVERGENT B0 ;  /* 0x0000000000007941 */ /* 0x000fea0003800200 */
.L_x_185:
        /* <DEDUP_REMOVED lines=18> */
[----:B------:R-:W2:Y:S02]  /*1d10*/  LDS R3, [R8] ;  /* 0x0000000008037984 */ /* 0x000ea40000000800 */
[----:B--2---:R-:W-:-:S05]  /*1d20*/  FADD R3, R0, R3 ;  /* 0x0000000300037221 */ /* 0x004fca0000000000 */
[----:B------:R-:W-:Y:S04]  /*1d30*/  STS [R8], R3 ;  /* 0x0000000308007388 */ /* 0x000fe80000000800 */
        /* <DEDUP_REMOVED lines=20> */
.L_x_193:
[----:B------:R-:W-:Y:S05]  /*1e80*/  BSYNC.RECONVERGENT B0 ;  /* 0x0000000000007941 */ /* 0x000fea0003800200 */
.L_x_192:
[----:B------:R-:W-:Y:S04]  /*1e90*/  BSSY.RECONVERGENT B0, `(.L_x_194) ;  /* 0x0000015000007945 */ /* 0x000fe80003800200 */
[----:B------:R-:W-:Y:S05]  /*1ea0*/  @!P0 BRA `(.L_x_195) ;  /* 0x00000000004c8947 */ /* 0x000fea0003800000 */
[----:B------:R-:W3:Y:S02]  /*1eb0*/  LDS R2, [R9] ;  /* 0x0000000009027984 */ /* 0x000ee40000000800 */
[----:B---3--:R-:W-:Y:S01]  /*1ec0*/  IADD3 R0, PT, PT, R2, -0xd000000, RZ ;  /* 0xf300000002007810 */ /* 0x008fe20007ffe0ff */
[----:B------:R3:W4:Y:S03]  /*1ed0*/  MUFU.RSQ R3, R2 ;  /* 0x0000000200037308 */ /* 0x0007260000001400 */
[----:B------:R-:W-:-:S13]  /*1ee0*/  ISETP.GT.U32.AND P1, PT, R0, 0x727fffff, PT ;  /* 0x727fffff0000780c */ /* 0x000fda0003f24070 */
[----:B---3--:R-:W-:Y:S05]  /*1ef0*/  @!P1 BRA `(.L_x_196) ;  /* 0x0000000000189947 */ /* 0x008fea0003800000 */
[----:B------:R-:W-:Y:S01]  /*1f00*/  BSSY.RECONVERGENT B1, `(.L_x_197) ;  /* 0x0000003000017945 */ /* 0x000fe20003800200 */
[----:B------:R-:W-:-:S07]  /*1f10*/  MOV R20, 0x1f30 ;  /* 0x00001f3000147802 */ /* 0x000fce0000000f00 */
[----:B012-4-:R-:W-:Y:S05]  /*1f20*/  CALL.REL.NOINC `($__internal_4_$__cuda_sm20_sqrt_rn_f32_slowpath) ;  /* 0x0000001c00787944 */ /* 0x017fea0003c00000 */
[----:B------:R-:W-:Y:S05]  /*1f30*/  BSYNC.RECONVERGENT B1 ;  /* 0x0000000000017941 */ /* 0x000fea0003800200 */
.L_x_197:
[----:B------:R-:W-:Y:S01]  /*1f40*/  IMAD.MOV.U32 R0, RZ, RZ, R6 ;  /* 0x000000ffff007224 */ /* 0x000fe200078e0006 */
[----:B------:R-:W-:Y:S06]  /*1f50*/  BRA `(.L_x_198) ;  /* 0x0000000000107947 */ /* 0x000fec0003800000 */
.L_x_196:
[----:B-12-4-:R-:W-:Y:S01]  /*1f60*/  FMUL.FTZ R5, R2, R3 ;  /* 0x0000000302057220 */ /* 0x016fe20000410000 */
[----:B------:R-:W-:-:S03]  /*1f70*/  FMUL.FTZ R3, R3, 0.5 ;  /* 0x3f00000003037820 */ /* 0x000fc60000410000 */
[----:B------:R-:W-:-:S04]  /*1f80*/  FFMA R0, -R5, R5, R2 ;  /* 0x0000000505007223 */ /* 0x000fc80000000102 */
[----:B------:R-:W-:-:S07]  /*1f90*/  FFMA R0, R0, R3, R5 ;  /* 0x0000000300007223 */ /* 0x000fce0000000005 */
.L_x_198:
[----:B------:R-:W1:Y:S01]  /*1fa0*/  S2UR UR5, SR_CgaCtaId ;  /* 0x00000000000579c3 */ /* 0x000e620000008800 */
[----:B------:R-:W-:Y:S02]  /*1fb0*/  UMOV UR4, 0x400 ;  /* 0x0000040000047882 */ /* 0x000fe40000000000 */
[----:B-1----:R-:W-:-:S09]  /*1fc0*/  ULEA UR4, UR5, UR4, 0x18 ;  /* 0x0000000405047291 */ /* 0x002fd2000f8ec0ff */
[----:B------:R3:W-:Y:S03]  /*1fd0*/  STS [UR4+0x4], R0 ;  /* 0x00000400ff007988 */ /* 0x0007e60008000804 */
.L_x_195:
[----:B------:R-:W-:Y:S05]  /*1fe0*/  BSYNC.RECONVERGENT B0 ;  /* 0x0000000000007941 */ /* 0x000fea0003800200 */
.L_x_194:
[----:B---3--:R-:W3:Y:S08]  /*1ff0*/  LDC R0, c[0x0][0x398] ;  /* 0x0000e600ff007b82 */ /* 0x008ef00000000800 */
[----:B------:R-:W-:Y:S01]  /*2000*/  BAR.SYNC.DEFER_BLOCKING 0x0 ;  /* 0x0000000000007b1d */ /* 0x000fe20000010000 */
[----:B---3--:R-:W-:-:S13]  /*2010*/  ISETP.GE.AND P1, PT, R0, 0x1, PT ;  /* 0x000000010000780c */ /* 0x008fda0003f26270 */
[----:B------:R-:W-:Y:S05]  /*2020*/  @!P1 EXIT ;  /* 0x000000000000994d */ /* 0x000fea0003800000 */
[----:B------:R-:W3:Y:S01]  /*2030*/  LDCU UR4, c[0x0][0x3a0] ;  /* 0x00007400ff0477ac */ /* 0x000ee20008000800 */
[----:B-12---:R-:W1:Y:S01]  /*2040*/  LDC.64 R4, c[0x0][0x380] ;  /* 0x0000e000ff047b82 */ /* 0x006e620000000a00 */
[----:B------:R-:W-:Y:S01]  /*2050*/  LOP3.LUT R14, RZ, R10, RZ, 0x33, !PT ;  /* 0x0000000aff0e7212 */ /* 0x000fe200078e33ff */
[----:B------:R-:W-:-:S03]  /*2060*/  HFMA2 R13, -RZ, RZ, 0, 0 ;  /* 0x00000000ff0d7431 */ /* 0x000fc600000001ff */
[----:B---3--:R-:W-:Y:S02]  /*2070*/  IADD3 R14, PT, PT, R14, UR4, RZ ;  /* 0x000000040e0e7c10 */ /* 0x008fe4000fffe0ff */
[----:B------:R-:W-:Y:S02]  /*2080*/  I2FP.F32.S32 R12, UR4 ;  /* 0x00000004000c7c45 */ /* 0x000fe40008201400 */
[----:B0-----:R-:W-:Y:S01]  /*2090*/  LEA.HI R11, R14, 0x1, RZ, 0x18 ;  /* 0x000000010e0b7811 */ /* 0x001fe200078fc0ff */
[----:B-1----:R-:W-:-:S03]  /*20a0*/  IMAD.WIDE.U32 R4, R10, 0x4, R4 ;  /* 0x000000040a047825 */ /* 0x002fc600078e0004 */
[C---:B------:R-:W-:Y:S02]  /*20b0*/  LOP3.LUT R16, R11.reuse, 0xf, RZ, 0xc0, !PT ;  /* 0x0000000f0b107812 */ /* 0x040fe400078ec0ff */
[C---:B------:R-:W-:Y:S02]  /*20c0*/  LOP3.LUT R15, R11.reuse, 0x7, RZ, 0xc0, !PT ;  /* 0x000000070b0f7812 */ /* 0x040fe400078ec0ff */
[----:B------:R-:W-:-:S07]  /*20d0*/  LOP3.LUT R11, R11, 0x3, RZ, 0xc0, !PT ;  /* 0x000000030b0b7812 */ /* 0x000fce00078ec0ff */
.L_x_229:
[----:B0-----:R-:W0:Y:S01]  /*20e0*/  LDCU UR4, c[0x0][0x3a0] ;  /* 0x00007400ff0477ac */ /* 0x001e220008000800 */
[----:B-12---:R-:W1:Y:S01]  /*20f0*/  LDC.64 R6, c[0x0][0x380] ;  /* 0x0000e000ff067b82 */ /* 0x006e620000000a00 */
[----:B------:R-:W-:Y:S01]  /*2100*/  BSSY.RECONVERGENT B0, `(.L_x_199) ;  /* 0x0000070000007945 */ /* 0x000fe20003800200 */
[----:B------:R-:W-:Y:S01]  /*2110*/  IMAD.MOV.U32 R21, RZ, RZ, RZ ;  /* 0x000000ffff157224 */ /* 0x000fe200078e00ff */
[----:B0-----:R-:W-:Y:S01]  /*2120*/  ISETP.GE.AND P1, PT, R10, UR4, PT ;  /* 0x000000040a007c0c */ /* 0x001fe2000bf26270 */
[----:B------:R-:W-:-:S04]  /*2130*/  IMAD R3, R13, UR4, RZ ;  /* 0x000000040d037c24 */ /* 0x000fc8000f8e02ff */
[----:B-1----:R-:W-:-:S08]  /*2140*/  IMAD.WIDE R6, R3, 0x4, R6 ;  /* 0x0000000403067825 */ /* 0x002fd000078e0206 */
[----:B------:R-:W-:Y:S05]  /*2150*/  @P1 BRA `(.L_x_200) ;  /* 0x0000000400a81947 */ /* 0x000fea0003800000 */
[----:B------:R-:W-:Y:S01]  /*2160*/  ISETP.GE.U32.AND P2, PT, R14, 0xf00, PT ;  /* 0x00000f000e00780c */ /* 0x000fe20003f46070 */
[----:B------:R-:W-:Y:S01]  /*2170*/  BSSY.RECONVERGENT B1, `(.L_x_201) ;  /* 0x0000033000017945 */ /* 0x000fe20003800200 */
[----:B------:R-:W-:Y:S02]  /*2180*/  ISETP.NE.AND P1, PT, R16, RZ, PT ;  /* 0x000000ff1000720c */ /* 0x000fe40003f25270 */
[----:B------:R-:W-:Y:S02]  /*2190*/  MOV R21, RZ ;  /* 0x000000ff00157202 */ /* 0x000fe40000000f00 */
[----:B------:R-:W-:-:S07]  /*21a0*/  MOV R17, R10 ;  /* 0x0000000a00117202 */ /* 0x000fce0000000f00 */
[----:B------:R-:W-:Y:S05]  /*21b0*/  @!P2 BRA `(.L_x_202) ;  /* 0x0000000000b8a947 */ /* 0x000fea0003800000 */
[----:B------:R-:W-:Y:S01]  /*21c0*/  IMAD.WIDE R2, R3, 0x4, R4 ;  /* 0x0000000403027825 */ /* 0x000fe200078e0204 */
[----:B------:R-:W-:Y:S02]  /*21d0*/  LEA.HI R0, R14, 0x1, RZ, 0x18 ;  /* 0x000000010e007811 */ /* 0x000fe400078fc0ff */
[----:B------:R-:W-:Y:S01]  /*21e0*/  MOV R17, R10 ;  /* 0x0000000a00117202 */ /* 0x000fe20000000f00 */
[----:B------:R-:W-:Y:S01]  /*21f0*/  IMAD.MOV.U32 R21, RZ, RZ, RZ ;  /* 0x000000ffff157224 */ /* 0x000fe200078e00ff */
[----:B------:R-:W-:Y:S02]  /*2200*/  LOP3.LUT R0, R0, 0x1fffff0, RZ, 0xc0, !PT ;  /* 0x01fffff000007812 */ /* 0x000fe400078ec0ff */
[----:B------:R-:W-:-:S03]  /*2210*/  IADD3 R2, P2, PT, R2, 0x2000, RZ ;  /* 0x0000200002027810 */ /* 0x000fc60007f5e0ff */
[----:B------:R-:W-:Y:S01]  /*2220*/  IMAD.MOV R0, RZ, RZ, -R0 ;  /* 0x000000ffff007224 */ /* 0x000fe200078e0a00 */
[----:B------:R-:W-:-:S09]  /*2230*/  IADD3.X R3, PT, PT, RZ, R3, RZ, P2, !PT ;  /* 0x00000003ff037210 */ /* 0x000fd200017fe4ff */
.L_x_203:
        /* <DEDUP_REMOVED lines=24> */
[----:B------:R-:W-:Y:S01]  /*23c0*/  IADD3 R0, PT, PT, R0, 0x10, RZ ;  /* 0x0000001000007810 */ /* 0x000fe20007ffe0ff */
[----:B------:R-:W-:-:S03]  /*23d0*/  VIADD R17, R17, 0x1000 ;  /* 0x0000100011117836 */ /* 0x000fc60000000000 */
[----:B------:R-:W-:Y:S02]  /*23e0*/  ISETP.NE.AND P2, PT, R0, RZ, PT ;  /* 0x000000ff0000720c */ /* 0x000fe40003f45270 */
[----:B0-----:R-:W-:-:S04]  /*23f0*/  IADD3 R2, P3, PT, R2, 0x4000, RZ ;  /* 0x0000400002027810 */ /* 0x001fc80007f7e0ff */
[----:B------:R-:W-:Y:S01]  /*2400*/  IADD3.X R3, PT, PT, RZ, R3, RZ, P3, !PT ;  /* 0x00000003ff037210 */ /* 0x000fe20001ffe4ff */
        /* <DEDUP_REMOVED lines=9> */
.L_x_202:
[----:B------:R-:W-:Y:S05]  /*24a0*/  BSYNC.RECONVERGENT B1 ;  /* 0x0000000000017941 */ /* 0x000fea0003800200 */
.L_x_201:
        /* <DEDUP_REMOVED lines=24> */
.L_x_205:
[----:B------:R-:W-:Y:S05]  /*2630*/  BSYNC.RECONVERGENT B1 ;  /* 0x0000000000017941 */ /* 0x000fea0003800200 */
.L_x_204:
        /* <DEDUP_REMOVED lines=16> */
.L_x_207:
[----:B------:R-:W-:Y:S05]  /*2740*/  BSYNC.RECONVERGENT B1 ;  /* 0x0000000000017941 */ /* 0x000fea0003800200 */
.L_x_206:
        /* <DEDUP_REMOVED lines=11> */
.L_x_200:
[----:B------:R-:W-:Y:S05]  /*2800*/  BSYNC.RECONVERGENT B0 ;  /* 0x0000000000007941 */ /* 0x000fea0003800200 */
.L_x_199:
        /* <DEDUP_REMOVED lines=41> */
.L_x_209:
[----:B------:R-:W-:Y:S05]  /*2aa0*/  BSYNC.RECONVERGENT B0 ;  /* 0x0000000000007941 */ /* 0x000fea0003800200 */
.L_x_208:
[----:B------:R-:W-:Y:S04]  /*2ab0*/  BSSY.RECONVERGENT B0, `(.L_x_210) ;  /* 0x0000013000007945 */ /* 0x000fe80003800200 */
[----:B------:R-:W-:Y:S05]  /*2ac0*/  @!P0 BRA `(.L_x_211) ;  /* 0x0000000000448947 */ /* 0x000fea0003800000 */
[----:B------:R-:W2:Y:S01]  /*2ad0*/  LDS R3, [R9] ;  /* 0x0000000009037984 */ /* 0x000ea20000000800 */
[----:B01----:R-:W0:Y:S02]  /*2ae0*/  MUFU.RCP R17, R12 ;  /* 0x0000000c00117308 */ /* 0x003e240000001000 */
[----:B0-----:R-:W-:-:S04]  /*2af0*/  FFMA R0, -R12, R17, 1 ;  /* 0x3f8000000c007423 */ /* 0x001fc80000000111 */
[----:B------:R-:W-:Y:S02]  /*2b00*/  FFMA R0, R17, R0, R17 ;  /* 0x0000000011007223 */ /* 0x000fe40000000011 */
[----:B--2---:R-:W0:Y:S02]  /*2b10*/  FCHK P1, R3, R12 ;  /* 0x0000000c03007302 */ /* 0x004e240000020000 */
[----:B------:R-:W-:-:S04]  /*2b20*/  FFMA R17, R0, R3, RZ ;  /* 0x0000000300117223 */ /* 0x000fc800000000ff */
[----:B------:R-:W-:-:S04]  /*2b30*/  FFMA R2, -R12, R17, R3 ;  /* 0x000000110c027223 */ /* 0x000fc80000000103 */
[----:B------:R-:W-:Y:S01]  /*2b40*/  FFMA R0, R0, R2, R17 ;  /* 0x0000000200007223 */ /* 0x000fe20000000011 */
[----:B0-----:R-:W-:Y:S06]  /*2b50*/  @!P1 BRA `(.L_x_212) ;  /* 0x0000000000109947 */ /* 0x001fec0003800000 */
[----:B------:R-:W-:Y:S02]  /*2b60*/  MOV R0, R3 ;  /* 0x0000000300007202 */ /* 0x000fe40000000f00 */
[----:B------:R-:W-:Y:S02]  /*2b70*/  MOV R3, R12 ;  /* 0x0000000c00037202 */ /* 0x000fe40000000f00 */
[----:B------:R-:W-:-:S07]  /*2b80*/  MOV R18, 0x2ba0 ;  /* 0x00002ba000127802 */ /* 0x000fce0000000f00 */
[----:B------:R-:W-:Y:S05]  /*2b90*/  CALL.REL.NOINC `($__internal_5_$__cuda_sm3x_div_rn_noftz_f32_slowpath) ;  /* 0x0000001000b87944 */ /* 0x000fea0003c00000 */
.L_x_212:
[----:B------:R-:W0:Y:S01]  /*2ba0*/  S2UR UR5, SR_CgaCtaId ;  /* 0x00000000000579c3 */ /* 0x000e220000008800 */
[----:B------:R-:W-:Y:S02]  /*2bb0*/  UMOV UR4, 0x400 ;  /* 0x0000040000047882 */ /* 0x000fe40000000000 */
[----:B0-----:R-:W-:-:S09]  /*2bc0*/  ULEA UR4, UR5, UR4, 0x18 ;  /* 0x0000000405047291 */ /* 0x001fd2000f8ec0ff */
[----:B------:R2:W-:Y:S03]  /*2bd0*/  STS [UR4+0x8], R0 ;  /* 0x00000800ff007988 */ /* 0x0005e60008000804 */
.L_x_211:
[----:B------:R-:W-:Y:S05]  /*2be0*/  BSYNC.RECONVERGENT B0 ;  /* 0x0000000000007941 */ /* 0x000fea0003800200 */
.L_x_210:
        /* <DEDUP_REMOVED lines=14> */
[----:B01----:R-:W-:Y:S02]  /*2cd0*/  MOV R17, R10 ;  /* 0x0000000a00117202 */ /* 0x003fe40000000f00 */
[----:B---3--:R-:W-:-:S05]  /*2ce0*/  LEA R2, R20, R19, 0x18 ;  /* 0x0000001314027211 */ /* 0x008fca00078ec0ff */
[----:B------:R0:W1:Y:S04]  /*2cf0*/  LDS R18, [R2] ;  /* 0x0000000002127984 */ /* 0x0000680000000800 */
[----:B--2---:R0:W2:Y:S01]  /*2d00*/  LDS R0, [R2+0x8] ;  /* 0x0000080002007984 */ /* 0x0040a20000000800 */
        /* <DEDUP_REMOVED lines=8> */
.L_x_217:
[----:B0-----:R-:W-:-:S05]  /*2d90*/  IMAD.WIDE.U32 R2, R17, 0x4, R6 ;  /* 0x0000000411027825 */ /* 0x001fca00078e0006 */
[----:B------:R-:W2:Y:S01]  /*2da0*/  LDG.E.CONSTANT R27, desc[UR8][R2.64] ;  /* 0x00000008021b7981 */ /* 0x000ea2000c1e9900 */
[----:B------:R-:W-:-:S05]  /*2db0*/  LEA R26, R17, R24, 0x2 ;  /* 0x00000018111a7211 */ /* 0x000fca00078e10ff */
[----:B------:R-:W1:Y:S02]  /*2dc0*/  LDS R29, [R26] ;  /* 0x000000001a1d7984 */ /* 0x000e640000000800 */
[----:B-1----:R-:W-:Y:S01]  /*2dd0*/  FADD R29, R29, -R18 ;  /* 0x800000121d1d7221 */ /* 0x002fe20000000000 */
        /* <DEDUP_REMOVED lines=49> */
.L_x_216:
[----:B------:R-:W-:Y:S05]  /*30f0*/  BSYNC.RECONVERGENT B1 ;  /* 0x0000000000017941 */ /* 0x000fea0003800200 */
.L_x_215:
[----:B------:R-:W-:Y:S05]  /*3100*/  @!P2 BRA `(.L_x_214) ;  /* 0x000000040004a947 */ /* 0x000fea0003800000 */
[----:B0-----:R-:W-:Y:S01]  /*3110*/  VIADD R2, R15, 0xffffffff ;  /* 0xffffffff0f027836 */ /* 0x001fe20000000000 */
[----:B------:R-:W-:Y:S01]  /*3120*/  BSSY.RECONVERGENT B1, `(.L_x_218) ;  /* 0x0000021000017945 */ /* 0x000fe20003800200 */
[----:B------:R-:W-:-:S03]  /*3130*/  ISETP.NE.AND P2, PT, R11, RZ, PT ;  /* 0x000000ff0b00720c */ /* 0x000fc60003f45270 */
[----:B------:R-:W-:-:S13]  /*3140*/  ISETP.GE.U32.AND P1, PT, R2, 0x3, PT ;  /* 0x000000030200780c */ /* 0x000fda0003f26070 */
[----:B------:R-:W-:Y:S05]  /*3150*/  @!P1 BRA `(.L_x_219) ;  /* 0x0000000000749947 */ /* 0x000fea0003800000 */
[----:B------:R-:W-:-:S05]  /*3160*/  IMAD.WIDE.U32 R2, R17, 0x4, R6 ;  /* 0x0000000411027825 */ /* 0x000fca00078e0006 */
[----:B------:R-:W2:Y:S01]  /*3170*/  LDG.E.CONSTANT R27, desc[UR8][R2.64] ;  /* 0x00000008021b7981 */ /* 0x000ea2000c1e9900 */
[----:B------:R-:W-:-:S04]  /*3180*/  IADD3 R25, PT, PT, R19, 0x10, RZ ;  /* 0x0000001013197810 */ /* 0x000fc80007ffe0ff */
[----:B------:R-:W-:Y:S02]  /*3190*/  LEA R22, R20, R25, 0x18 ;  /* 0x0000001914167211 */ /* 0x000fe400078ec0ff */
[----:B------:R-:W3:Y:S02]  /*31a0*/  LDG.E.CONSTANT R25, desc[UR8][R2.64+0x400] ;  /* 0x0004000802197981 */ /* 0x000ee4000c1e9900 */
[----:B------:R-:W-:-:S05]  /*31b0*/  LEA R22, R17, R22, 0x2 ;  /* 0x0000001611167211 */ /* 0x000fca00078e10ff */
[----:B------:R-:W1:Y:S02]  /*31c0*/  LDS R29, [R22] ;  /* 0x00000000161d7984 */ /* 0x000e640000000800 */
[----:B-1----:R-:W-:Y:S02]  /*31d0*/  FADD R26, R29, -R18 ;  /* 0x800000121d1a7221 */ /* 0x002fe40000000000 */
[----:B------:R-:W0:Y:S01]  /*31e0*/  LDS R29, [R22+0x400] ;  /* 0x00040000161d7984 */ /* 0x000e220000000800 */
[----:B--2---:R-:W-:-:S03]  /*31f0*/  FADD R24, -R0, R27 ;  /* 0x0000001b00187221 */ /* 0x004fc60000000100 */
        /* <DEDUP_REMOVED lines=19> */
.L_x_219:
[----:B------:R-:W-:Y:S05]  /*3330*/  BSYNC.RECONVERGENT B1 ;  /* 0x0000000000017941 */ /* 0x000fea0003800200 */
.L_x_218:
[----:B------:R-:W-:Y:S05]  /*3340*/  @!P2 BRA `(.L_x_214) ;  /* 0x000000000074a947 */ /* 0x000fea0003800000 */
[C---:B------:R-:W-:Y:S02]  /*3350*/  LOP3.LUT P1, RZ, R14.reuse, 0x300, RZ, 0xc0, !PT ;  /* 0x000003000eff7812 */ /* 0x040fe4000782c0ff */
[----:B------:R-:W-:-:S11]  /*3360*/  LOP3.LUT P2, RZ, R14, 0x100, RZ, 0xc0, !PT ;  /* 0x000001000eff7812 */ /* 0x000fd6000784c0ff */
[----:B------:R-:W-:Y:S02]  /*3370*/  @P1 VIADD R25, R19, 0x10 ;  /* 0x0000001013191836 */ /* 0x000fe40000000000 */
[----:B------:R-:W-:-:S03]  /*3380*/  @P1 IMAD.WIDE.U32 R2, R17, 0x4, R6 ;  /* 0x0000000411021825 */ /* 0x000fc600078e0006 */
[----:B------:R-:W-:Y:S02]  /*3390*/  @P1 LEA R22, R20, R25, 0x18 ;  /* 0x0000001914161211 */ /* 0x000fe400078ec0ff */
[----:B------:R-:W2:Y:S02]  /*33a0*/  @P1 LDG.E.CONSTANT R25, desc[UR8][R2.64] ;  /* 0x0000000802191981 */ /* 0x000ea4000c1e9900 */
[C---:B------:R-:W-:Y:S02]  /*33b0*/  @P1 LEA R22, R17.reuse, R22, 0x2 ;  /* 0x0000001611161211 */ /* 0x040fe400078e10ff */
[----:B------:R-:W-:Y:S01]  /*33c0*/  @P1 IADD3 R17, PT, PT, R17, 0x200, RZ ;  /* 0x0000020011111810 */ /* 0x000fe20007ffe0ff */
[----:B------:R0:W3:Y:S04]  /*33d0*/  @P1 LDG.E.CONSTANT R27, desc[UR8][R2.64+0x400] ;  /* 0x00040008021b1981 */ /* 0x0000e8000c1e9900 */
[----:B------:R-:W-:-:S06]  /*33e0*/  @!P2 IMAD.WIDE.U32 R6, R17, 0x4, R6 ;  /* 0x000000041106a825 */ /* 0x000fcc00078e0006 */
[----:B------:R-:W4:Y:S01]  /*33f0*/  @!P2 LDG.E.CONSTANT R7, desc[UR8][R6.64] ;  /* 0x000000080607a981 */ /* 0x000f22000c1e9900 */
[----:B------:R-:W-:-:S03]  /*3400*/  @!P2 IADD3 R29, PT, PT, R19, 0x10, RZ ;  /* 0x00000010131da810 */ /* 0x000fc60007ffe0ff */
[----:B------:R-:W1:Y:S01]  /*3410*/  @P1 LDS R19, [R22] ;  /* 0x0000000016131984 */ /* 0x000e620000000800 */
[----:B------:R-:W-:-:S03]  /*3420*/  @!P2 LEA R20, R20, R29, 0x18 ;  /* 0x0000001d1414a211 */ /* 0x000fc600078ec0ff */
[----:B------:R-:W0:Y:S02]  /*3430*/  @P1 LDS R29, [R22+0x400] ;  /* 0x00040000161d1984 */ /* 0x000e240000000800 */
[----:B------:R-:W-:-:S06]  /*3440*/  @!P2 IMAD R17, R17, 0x4, R20 ;  /* 0x000000041111a824 */ /* 0x000fcc00078e0214 */
[----:B------:R-:W5:Y:S01]  /*3450*/  @!P2 LDS R17, [R17] ;  /* 0x000000001111a984 */ /* 0x000f620000000800 */
[--C-:B-1----:R-:W-:Y:S01]  /*3460*/  @P1 FADD R19, R19, -R18.reuse ;  /* 0x8000001213131221 */ /* 0x102fe20000000000 */
[--C-:B0-----:R-:W-:Y:S01]  /*3470*/  @P1 FADD R2, R29, -R18.reuse ;  /* 0x800000121d021221 */ /* 0x101fe20000000000 */
[----:B-----5:R-:W-:Y:S01]  /*3480*/  @!P2 FADD R18, R17, -R18 ;  /* 0x800000121112a221 */ /* 0x020fe20000000000 */
[----:B--2---:R-:W-:-:S04]  /*3490*/  @P1 FADD R20, -R0, R25 ;  /* 0x0000001900141221 */ /* 0x004fc80000000100 */
        /* <DEDUP_REMOVED lines=8> */
.L_x_214:
[----:B------:R-:W-:Y:S05]  /*3520*/  BSYNC.RECONVERGENT B0 ;  /* 0x0000000000007941 */ /* 0x000fea0003800200 */
.L_x_213:
[----:B------:R-:W-:Y:S01]  /*3530*/  STS [R8], R23 ;  /* 0x0000001708007388 */ /* 0x000fe20000000800 */
[C---:B------:R-:W-:Y:S01]  /*3540*/  ISETP.GT.U32.AND P1, PT, R10.reuse, 0x7f, PT ;  /* 0x0000007f0a00780c */ /* 0x040fe20003f24070 */
[----:B------:R-:W-:Y:S01]  /*3550*/  BSSY.RECONVERGENT B0, `(.L_x_220) ;  /* 0x0000048000007945 */ /* 0x000fe20003800200 */
[----:B------:R-:W-:Y:S01]  /*3560*/  ISETP.GT.U32.AND P2, PT, R10, 0x3f, PT ;  /* 0x0000003f0a00780c */ /* 0x000fe20003f44070 */
[----:B------:R-:W-:Y:S01]  /*3570*/  STS [R8+0x400], R21 ;  /* 0x0004001508007388 */ /* 0x000fe20000000800 */
[----:B------:R-:W-:Y:S09]  /*3580*/  BAR.SYNC.DEFER_BLOCKING 0x0 ;  /* 0x0000000000007b1d */ /* 0x000ff20000010000 */
[----:B--2---:R-:W-:Y:S04]  /*3590*/  @!P1 LDS R0, [R8+0x200] ;  /* 0x0002000008009984 */ /* 0x004fe80000000800 */
[----:B------:R-:W2:Y:S04]  /*35a0*/  @!P1 LDS R3, [R8] ;  /* 0x0000000008039984 */ /* 0x000ea80000000800 */
[----:B0-----:R-:W-:Y:S04]  /*35b0*/  @!P1 LDS R2, [R8+0x600] ;  /* 0x0006000008029984 */ /* 0x001fe80000000800 */
[----:B------:R-:W0:Y:S01]  /*35c0*/  @!P1 LDS R7, [R8+0x400] ;  /* 0x0004000008079984 */ /* 0x000e220000000800 */
[----:B--2---:R-:W-:-:S05]  /*35d0*/  @!P1 FADD R3, R0, R3 ;  /* 0x0000000300039221 */ /* 0x004fca0000000000 */
[----:B------:R-:W-:Y:S01]  /*35e0*/  @!P1 STS [R8], R3 ;  /* 0x0000000308009388 */ /* 0x000fe20000000800 */
[----:B0-----:R-:W-:-:S05]  /*35f0*/  @!P1 FADD R7, R2, R7 ;  /* 0x0000000702079221 */ /* 0x001fca0000000000 */
[----:B------:R-:W-:Y:S01]  /*3600*/  @!P1 STS [R8+0x400], R7 ;  /* 0x0004000708009388 */ /* 0x000fe20000000800 */
[----:B------:R-:W-:Y:S01]  /*3610*/  BAR.SYNC.DEFER_BLOCKING 0x0 ;  /* 0x0000000000007b1d */ /* 0x000fe20000010000 */
[----:B------:R-:W-:-:S05]  /*3620*/  ISETP.GT.U32.AND P1, PT, R10, 0x1f, PT ;  /* 0x0000001f0a00780c */ /* 0x000fca0003f24070 */
[----:B------:R-:W-:Y:S04]  /*3630*/  @!P2 LDS R0, [R8+0x100] ;  /* 0x000100000800a984 */ /* 0x000fe80000000800 */
[----:B-1----:R-:W0:Y:S04]  /*3640*/  @!P2 LDS R17, [R8] ;  /* 0x000000000811a984 */ /* 0x002e280000000800 */
        /* <DEDUP_REMOVED lines=56> */
.L_x_221:
[----:B------:R-:W-:Y:S05]  /*39d0*/  BSYNC.RECONVERGENT B0 ;  /* 0x0000000000007941 */ /* 0x000fea0003800200 */
.L_x_220:
[----:B------:R-:W-:Y:S04]  /*39e0*/  BSSY.RECONVERGENT B0, `(.L_x_222) ;  /* 0x000002c000007945 */ /* 0x000fe80003800200 */
[----:B------:R-:W-:Y:S05]  /*39f0*/  @!P0 BRA `(.L_x_223) ;  /* 0x0000000000a88947 */ /* 0x000fea0003800000 */
[----:B------:R-:W2:Y:S04]  /*3a00*/  LDS R2, [R9+0x400] ;  /* 0x0004000009027984 */ /* 0x000ea80000000800 */
[----:B------:R3:W4:Y:S01]  /*3a10*/  LDS R0, [R9] ;  /* 0x0000000009007984 */ /* 0x0007220000000800 */
[----:B--2---:R-:W-:Y:S01]  /*3a20*/  IADD3 R6, PT, PT, R2, -0xd000000, RZ ;  /* 0xf300000002067810 */ /* 0x004fe20007ffe0ff */
[----:B------:R3:W2:Y:S03]  /*3a30*/  MUFU.RSQ R3, R2 ;  /* 0x0000000200037308 */ /* 0x0006a60000001400 */
[----:B------:R-:W-:-:S13]  /*3a40*/  ISETP.GT.U32.AND P1, PT, R6, 0x727fffff, PT ;  /* 0x727fffff0600780c */ /* 0x000fda0003f24070 */
[----:B---34-:R-:W-:Y:S05]  /*3a50*/  @!P1 BRA `(.L_x_224) ;  /* 0x0000000000189947 */ /* 0x018fea0003800000 */
[----:B------:R-:W-:Y:S01]  /*3a60*/  BSSY.RECONVERGENT B1, `(.L_x_225) ;  /* 0x0000003000017945 */ /* 0x000fe20003800200 */
[----:B------:R-:W-:-:S07]  /*3a70*/  MOV R20, 0x3a90 ;  /* 0x00003a9000147802 */ /* 0x000fce0000000f00 */
[----:B012---:R-:W-:Y:S05]  /*3a80*/  CALL.REL.NOINC `($__internal_4_$__cuda_sm20_sqrt_rn_f32_slowpath) ;  /* 0x0000000000a07944 */ /* 0x007fea0003c00000 */
[----:B------:R-:W-:Y:S05]  /*3a90*/  BSYNC.RECONVERGENT B1 ;  /* 0x0000000000017941 */ /* 0x000fea0003800200 */
.L_x_225:
[----:B------:R-:W-:Y:S01]  /*3aa0*/  MOV R2, R6 ;  /* 0x0000000600027202 */ /* 0x000fe20000000f00 */
[----:B------:R-:W-:Y:S06]  /*3ab0*/  BRA `(.L_x_226) ;  /* 0x0000000000107947 */ /* 0x000fec0003800000 */
.L_x_224:
[----:B--2---:R-:W-:Y:S01]  /*3ac0*/  FMUL.FTZ R7, R2, R3 ;  /* 0x0000000302077220 */ /* 0x004fe20000410000 */
[----:B------:R-:W-:-:S03]  /*3ad0*/  FMUL.FTZ R3, R3, 0.5 ;  /* 0x3f00000003037820 */ /* 0x000fc60000410000 */
[----:B------:R-:W-:-:S04]  /*3ae0*/  FFMA R2, -R7, R7, R2 ;  /* 0x0000000707027223 */ /* 0x000fc80000000102 */
[----:B------:R-:W-:-:S07]  /*3af0*/  FFMA R2, R2, R3, R7 ;  /* 0x0000000302027223 */ /* 0x000fce0000000007 */
.L_x_226:
[----:B------:R-:W2:Y:S01]  /*3b00*/  S2UR UR5, SR_CgaCtaId ;  /* 0x00000000000579c3 */ /* 0x000ea20000008800 */
[----:B------:R-:W-:Y:S01]  /*3b10*/  UMOV UR4, 0x400 ;  /* 0x0000040000047882 */ /* 0x000fe20000000000 */
[----:B------:R-:W-:Y:S01]  /*3b20*/  BSSY.RECONVERGENT B1, `(.L_x_227) ;  /* 0x0000011000017945 */ /* 0x000fe20003800200 */
[----:B--2---:R-:W-:-:S09]  /*3b30*/  ULEA UR4, UR5, UR4, 0x18 ;  /* 0x0000000405047291 */ /* 0x004fd2000f8ec0ff */
[----:B------:R-:W2:Y:S02]  /*3b40*/  LDS R3, [UR4+0x4] ;  /* 0x00000404ff037984 */ /* 0x000ea40008000800 */
[----:B--2---:R-:W-:-:S04]  /*3b50*/  FMUL R7, R3, R2 ;  /* 0x0000000203077220 */ /* 0x004fc80000400000 */
[----:B------:R-:W2:Y:S01]  /*3b60*/  MUFU.RCP R2, R7 ;  /* 0x0000000700027308 */ /* 0x000ea20000001000 */
[----:B------:R-:W-:-:S07]  /*3b70*/  FSETP.GT.AND P3, PT, R7, 9.9999999600419720025e-13, PT ;  /* 0x2b8cbccc0700780b */ /* 0x000fce0003f64000 */
[----:B------:R-:W3:Y:S01]  /*3b80*/  FCHK P1, R0, R7 ;  /* 0x0000000700007302 */ /* 0x000ee20000020000 */
[----:B--2---:R-:W-:-:S04]  /*3b90*/  FFMA R3, -R7, R2, 1 ;  /* 0x3f80000007037423 */ /* 0x004fc80000000102 */
[----:B------:R-:W-:-:S04]  /*3ba0*/  FFMA R3, R2, R3, R2 ;  /* 0x0000000302037223 */ /* 0x000fc80000000002 */
[----:B------:R-:W-:-:S04]  /*3bb0*/  FFMA R2, R0, R3, RZ ;  /* 0x0000000300027223 */ /* 0x000fc800000000ff */
[----:B------:R-:W-:-:S04]  /*3bc0*/  FFMA R6, -R7, R2, R0 ;  /* 0x0000000207067223 */ /* 0x000fc80000000100 */
[----:B------:R-:W-:Y:S01]  /*3bd0*/  FFMA R6, R3, R6, R2 ;  /* 0x0000000603067223 */ /* 0x000fe20000000002 */
[----:B---3--:R-:W-:Y:S06]  /*3be0*/  @!P1 BRA `(.L_x_228) ;  /* 0x0000000000109947 */ /* 0x008fec0003800000 */
[----:B------:R-:W-:Y:S02]  /*3bf0*/  MOV R3, R7 ;  /* 0x0000000700037202 */ /* 0x000fe40000000f00 */
[----:B------:R-:W-:-:S07]  /*3c00*/  MOV R18, 0x3c20 ;  /* 0x00003c2000127802 */ /* 0x000fce0000000f00 */
[----:B01----:R-:W-:Y:S05]  /*3c10*/  CALL.REL.NOINC `($__internal_5_$__cuda_sm3x_div_rn_noftz_f32_slowpath) ;  /* 0x0000000000987944 */ /* 0x003fea0003c00000 */
[----:B------:R-:W-:-:S07]  /*3c20*/  IMAD.MOV.U32 R6, RZ, RZ, R0 ;  /* 0x000000ffff067224 */ /* 0x000fce00078e0000 */
.L_x_228:
[----:B------:R-:W-:Y:S05]  /*3c30*/  BSYNC.RECONVERGENT B1 ;  /* 0x0000000000017941 */ /* 0x000fea0003800200 */
.L_x_227:
[----:B------:R-:W0:Y:S01]  /*3c40*/  LDC R0, c[0x0][0x39c] ;  /* 0x0000e700ff007b82 */ /* 0x000e220000000800 */
[----:B------:R-:W-:-:S07]  /*3c50*/  FSEL R7, R6, RZ, P3 ;  /* 0x000000ff06077208 */ /* 0x000fce0001800000 */
[----:B------:R-:W2:Y:S01]  /*3c60*/  LDC.64 R2, c[0x0][0x390] ;  /* 0x0000e400ff027b82 */ /* 0x000ea20000000a00 */
[----:B0-----:R-:W-:-:S04]  /*3c70*/  IMAD R17, R13, R0, UR6 ;  /* 0x000000060d117e24 */ /* 0x001fc8000f8e0200 */
[----:B--2---:R-:W-:-:S05]  /*3c80*/  IMAD.WIDE R2, R17, 0x4, R2 ;  /* 0x0000000411027825 */ /* 0x004fca00078e0202 */
[----:B------:R2:W-:Y:S02]  /*3c90*/  STG.E desc[UR8][R2.64], R7 ;  /* 0x0000000702007986 */ /* 0x0005e4000c101908 */
.L_x_223:
[----:B------:R-:W-:Y:S05]  /*3ca0*/  BSYNC.RECONVERGENT B0 ;  /* 0x0000000000007941 */ /* 0x000fea0003800200 */
.L_x_222:
[----:B------:R-:W3:Y:S01]  /*3cb0*/  LDCU UR4, c[0x0][0x398] ;  /* 0x00007300ff0477ac */ /* 0x000ee20008000800 */
[----:B------:R-:W-:Y:S01]  /*3cc0*/  IADD3 R13, PT, PT, R13, 0x1, RZ ;  /* 0x000000010d0d7810 */ /* 0x000fe20007ffe0ff */
[----:B------:R-:W-:Y:S03]  /*3cd0*/  BAR.SYNC.DEFER_BLOCKING 0x0 ;  /* 0x0000000000007b1d */ /* 0x000fe60000010000 */
[----:B---3--:R-:W-:-:S13]  /*3ce0*/  ISETP.NE.AND P1, PT, R13, UR4, PT ;  /* 0x000000040d007c0c */ /* 0x008fda000bf25270 */
[----:B------:R-:W-:Y:S05]  /*3cf0*/  @P1 BRA `(.L_x_229) ;  /* 0xffffffe000f81947 */ /* 0x000fea000383ffff */
[----:B------:R-:W-:Y:S05]  /*3d00*/  EXIT ;  /* 0x000000000000794d */ /* 0x000fea0003800000 */
        .weak           $__internal_4_$__cuda_sm20_sqrt_rn_f32_slowpath
        .type           $__internal_4_$__cuda_sm20_sqrt_rn_f32_slowpath,@function
        .size           $__internal_4_$__cuda_sm20_sqrt_rn_f32_slowpath,($__internal_5_$__cuda_sm3x_div_rn_noftz_f32_slowpath - $__internal_4_$__cuda_sm20_sqrt_rn_f32_slowpath)
$__internal_4_$__cuda_sm20_sqrt_rn_f32_slowpath:
        /* <DEDUP_REMOVED lines=19> */
.L_x_230:
[----:B------:R-:W-:Y:S01]  /*3e40*/  MOV R6, R3 ;  /* 0x0000000300067202 */ /* 0x000fe20000000f00 */
[----:B------:R-:W-:Y:S01]  /*3e50*/  HFMA2 R3, -RZ, RZ, 0, 0 ;  /* 0x00000000ff037431 */ /* 0x000fe200000001ff */
[----:B------:R-:W-:-:S04]  /*3e60*/  MOV R2, R20 ;  /* 0x0000001400027202 */ /* 0x000fc80000000f00 */
[----:B------:R-:W-:Y:S05]  /*3e70*/  RET.REL.NODEC R2 `(_Z26pearson_strategy6_templateILi256EEvPKfS1_Pfiii) ;  /* 0xffffffc002607950 */ /* 0x000fea0003c3ffff */
        .weak           $__internal_5_$__cuda_sm3x_div_rn_noftz_f32_slowpath
        .type           $__internal_5_$__cuda_sm3x_div_rn_noftz_f32_slowpath,@function
        .size           $__internal_5_$__cuda_sm3x_div_rn_noftz_f32_slowpath,(.L_x_491 - $__internal_5_$__cuda_sm3x_div_rn_noftz_f32_slowpath)
$__internal_5_$__cuda_sm3x_div_rn_noftz_f32_slowpath:
        /* <DEDUP_REMOVED lines=34> */
.L_x_232:
        /* <DEDUP_REMOVED lines=51> */
.L_x_239:
[----:B------:R-:W-:-:S04]  /*43d0*/  LOP3.LUT R0, R0, 0x80000000, RZ, 0xc0, !PT ;  /* 0x8000000000007812 */ /* 0x000fc800078ec0ff */
[----:B------:R-:W-:Y:S01]  /*43e0*/  LOP3.LUT R0, R0, 0x7f800000, RZ, 0xfc, !PT ;  /* 0x7f80000000007812 */ /* 0x000fe200078efcff */
[----:B------:R-:W-:Y:S06]  /*43f0*/  BRA `(.L_x_240) ;  /* 0x0000000000047947 */ /* 0x000fec0003800000 */
.L_x_238:
[----:B------:R-:W-:-:S07]  /*4400*/  LEA R0, R22, R0, 0x17 ;  /* 0x0000000016007211 */ /* 0x000fce00078eb8ff */
.L_x_240:
[----:B------:R-:W-:Y:S05]  /*4410*/  BSYNC.RECONVERGENT B3 ;  /* 0x0000000000037941 */ /* 0x000fea0003800200 */
.L_x_237:
[----:B------:R-:W-:Y:S05]  /*4420*/  BRA `(.L_x_241) ;  /* 0x0000000000207947 */ /* 0x000fea0003800000 */
.L_x_236:
[----:B------:R-:W-:-:S04]  /*4430*/  LOP3.LUT R0, R3, 0x80000000, R0, 0x48, !PT ;  /* 0x8000000003007812 */ /* 0x000fc800078e4800 */
[----:B------:R-:W-:Y:S01]  /*4440*/  LOP3.LUT R0, R0, 0x7f800000, RZ, 0xfc, !PT ;  /* 0x7f80000000007812 */ /* 0x000fe200078efcff */
[----:B------:R-:W-:Y:S06]  /*4450*/  BRA `(.L_x_241) ;  /* 0x0000000000147947 */ /* 0x000fec0003800000 */
.L_x_235:
[----:B------:R-:W-:Y:S01]  /*4460*/  LOP3.LUT R0, R3, 0x80000000, R0, 0x48, !PT ;  /* 0x8000000003007812 */ /* 0x000fe200078e4800 */
[----:B------:R-:W-:Y:S06]  /*4470*/  BRA `(.L_x_241) ;  /* 0x00000000000c7947 */ /* 0x000fec0003800000 */
.L_x_234:
[----:B------:R-:W0:Y:S01]  /*4480*/  MUFU.RSQ R0, -QNAN ;  /* 0xffc0000000007908 */ /* 0x000e220000001400 */
[----:B------:R-:W-:Y:S05]  /*4490*/  BRA `(.L_x_241) ;  /* 0x0000000000047947 */ /* 0x000fea0003800000 */
.L_x_233:
[----:B------:R-:W-:-:S07]  /*44a0*/  FADD.FTZ R0, R0, R3 ;  /* 0x0000000300007221 */ /* 0x000fce0000010000 */
.L_x_241:
[----:B------:R-:W-:Y:S05]  /*44b0*/  BSYNC.RECONVERGENT B2 ;  /* 0x0000000000027941 */ /* 0x000fea0003800200 */
.L_x_231:
[----:B------:R-:W-:-:S04]  /*44c0*/  HFMA2 R19, -RZ, RZ, 0, 0 ;  /* 0x00000000ff137431 */ /* 0x000fc800000001ff */
[----:B0-----:R-:W-:Y:S05]  /*44d0*/  RET.REL.NODEC R18 `(_Z26pearson_strategy6_templateILi256EEvPKfS1_Pfiii) ;  /* 0xffffffb812c87950 */ /* 0x001fea0003c3ffff */
.L_x_242:
        /* <DEDUP_REMOVED lines=10> */
.L_x_491:


//--------------------- .text._Z26pearson_strategy6_templateILi128EEvPKfS1_Pfiii --------------------------
	.section	.text._Z26pearson_strategy6_templateILi128EEvPKfS1_Pfiii,"ax",@progbits
	.align	128
        .global         _Z26pearson_strategy6_templateILi128EEvPKfS1_Pfiii
        .type           _Z26pearson_strategy6_templateILi128EEvPKfS1_Pfiii,@function
        .size           _Z26pearson_strategy6_templateILi128EEvPKfS1_Pfiii,(.L_x_493 - _Z26pearson_strategy6_templateILi128EEvPKfS1_Pfiii)
        .other          _Z26pearson_strategy6_templateILi128EEvPKfS1_Pfiii,@"STO_CUDA_ENTRY STV_DEFAULT"
_Z26pearson_strategy6_templateILi128EEvPKfS1_Pfiii:
.text._Z26pearson_strategy6_templateILi128EEvPKfS1_Pfiii:
        /* <DEDUP_REMOVED lines=31> */
.L_x_247:
        /* <DEDUP_REMOVED lines=11> */
.L_x_246:
[----:B------:R-:W-:Y:S05]  /*02a0*/  BSYNC.RECONVERGENT B1 ;  /* 0x0000000000017941 */ /* 0x000fea0003800200 */
.L_x_245:
        /* <DEDUP_REMOVED lines=12> */
.L_x_250:
        /* <DEDUP_REMOVED lines=55> */
.L_x_249:
[----:B------:R-:W-:Y:S05]  /*06e0*/  BSYNC.RECONVERGENT B1 ;  /* 0x0000000000017941 */ /* 0x000fea0003800200 */
.L_x_248:
        /* <DEDUP_REMOVED lines=33> */
.L_x_252:
[----:B------:R-:W-:Y:S05]  /*0900*/  BSYNC.RECONVERGENT B1 ;  /* 0x0000000000017941 */ /* 0x000fea0003800200 */
.L_x_251:
        /* <DEDUP_REMOVED lines=16> */
.L_x_244:
[----:B------:R-:W-:Y:S05]  /*0a10*/  BSYNC.RECONVERGENT B0 ;  /* 0x0000000000007941 */ /* 0x000fea0003800200 */
.L_x_243:
        /* <DEDUP_REMOVED lines=22> */
.L_x_257:
        /* <DEDUP_REMOVED lines=37> */
.L_x_256:
[----:B------:R-:W-:Y:S05]  /*0dd0*/  BSYNC.RECONVERGENT B1 ;  /* 0x0000000000017941 */ /* 0x000fea0003800200 */
.L_x_255:
        /* <DEDUP_REMOVED lines=28> */
.L_x_259:
[----:B------:R-:W-:Y:S05]  /*0fa0*/  BSYNC.RECONVERGENT B1 ;  /* 0x0000000000017941 */ /* 0x000fea0003800200 */
.L_x_258:
        /* <DEDUP_REMOVED lines=20> */
.L_x_261:
[----:B------:R-:W-:Y:S05]  /*10f0*/  BSYNC.RECONVERGENT B1 ;  /* 0x0000000000017941 */ /* 0x000fea0003800200 */
.L_x_260:
[----:B------:R-:W-:Y:S05]  /*1100*/  @!P1 BRA `(.L_x_254) ;  /* 0x0000000000309947 */ /* 0x000fea0003800000 */
[----:B------:R-:W0:Y:S01]  /*1110*/  S2R R9, SR_CgaCtaId ;  /* 0x0000000000097919 */ /* 0x000e220000008800 */
[----:B------:R-:W-:-:S04]  /*1120*/  MOV R0, 0x400 ;  /* 0x0000040000007802 */ /* 0x000fc80000000f00 */
[----:B------:R-:W-:Y:S02]  /*1130*/  IADD3 R2, PT, PT, R0, 0x10, RZ ;  /* 0x0000001000027810 */ /* 0x000fe40007ffe0ff */
[----:B------:R-:W-:Y:S02]  /*1140*/  MOV R0, RZ ;  /* 0x000000ff00007202 */ /* 0x000fe40000000f00 */
[----:B0-----:R-:W-:-:S07]  /*1150*/  LEA R4, R9, R2, 0x18 ;  /* 0x0000000209047211 */ /* 0x001fce00078ec0ff */
.L_x_262:
[C---:B------:R-:W-:Y:S01]  /*1160*/  IMAD R2, R7.reuse, 0x4, R4 ;  /* 0x0000000407027824 */ /* 0x040fe200078e0204 */
[----:B------:R-:W-:Y:S02]  /*1170*/  IADD3 R0, PT, PT, R0, 0x1, RZ ;  /* 0x0000000100007810 */ /* 0x000fe40007ffe0ff */
[----:B------:R-:W-:Y:S02]  /*1180*/  IADD3 R7, PT, PT, R7, 0x80, RZ ;  /* 0x0000008007077810 */ /* 0x000fe40007ffe0ff */
[----:B------:R-:W-:Y:S01]  /*1190*/  ISETP.NE.AND P0, PT, R0, R5, PT ;  /* 0x000000050000720c */ /* 0x000fe20003f05270 */
[----:B------:R-:W0:Y:S02]  /*11a0*/  LDS R2, [R2] ;  /* 0x0000000002027984 */ /* 0x000e240000000800 */
[----:B0-----:R-:W-:-:S10]  /*11b0*/  FADD R15, R2, R15 ;  /* 0x0000000f020f7221 */ /* 0x001fd40000000000 */
[----:B------:R-:W-:Y:S05]  /*11c0*/  @P0 BRA `(.L_x_262) ;  /* 0xfffffffc00e40947 */ /* 0x000fea000383ffff */
.L_x_254:
[----:B------:R-:W-:Y:S05]  /*11d0*/  BSYNC.RECONVERGENT B0 ;  /* 0x0000000000007941 */ /* 0x000fea0003800200 */
.L_x_253:
        /* <DEDUP_REMOVED lines=57> */
[----:B-1----:R-:W-:Y:S05]  /*1570*/  CALL.REL.NOINC `($__internal_7_$__cuda_sm3x_div_rn_noftz_f32_slowpath) ;  /* 0x0000002400d07944 */ /* 0x002fea0003c00000 */
[----:B------:R-:W-:-:S07]  /*1580*/  MOV R4, R0 ;  /* 0x0000000000047202 */ /* 0x000fce0000000f00 */
.L_x_265:
[----:B------:R-:W0:Y:S01]  /*1590*/  S2UR UR5, SR_CgaCtaId ;  /* 0x00000000000579c3 */ /* 0x000e220000008800 */
[----:B------:R-:W-:Y:S01]  /*15a0*/  UMOV UR4, 0x400 ;  /* 0x0000040000047882 */ /* 0x000fe20000000000 */
[----:B------:R-:W-:Y:S01]  /*15b0*/  PLOP3.LUT P0, PT, PT, PT, PT, 0x80, 0x8 ;  /* 0x000000000008781c */ /* 0x000fe20003f0f070 */
[----:B------:R-:W-:Y:S01]  /*15c0*/  IMAD.U32 R0, RZ, RZ, UR4 ;  /* 0x00000004ff007e24 */ /* 0x000fe2000f8e00ff */
[----:B0-----:R-:W-:-:S04]  /*15d0*/  MOV R5, UR5 ;  /* 0x0000000500057c02 */ /* 0x001fc80008000f00 */
[----:B------:R-:W-:-:S05]  /*15e0*/  LEA R3, R5, R0, 0x18 ;  /* 0x0000000005037211 */ /* 0x000fca00078ec0ff */
[----:B------:R2:W-:Y:S02]  /*15f0*/  STS [R3], R4 ;  /* 0x0000000403007388 */ /* 0x0005e40000000800 */
.L_x_264:
[----:B------:R-:W-:Y:S05]  /*1600*/  BSYNC.RECONVERGENT B0 ;  /* 0x0000000000007941 */ /* 0x000fea0003800200 */
.L_x_263:
[----:B------:R-:W3:Y:S01]  /*1610*/  LDCU UR4, c[0x0][0x3a0] ;  /* 0x00007400ff0477ac */ /* 0x000ee20008000800 */
[----:B------:R-:W-:Y:S01]  /*1620*/  BSSY.RECONVERGENT B0, `(.L_x_266) ;  /* 0x0000056000007945 */ /* 0x000fe20003800200 */
[----:B------:R-:W-:Y:S01]  /*1630*/  HFMA2 R13, -RZ, RZ, 0, 0 ;  /* 0x00000000ff0d7431 */ /* 0x000fe200000001ff */
[----:B------:R-:W-:Y:S01]  /*1640*/  BAR.SYNC.DEFER_BLOCKING 0x0 ;  /* 0x0000000000007b1d */ /* 0x000fe20000010000 */
[----:B---3--:R-:W-:-:S13]  /*1650*/  ISETP.GE.AND P1, PT, R10, UR4, PT ;  /* 0x000000040a007c0c */ /* 0x008fda000bf26270 */
[----:B------:R-:W-:Y:S05]  /*1660*/  @P1 BRA `(.L_x_267) ;  /* 0x0000000400441947 */ /* 0x000fea0003800000 */
[----:B--2---:R-:W-:Y:S01]  /*1670*/  LEA R3, R5, R0, 0x18 ;  /* 0x0000000005037211 */ /* 0x004fe200078ec0ff */
[----:B------:R-:W-:Y:S01]  /*1680*/  BSSY.RECONVERGENT B1, `(.L_x_268) ;  /* 0x000002c000017945 */ /* 0x000fe20003800200 */
[-C--:B------:R-:W-:Y:S02]  /*1690*/  LOP3.LUT R4, RZ, R10.reuse, RZ, 0x33, !PT ;  /* 0x0000000aff047212 */ /* 0x080fe400078e33ff */
[----:B------:R-:W-:Y:S02]  /*16a0*/  MOV R13, RZ ;  /* 0x000000ff000d7202 */ /* 0x000fe40000000f00 */
[----:B------:R-:W2:Y:S01]  /*16b0*/  LDS R3, [R3] ;  /* 0x0000000003037984 */ /* 0x000ea20000000800 */
[----:B------:R-:W-:Y:S01]  /*16c0*/  VIADD R4, R4, UR4 ;  /* 0x0000000404047c36 */ /* 0x000fe20008000000 */
[----:B0-----:R-:W-:-:S04]  /*16d0*/  MOV R7, R10 ;  /* 0x0000000a00077202 */ /* 0x001fc80000000f00 */
        /* <DEDUP_REMOVED lines=9> */
.L_x_270:
[C---:B------:R-:W-:Y:S01]  /*1770*/  IMAD R15, R7.reuse, 0x4, R2 ;  /* 0x00000004070f7824 */ /* 0x040fe200078e0202 */
[----:B------:R-:W-:Y:S02]  /*1780*/  IADD3 R14, PT, PT, R14, 0x8, RZ ;  /* 0x000000080e0e7810 */ /* 0x000fe40007ffe0ff */
[----:B------:R-:W-:Y:S02]  /*1790*/  IADD3 R7, PT, PT, R7, 0x400, RZ ;  /* 0x0000040007077810 */ /* 0x000fe40007ffe0ff */
[----:B------:R-:W2:Y:S01]  /*17a0*/  LDS R18, [R15] ;  /* 0x000000000f127984 */ /* 0x000ea20000000800 */
[----:B------:R-:W-:-:S03]  /*17b0*/  ISETP.NE.AND P1, PT, R14, R11, PT ;  /* 0x0000000b0e00720c */ /* 0x000fc60003f25270 */
[----:B------:R-:W0:Y:S04]  /*17c0*/  LDS R20, [R15+0x200] ;  /* 0x000200000f147984 */ /* 0x000e280000000800 */
[----:B------:R-:W1:Y:S04]  /*17d0*/  LDS R22, [R15+0x400] ;  /* 0x000400000f167984 */ /* 0x000e680000000800 */
[----:B------:R-:W3:Y:S04]  /*17e0*/  LDS R24, [R15+0x600] ;  /* 0x000600000f187984 */ /* 0x000ee80000000800 */
[----:B------:R-:W4:Y:S04]  /*17f0*/  LDS R26, [R15+0x800] ;  /* 0x000800000f1a7984 */ /* 0x000f280000000800 */
[----:B------:R-:W5:Y:S04]  /*1800*/  LDS R0, [R15+0xa00] ;  /* 0x000a00000f007984 */ /* 0x000f680000000800 */
[----:B------:R-:W5:Y:S04]  /*1810*/  LDS R12, [R15+0xc00] ;  /* 0x000c00000f0c7984 */ /* 0x000f680000000800 */
[----:B------:R-:W5:Y:S01]  /*1820*/  LDS R16, [R15+0xe00] ;  /* 0x000e00000f107984 */ /* 0x000f620000000800 */
[----:B--2---:R-:W-:-:S04]  /*1830*/  FADD R18, -R3, R18 ;  /* 0x0000001203127221 */ /* 0x004fc80000000100 */
[----:B------:R-:W-:Y:S01]  /*1840*/  FFMA R13, R18, R18, R13 ;  /* 0x00000012120d7223 */ /* 0x000fe2000000000d */
[C---:B0-----:R-:W-:Y:S01]  /*1850*/  FADD R20, -R3.reuse, R20 ;  /* 0x0000001403147221 */ /* 0x041fe20000000100 */
[----:B-1----:R-:W-:-:S03]  /*1860*/  FADD R22, -R3, R22 ;  /* 0x0000001603167221 */ /* 0x002fc60000000100 */
        /* <DEDUP_REMOVED lines=13> */
.L_x_269:
[----:B------:R-:W-:Y:S05]  /*1940*/  BSYNC.RECONVERGENT B1 ;  /* 0x0000000000017941 */ /* 0x000fea0003800200 */
.L_x_268:
[----:B------:R-:W-:Y:S05]  /*1950*/  @!P2 BRA `(.L_x_267) ;  /* 0x000000000088a947 */ /* 0x000fea0003800000 */
[----:B------:R-:W-:Y:S01]  /*1960*/  ISETP.GE.U32.AND P2, PT, R6, 0x4, PT ;  /* 0x000000040600780c */ /* 0x000fe20003f46070 */
[----:B------:R-:W-:Y:S01]  /*1970*/  BSSY.RECONVERGENT B1, `(.L_x_271) ;  /* 0x0000011000017945 */ /* 0x000fe20003800200 */
[----:B------:R-:W-:-:S11]  /*1980*/  LOP3.LUT P1, R15, R5, 0x3, RZ, 0xc0, !PT ;  /* 0x00000003050f7812 */ /* 0x000fd6000782c0ff */
[----:B------:R-:W-:Y:S05]  /*1990*/  @!P2 BRA `(.L_x_272) ;  /* 0x000000000038a947 */ /* 0x000fea0003800000 */
[C---:B------:R-:W-:Y:S01]  /*19a0*/  IMAD R0, R7.reuse, 0x4, R2 ;  /* 0x0000000407007824 */ /* 0x040fe200078e0202 */
[----:B------:R-:W-:-:S04]  /*19b0*/  IADD3 R7, PT, PT, R7, 0x200, RZ ;  /* 0x0000020007077810 */ /* 0x000fc80007ffe0ff */
[----:B------:R-:W2:Y:S04]  /*19c0*/  LDS R6, [R0] ;  /* 0x0000000000067984 */ /* 0x000ea80000000800 */
[----:B------:R-:W0:Y:S04]  /*19d0*/  LDS R12, [R0+0x200] ;  /* 0x00020000000c7984 */ /* 0x000e280000000800 */
[----:B------:R-:W1:Y:S04]  /*19e0*/  LDS R14, [R0+0x400] ;  /* 0x00040000000e7984 */ /* 0x000e680000000800 */
[----:B------:R-:W3:Y:S01]  /*19f0*/  LDS R16, [R0+0x600] ;  /* 0x0006000000107984 */ /* 0x000ee20000000800 */
[----:B--2---:R-:W-:-:S04]  /*1a00*/  FADD R6, -R3, R6 ;  /* 0x0000000603067221 */ /* 0x004fc80000000100 */
[----:B------:R-:W-:Y:S01]  /*1a10*/  FFMA R6, R6, R6, R13 ;  /* 0x0000000606067223 */ /* 0x000fe2000000000d */
[C---:B0-----:R-:W-:Y:S01]  /*1a20*/  FADD R5, -R3.reuse, R12 ;  /* 0x0000000c03057221 */ /* 0x041fe20000000100 */
[----:B-1----:R-:W-:-:S03]  /*1a30*/  FADD R11, -R3, R14 ;  /* 0x0000000e030b7221 */ /* 0x002fc60000000100 */
[----:B------:R-:W-:Y:S01]  /*1a40*/  FFMA R6, R5, R5, R6 ;  /* 0x0000000505067223 */ /* 0x000fe20000000006 */
[----:B---3--:R-:W-:-:S03]  /*1a50*/  FADD R13, -R3, R16 ;  /* 0x00000010030d7221 */ /* 0x008fc60000000100 */
[----:B------:R-:W-:-:S04]  /*1a60*/  FFMA R6, R11, R11, R6 ;  /* 0x0000000b0b067223 */ /* 0x000fc80000000006 */
[----:B------:R-:W-:-:S07]  /*1a70*/  FFMA R13, R13, R13, R6 ;  /* 0x0000000d0d0d7223 */ /* 0x000fce0000000006 */
.L_x_272:
[----:B------:R-:W-:Y:S05]  /*1a80*/  BSYNC.RECONVERGENT B1 ;  /* 0x0000000000017941 */ /* 0x000fea0003800200 */
.L_x_271:
[----:B------:R-:W-:Y:S05]  /*1a90*/  @!P1 BRA `(.L_x_267) ;  /* 0x0000000000389947 */ /* 0x000fea0003800000 */
[----:B------:R-:W-:Y:S02]  /*1aa0*/  ISETP.NE.AND P2, PT, R15, 0x1, PT ;  /* 0x000000010f00780c */ /* 0x000fe40003f45270 */
[----:B------:R-:W-:-:S11]  /*1ab0*/  LOP3.LUT P1, RZ, R4, 0x80, RZ, 0xc0, !PT ;  /* 0x0000008004ff7812 */ /* 0x000fd6000782c0ff */
[C---:B------:R-:W-:Y:S01]  /*1ac0*/  @P2 LEA R4, R7.reuse, R2, 0x2 ;  /* 0x0000000207042211 */ /* 0x040fe200078e10ff */
[----:B------:R-:W-:-:S04]  /*1ad0*/  @P2 VIADD R7, R7, 0x100 ;  /* 0x0000010007072836 */ /* 0x000fc80000000000 */
[----:B------:R-:W2:Y:S01]  /*1ae0*/  @P2 LDS R0, [R4] ;  /* 0x0000000004002984 */ /* 0x000ea20000000800 */
[----:B------:R-:W-:-:S03]  /*1af0*/  @!P1 LEA R2, R7, R2, 0x2 ;  /* 0x0000000207029211 */ /* 0x000fc600078e10ff */
[----:B------:R-:W0:Y:S04]  /*1b00*/  @P2 LDS R6, [R4+0x200] ;  /* 0x0002000004062984 */ /* 0x000e280000000800 */
[----:B------:R-:W3:Y:S01]  /*1b10*/  @!P1 LDS R2, [R2] ;  /* 0x0000000002029984 */ /* 0x000ee20000000800 */
[C---:B--2---:R-:W-:Y:S01]  /*1b20*/  @P2 FADD R0, -R3.reuse, R0 ;  /* 0x0000000003002221 */ /* 0x044fe20000000100 */
[----:B0-----:R-:W-:-:S03]  /*1b30*/  @P2 FADD R5, -R3, R6 ;  /* 0x0000000603052221 */ /* 0x001fc60000000100 */
[----:B------:R-:W-:-:S04]  /*1b40*/  @P2 FFMA R0, R0, R0, R13 ;  /* 0x0000000000002223 */ /* 0x000fc8000000000d */
[----:B------:R-:W-:Y:S01]  /*1b50*/  @P2 FFMA R13, R5, R5, R0 ;  /* 0x00000005050d2223 */ /* 0x000fe20000000000 */
[----:B---3--:R-:W-:-:S04]  /*1b60*/  @!P1 FADD R0, -R3, R2 ;  /* 0x0000000203009221 */ /* 0x008fc80000000100 */
[----:B------:R-:W-:-:S07]  /*1b70*/  @!P1 FFMA R13, R0, R0, R13 ;  /* 0x00000000000d9223 */ /* 0x000fce000000000d */
.L_x_267:
[----:B------:R-:W-:Y:S05]  /*1b80*/  BSYNC.RECONVERGENT B0 ;  /* 0x0000000000007941 */ /* 0x000fea0003800200 */
.L_x_266:
[----:B------:R-:W-:Y:S01]  /*1b90*/  STS [R8], R13 ;  /* 0x0000000d08007388 */ /* 0x000fe20000000800 */
[----:B------:R-:W-:Y:S01]  /*1ba0*/  BAR.SYNC.DEFER_BLOCKING 0x0 ;  /* 0x0000000000007b1d */ /* 0x000fe20000010000 */
[----:B------:R-:W-:-:S05]  /*1bb0*/  ISETP.GT.U32.AND P1, PT, R10, 0x3f, PT ;  /* 0x0000003f0a00780c */ /* 0x000fca0003f24070 */
[----:B------:R-:W-:Y:S08]  /*1bc0*/  BSSY.RECONVERGENT B0, `(.L_x_273) ;  /* 0x0000020000007945 */ /* 0x000ff00003800200 */
[----:B------:R-:W-:Y:S04]  /*1bd0*/  @!P1 LDS R0, [R8+0x100] ;  /* 0x0001000008009984 */ /* 0x000fe80000000800 */
[----:B--2---:R-:W2:Y:S02]  /*1be0*/  @!P1 LDS R3, [R8] ;  /* 0x0000000008039984 */ /* 0x004ea40000000800 */
[----:B--2---:R-:W-:-:S05]  /*1bf0*/  @!P1 FADD R3, R0, R3 ;  /* 0x0000000300039221 */ /* 0x004fca0000000000 */
[----:B------:R2:W-:Y:S01]  /*1c00*/  @!P1 STS [R8], R3 ;  /* 0x0000000308009388 */ /* 0x0005e20000000800 */
[----:B------:R-:W-:Y:S01]  /*1c10*/  BAR.SYNC.DEFER_BLOCKING 0x0 ;  /* 0x0000000000007b1d */ /* 0x000fe20000010000 */
[----:B------:R-:W-:-:S13]  /*1c20*/  ISETP.GT.U32.AND P1, PT, R10, 0x1f, PT ;  /* 0x0000001f0a00780c */ /* 0x000fda0003f24070 */
[----:B--2---:R-:W-:Y:S05]  /*1c30*/  @P1 BRA `(.L_x_274) ;  /* 0x0000000000601947 */ /* 0x004fea0003800000 */
[----:B------:R-:W-:Y:S04]  /*1c40*/  LDS R0, [R8+0x80] ;  /* 0x0000800008007984 */ /* 0x000fe80000000800 */
[----:B------:R-:W2:Y:S02]  /*1c50*/  LDS R3, [R8] ;  /* 0x0000000008037984 */ /* 0x000ea40000000800 */
[----:B--2---:R-:W-:-:S05]  /*1c60*/  FADD R3, R0, R3 ;  /* 0x0000000300037221 */ /* 0x004fca0000000000 */
[----:B------:R-:W-:Y:S04]  /*1c70*/  STS [R8], R3 ;  /* 0x0000000308007388 */ /* 0x000fe80000000800 */
[----:B------:R-:W-:Y:S04]  /*1c80*/  LDS R0, [R8+0x40] ;  /* 0x0000400008007984 */ /* 0x000fe80000000800 */
[----:B------:R-:W2:Y:S02]  /*1c90*/  LDS R5, [R8] ;  /* 0x0000000008057984 */ /* 0x000ea40000000800 */
[----:B--2---:R-:W-:-:S05]  /*1ca0*/  FADD R5, R0, R5 ;  /* 0x0000000500057221 */ /* 0x004fca0000000000 */
[----:B------:R-:W-:Y:S04]  /*1cb0*/  STS [R8], R5 ;  /* 0x0000000508007388 */ /* 0x000fe80000000800 */
[----:B------:R-:W-:Y:S04]  /*1cc0*/  LDS R0, [R8+0x20] ;  /* 0x0000200008007984 */ /* 0x000fe80000000800 */
[----:B0-----:R-:W0:Y:S02]  /*1cd0*/  LDS R7, [R8] ;  /* 0x0000000008077984 */ /* 0x001e240000000800 */
        /* <DEDUP_REMOVED lines=14> */
.L_x_274:
[----:B------:R-:W-:Y:S05]  /*1dc0*/  BSYNC.RECONVERGENT B0 ;  /* 0x0000000000007941 */ /* 0x000fea0003800200 */
.L_x_273:
        /* <DEDUP_REMOVED lines=9> */
[----:B012-4-:R-:W-:Y:S05]  /*1e60*/  CALL.REL.NOINC `($__internal_6_$__cuda_sm20_sqrt_rn_f32_slowpath) ;  /* 0x0000001c00387944 */ /* 0x017fea0003c00000 */
[----:B------:R-:W-:Y:S05]  /*1e70*/  BSYNC.RECONVERGENT B1 ;  /* 0x0000000000017941 */ /* 0x000fea0003800200 */
.L_x_278:
[----:B------:R-:W-:Y:S01]  /*1e80*/  IMAD.MOV.U32 R0, RZ, RZ, R6 ;  /* 0x000000ffff007224 */ /* 0x000fe200078e0006 */
[----:B------:R-:W-:Y:S06]  /*1e90*/  BRA `(.L_x_279) ;  /* 0x0000000000107947 */ /* 0x000fec0003800000 */
.L_x_277:
[----:B--2-4-:R-:W-:Y:S01]  /*1ea0*/  FMUL.FTZ R5, R2, R3 ;  /* 0x0000000302057220 */ /* 0x014fe20000410000 */
[----:B------:R-:W-:-:S03]  /*1eb0*/  FMUL.FTZ R3, R3, 0.5 ;  /* 0x3f00000003037820 */ /* 0x000fc60000410000 */
[----:B------:R-:W-:-:S04]  /*1ec0*/  FFMA R0, -R5, R5, R2 ;  /* 0x0000000505007223 */ /* 0x000fc80000000102 */
[----:B------:R-:W-:-:S07]  /*1ed0*/  FFMA R0, R0, R3, R5 ;  /* 0x0000000300007223 */ /* 0x000fce0000000005 */
.L_x_279:
[----:B------:R-:W2:Y:S01]  /*1ee0*/  S2UR UR5, SR_CgaCtaId ;  /* 0x00000000000579c3 */ /* 0x000ea20000008800 */
[----:B------:R-:W-:Y:S02]  /*1ef0*/  UMOV UR4, 0x400 ;  /* 0x0000040000047882 */ /* 0x000fe40000000000 */
[----:B--2---:R-:W-:-:S09]  /*1f00*/  ULEA UR4, UR5, UR4, 0x18 ;  /* 0x0000000405047291 */ /* 0x004fd2000f8ec0ff */
[----:B------:R3:W-:Y:S03]  /*1f10*/  STS [UR4+0x4], R0 ;  /* 0x00000400ff007988 */ /* 0x0007e60008000804 */
.L_x_276:
[----:B------:R-:W-:Y:S05]  /*1f20*/  BSYNC.RECONVERGENT B0 ;  /* 0x0000000000007941 */ /* 0x000fea0003800200 */
.L_x_275:
        /* <DEDUP_REMOVED lines=10> */
[----:B-1----:R-:W-:Y:S01]  /*1fd0*/  LEA.HI R11, R14, 0x1, RZ, 0x19 ;  /* 0x000000010e0b7811 */ /* 0x002fe200078fc8ff */
[----:B--2---:R-:W-:-:S03]  /*1fe0*/  IMAD.WIDE.U32 R4, R10, 0x4, R4 ;  /* 0x000000040a047825 */ /* 0x004fc600078e0004 */
[C---:B------:R-:W-:Y:S02]  /*1ff0*/  LOP3.LUT R16, R11.reuse, 0xf, RZ, 0xc0, !PT ;  /* 0x0000000f0b107812 */ /* 0x040fe400078ec0ff */
[C---:B------:R-:W-:Y:S02]  /*2000*/  LOP3.LUT R15, R11.reuse, 0x7, RZ, 0xc0, !PT ;  /* 0x000000070b0f7812 */ /* 0x040fe400078ec0ff */
[----:B------:R-:W-:-:S07]  /*2010*/  LOP3.LUT R11, R11, 0x3, RZ, 0xc0, !PT ;  /* 0x000000030b0b7812 */ /* 0x000fce00078ec0ff */
.L_x_310:
[----:B-1----:R-:W1:Y:S01]  /*2020*/  LDCU UR4, c[0x0][0x3a0] ;  /* 0x00007400ff0477ac */ /* 0x002e620008000800 */
[----:B0-----:R-:W0:Y:S01]  /*2030*/  LDC.64 R6, c[0x0][0x380] ;  /* 0x0000e000ff067b82 */ /* 0x001e220000000a00 */
[----:B------:R-:W-:Y:S01]  /*2040*/  BSSY.RECONVERGENT B0, `(.L_x_280) ;  /* 0x0000070000007945 */ /* 0x000fe20003800200 */
[----:B------:R-:W-:Y:S01]  /*2050*/  IMAD.MOV.U32 R21, RZ, RZ, RZ ;  /* 0x000000ffff157224 */ /* 0x000fe200078e00ff */
[----:B-1----:R-:W-:Y:S01]  /*2060*/  ISETP.GE.AND P1, PT, R10, UR4, PT ;  /* 0x000000040a007c0c */ /* 0x002fe2000bf26270 */
[----:B------:R-:W-:-:S04]  /*2070*/  IMAD R3, R13, UR4, RZ ;  /* 0x000000040d037c24 */ /* 0x000fc8000f8e02ff */
[----:B0-----:R-:W-:-:S08]  /*2080*/  IMAD.WIDE R6, R3, 0x4, R6 ;  /* 0x0000000403067825 */ /* 0x001fd000078e0206 */
        /* <DEDUP_REMOVED lines=15> */
.L_x_284:
        /* <DEDUP_REMOVED lines=38> */
.L_x_283:
[----:B------:R-:W-:Y:S05]  /*23e0*/  BSYNC.RECONVERGENT B1 ;  /* 0x0000000000017941 */ /* 0x000fea0003800200 */
.L_x_282:
        /* <DEDUP_REMOVED lines=24> */
.L_x_286:
[----:B------:R-:W-:Y:S05]  /*2570*/  BSYNC.RECONVERGENT B1 ;  /* 0x0000000000017941 */ /* 0x000fea0003800200 */
.L_x_285:
        /* <DEDUP_REMOVED lines=16> */
.L_x_288:
[----:B------:R-:W-:Y:S05]  /*2680*/  BSYNC.RECONVERGENT B1 ;  /* 0x0000000000017941 */ /* 0x000fea0003800200 */
.L_x_287:
        /* <DEDUP_REMOVED lines=11> */
.L_x_281:
[----:B------:R-:W-:Y:S05]  /*2740*/  BSYNC.RECONVERGENT B0 ;  /* 0x0000000000007941 */ /* 0x000fea0003800200 */
.L_x_280:
[----:B------:R-:W-:Y:S01]  /*2750*/  STS [R8], R21 ;  /* 0x0000001508007388 */ /* 0x000fe20000000800 */
[----:B------:R-:W-:Y:S01]  /*2760*/  BAR.SYNC.DEFER_BLOCKING 0x0 ;  /* 0x0000000000007b1d */ /* 0x000fe20000010000 */
[----:B------:R-:W-:-:S05]  /*2770*/  ISETP.GT.U32.AND P1, PT, R10, 0x3f, PT ;  /* 0x0000003f0a00780c */ /* 0x000fca0003f24070 */
[----:B------:R-:W-:Y:S08]  /*2780*/  BSSY.RECONVERGENT B0, `(.L_x_289) ;  /* 0x0000020000007945 */ /* 0x000ff00003800200 */
        /* <DEDUP_REMOVED lines=31> */
.L_x_290:
[----:B------:R-:W-:Y:S05]  /*2980*/  BSYNC.RECONVERGENT B0 ;  /* 0x0000000000007941 */ /* 0x000fea0003800200 */
.L_x_289:
        /* <DEDUP_REMOVED lines=14> */
[----:B------:R-:W-:Y:S05]  /*2a70*/  CALL.REL.NOINC `($__internal_7_$__cuda_sm3x_div_rn_noftz_f32_slowpath) ;  /* 0x0000001000907944 */ /* 0x000fea0003c00000 */
.L_x_293:
[----:B------:R-:W0:Y:S01]  /*2a80*/  S2UR UR5, SR_CgaCtaId ;  /* 0x00000000000579c3 */ /* 0x000e220000008800 */
[----:B------:R-:W-:Y:S02]  /*2a90*/  UMOV UR4, 0x400 ;  /* 0x0000040000047882 */ /* 0x000fe40000000000 */
[----:B0-----:R-:W-:-:S09]  /*2aa0*/  ULEA UR4, UR5, UR4, 0x18 ;  /* 0x0000000405047291 */ /* 0x001fd2000f8ec0ff */
[----:B------:R1:W-:Y:S03]  /*2ab0*/  STS [UR4+0x8], R0 ;  /* 0x00000800ff007988 */ /* 0x0003e60008000804 */
.L_x_292:
[----:B------:R-:W-:Y:S05]  /*2ac0*/  BSYNC.RECONVERGENT B0 ;  /* 0x0000000000007941 */ /* 0x000fea0003800200 */
.L_x_291:
        /* <DEDUP_REMOVED lines=26> */
.L_x_298:
        /* <DEDUP_REMOVED lines=54> */
.L_x_297:
[----:B------:R-:W-:Y:S05]  /*2fd0*/  BSYNC.RECONVERGENT B1 ;  /* 0x0000000000017941 */ /* 0x000fea0003800200 */
.L_x_296:
        /* <DEDUP_REMOVED lines=35> */
.L_x_300:
[----:B------:R-:W-:Y:S05]  /*3210*/  BSYNC.RECONVERGENT B1 ;  /* 0x0000000000017941 */ /* 0x000fea0003800200 */
.L_x_299:
        /* <DEDUP_REMOVED lines=30> */
.L_x_295:
[----:B------:R-:W-:Y:S05]  /*3400*/  BSYNC.RECONVERGENT B0 ;  /* 0x0000000000007941 */ /* 0x000fea0003800200 */
.L_x_294:
[----:B------:R-:W-:Y:S01]  /*3410*/  STS [R8], R23 ;  /* 0x0000001708007388 */ /* 0x000fe20000000800 */
[----:B------:R-:W-:Y:S01]  /*3420*/  ISETP.GT.U32.AND P1, PT, R10, 0x3f, PT ;  /* 0x0000003f0a00780c */ /* 0x000fe20003f24070 */
[----:B------:R-:W-:Y:S02]  /*3430*/  BSSY.RECONVERGENT B0, `(.L_x_301) ;  /* 0x000003e000007945 */ /* 0x000fe40003800200 */
[----:B------:R-:W-:Y:S01]  /*3440*/  STS [R8+0x200], R21 ;  /* 0x0002001508007388 */ /* 0x000fe20000000800 */
[----:B------:R-:W-:Y:S09]  /*3450*/  BAR.SYNC.DEFER_BLOCKING 0x0 ;  /* 0x0000000000007b1d */ /* 0x000ff20000010000 */
[----:B-1----:R-:W-:Y:S04]  /*3460*/  @!P1 LDS R0, [R8+0x100] ;  /* 0x0001000008009984 */ /* 0x002fe80000000800 */
[----:B------:R-:W1:Y:S04]  /*3470*/  @!P1 LDS R3, [R8] ;  /* 0x0000000008039984 */ /* 0x000e680000000800 */
[----:B0-----:R-:W-:Y:S04]  /*3480*/  @!P1 LDS R2, [R8+0x300] ;  /* 0x0003000008029984 */ /* 0x001fe80000000800 */
[----:B------:R-:W0:Y:S01]  /*3490*/  @!P1 LDS R7, [R8+0x200] ;  /* 0x0002000008079984 */ /* 0x000e220000000800 */
[----:B-1----:R-:W-:-:S05]  /*34a0*/  @!P1 FADD R3, R0, R3 ;  /* 0x0000000300039221 */ /* 0x002fca0000000000 */
[----:B------:R1:W-:Y:S01]  /*34b0*/  @!P1 STS [R8], R3 ;  /* 0x0000000308009388 */ /* 0x0003e20000000800 */
[----:B0-----:R-:W-:-:S05]  /*34c0*/  @!P1 FADD R7, R2, R7 ;  /* 0x0000000702079221 */ /* 0x001fca0000000000 */
[----:B------:R1:W-:Y:S01]  /*34d0*/  @!P1 STS [R8+0x200], R7 ;  /* 0x0002000708009388 */ /* 0x0003e20000000800 */
[----:B------:R-:W-:Y:S01]  /*34e0*/  BAR.SYNC.DEFER_BLOCKING 0x0 ;  /* 0x0000000000007b1d */ /* 0x000fe20000010000 */
[----:B------:R-:W-:-:S13]  /*34f0*/  ISETP.GT.U32.AND P1, PT, R10, 0x1f, PT ;  /* 0x0000001f0a00780c */ /* 0x000fda0003f24070 */
[----:B-1----:R-:W-:Y:S05]  /*3500*/  @P1 BRA `(.L_x_302) ;  /* 0x0000000000c01947 */ /* 0x002fea0003800000 */
        /* <DEDUP_REMOVED lines=48> */
.L_x_302:
[----:B------:R-:W-:Y:S05]  /*3810*/  BSYNC.RECONVERGENT B0 ;  /* 0x0000000000007941 */ /* 0x000fea0003800200 */
.L_x_301:
        /* <DEDUP_REMOVED lines=10> */
[----:B012---:R-:W-:Y:S05]  /*38c0*/  CALL.REL.NOINC `($__internal_6_$__cuda_sm20_sqrt_rn_f32_slowpath) ;  /* 0x0000000000a07944 */ /* 0x007fea0003c00000 */
[----:B------:R-:W-:Y:S05]  /*38d0*/  BSYNC.RECONVERGENT B1 ;  /* 0x0000000000017941 */ /* 0x000fea0003800200 */
.L_x_306:
[----:B------:R-:W-:Y:S01]  /*38e0*/  MOV R2, R6 ;  /* 0x0000000600027202 */ /* 0x000fe20000000f00 */
[----:B------:R-:W-:Y:S06]  /*38f0*/  BRA `(.L_x_307) ;  /* 0x0000000000107947 */ /* 0x000fec0003800000 */
.L_x_305:
[----:B-1----:R-:W-:Y:S01]  /*3900*/  FMUL.FTZ R7, R2, R3 ;  /* 0x0000000302077220 */ /* 0x002fe20000410000 */
[----:B------:R-:W-:-:S03]  /*3910*/  FMUL.FTZ R3, R3, 0.5 ;  /* 0x3f00000003037820 */ /* 0x000fc60000410000 */
[----:B------:R-:W-:-:S04]  /*3920*/  FFMA R2, -R7, R7, R2 ;  /* 0x0000000707027223 */ /* 0x000fc80000000102 */
[----:B------:R-:W-:-:S07]  /*3930*/  FFMA R2, R2, R3, R7 ;  /* 0x0000000302027223 */ /* 0x000fce0000000007 */
.L_x_307:
        /* <DEDUP_REMOVED lines=17> */
[----:B0-----:R-:W-:Y:S05]  /*3a50*/  CALL.REL.NOINC `($__internal_7_$__cuda_sm3x_div_rn_noftz_f32_slowpath) ;  /* 0x0000000000987944 */ /* 0x001fea0003c00000 */
[----:B------:R-:W-:-:S07]  /*3a60*/  IMAD.MOV.U32 R6, RZ, RZ, R0 ;  /* 0x000000ffff067224 */ /* 0x000fce00078e0000 */
.L_x_309:
[----:B------:R-:W-:Y:S05]  /*3a70*/  BSYNC.RECONVERGENT B1 ;  /* 0x0000000000017941 */ /* 0x000fea0003800200 */
.L_x_308:
[----:B------:R-:W1:Y:S01]  /*3a80*/  LDC R0, c[0x0][0x39c] ;  /* 0x0000e700ff007b82 */ /* 0x000e620000000800 */
[----:B------:R-:W-:-:S07]  /*3a90*/  FSEL R7, R6, RZ, P3 ;  /* 0x000000ff06077208 */ /* 0x000fce0001800000 */
[----:B------:R-:W3:Y:S01]  /*3aa0*/  LDC.64 R2, c[0x0][0x390] ;  /* 0x0000e400ff027b82 */ /* 0x000ee20000000a00 */
[----:B-1----:R-:W-:-:S04]  /*3ab0*/  IMAD R17, R13, R0, UR6 ;  /* 0x000000060d117e24 */ /* 0x002fc8000f8e0200 */
[----:B---3--:R-:W-:-:S05]  /*3ac0*/  IMAD.WIDE R2, R17, 0x4, R2 ;  /* 0x0000000411027825 */ /* 0x008fca00078e0202 */
[----:B------:R1:W-:Y:S02]  /*3ad0*/  STG.E desc[UR8][R2.64], R7 ;  /* 0x0000000702007986 */ /* 0x0003e4000c101908 */
.L_x_304:
[----:B------:R-:W-:Y:S05]  /*3ae0*/  BSYNC.RECONVERGENT B0 ;  /* 0x0000000000007941 */ /* 0x000fea0003800200 */
.L_x_303:
[----:B------:R-:W3:Y:S01]  /*3af0*/  LDCU UR4, c[0x0][0x398] ;  /* 0x00007300ff0477ac */ /* 0x000ee20008000800 */
[----:B------:R-:W-:Y:S01]  /*3b00*/  IADD3 R13, PT, PT, R13, 0x1, RZ ;  /* 0x000000010d0d7810 */ /* 0x000fe20007ffe0ff */
[----:B------:R-:W-:Y:S03]  /*3b10*/  BAR.SYNC.DEFER_BLOCKING 0x0 ;  /* 0x0000000000007b1d */ /* 0x000fe60000010000 */
[----:B---3--:R-:W-:-:S13]  /*3b20*/  ISETP.NE.AND P1, PT, R13, UR4, PT ;  /* 0x000000040d007c0c */ /* 0x008fda000bf25270 */
[----:B------:R-:W-:Y:S05]  /*3b30*/  @P1 BRA `(.L_x_310) ;  /* 0xffffffe400381947 */ /* 0x000fea000383ffff */
[----:B------:R-:W-:Y:S05]  /*3b40*/  EXIT ;  /* 0x000000000000794d */ /* 0x000fea0003800000 */
        .weak           $__internal_6_$__cuda_sm20_sqrt_rn_f32_slowpath
        .type           $__internal_6_$__cuda_sm20_sqrt_rn_f32_slowpath,@function
        .size           $__internal_6_$__cuda_sm20_sqrt_rn_f32_slowpath,($__internal_7_$__cuda_sm3x_div_rn_noftz_f32_slowpath - $__internal_6_$__cuda_sm20_sqrt_rn_f32_slowpath)
$__internal_6_$__cuda_sm20_sqrt_rn_f32_slowpath:
        /* <DEDUP_REMOVED lines=19> */
.L_x_311:
[----:B------:R-:W-:Y:S01]  /*3c80*/  MOV R6, R3 ;  /* 0x0000000300067202 */ /* 0x000fe20000000f00 */
[----:B------:R-:W-:Y:S01]  /*3c90*/  HFMA2 R3, -RZ, RZ, 0, 0 ;  /* 0x00000000ff037431 */ /* 0x000fe200000001ff */
[----:B------:R-:W-:-:S04]  /*3ca0*/  MOV R2, R20 ;  /* 0x0000001400027202 */ /* 0x000fc80000000f00 */
[----:B------:R-:W-:Y:S05]  /*3cb0*/  RET.REL.NODEC R2 `(_Z26pearson_strategy6_templateILi128EEvPKfS1_Pfiii) ;  /* 0xffffffc002d07950 */ /* 0x000fea0003c3ffff */
        .weak           $__internal_7_$__cuda_sm3x_div_rn_noftz_f32_slowpath
        .type           $__internal_7_$__cuda_sm3x_div_rn_noftz_f32_slowpath,@function
        .size           $__internal_7_$__cuda_sm3x_div_rn_noftz_f32_slowpath,(.L_x_493 - $__internal_7_$__cuda_sm3x_div_rn_noftz_f32_slowpath)
$__internal_7_$__cuda_sm3x_div_rn_noftz_f32_slowpath:
        /* <DEDUP_REMOVED lines=34> */
.L_x_313:
        /* <DEDUP_REMOVED lines=51> */
.L_x_320:
[----:B------:R-:W-:-:S04]  /*4210*/  LOP3.LUT R0, R0, 0x80000000, RZ, 0xc0, !PT ;  /* 0x8000000000007812 */ /* 0x000fc800078ec0ff */
[----:B------:R-:W-:Y:S01]  /*4220*/  LOP3.LUT R0, R0, 0x7f800000, RZ, 0xfc, !PT ;  /* 0x7f80000000007812 */ /* 0x000fe200078efcff */
[----:B------:R-:W-:Y:S06]  /*4230*/  BRA `(.L_x_321) ;  /* 0x0000000000047947 */ /* 0x000fec0003800000 */
.L_x_319:
[----:B------:R-:W-:-:S07]  /*4240*/  LEA R0, R22, R0, 0x17 ;  /* 0x0000000016007211 */ /* 0x000fce00078eb8ff */
.L_x_321:
[----:B------:R-:W-:Y:S05]  /*4250*/  BSYNC.RECONVERGENT B3 ;  /* 0x0000000000037941 */ /* 0x000fea0003800200 */
.L_x_318:
[----:B------:R-:W-:Y:S05]  /*4260*/  BRA `(.L_x_322) ;  /* 0x0000000000207947 */ /* 0x000fea0003800000 */
.L_x_317:
[----:B------:R-:W-:-:S04]  /*4270*/  LOP3.LUT R0, R3, 0x80000000, R0, 0x48, !PT ;  /* 0x8000000003007812 */ /* 0x000fc800078e4800 */
[----:B------:R-:W-:Y:S01]  /*4280*/  LOP3.LUT R0, R0, 0x7f800000, RZ, 0xfc, !PT ;  /* 0x7f80000000007812 */ /* 0x000fe200078efcff */
[----:B------:R-:W-:Y:S06]  /*4290*/  BRA `(.L_x_322) ;  /* 0x0000000000147947 */ /* 0x000fec0003800000 */
.L_x_316:
[----:B------:R-:W-:Y:S01]  /*42a0*/  LOP3.LUT R0, R3, 0x80000000, R0, 0x48, !PT ;  /* 0x8000000003007812 */ /* 0x000fe200078e4800 */
[----:B------:R-:W-:Y:S06]  /*42b0*/  BRA `(.L_x_322) ;  /* 0x00000000000c7947 */ /* 0x000fec0003800000 */
.L_x_315:
[----:B------:R-:W0:Y:S01]  /*42c0*/  MUFU.RSQ R0, -QNAN ;  /* 0xffc0000000007908 */ /* 0x000e220000001400 */
[----:B------:R-:W-:Y:S05]  /*42d0*/  BRA `(.L_x_322) ;  /* 0x0000000000047947 */ /* 0x000fea0003800000 */
.L_x_314:
[----:B------:R-:W-:-:S07]  /*42e0*/  FADD.FTZ R0, R0, R3 ;  /* 0x0000000300007221 */ /* 0x000fce0000010000 */
.L_x_322:
[----:B------:R-:W-:Y:S05]  /*42f0*/  BSYNC.RECONVERGENT B2 ;  /* 0x0000000000027941 */ /* 0x000fea0003800200 */
.L_x_312:
[----:B------:R-:W-:-:S04]  /*4300*/  HFMA2 R19, -RZ, RZ, 0, 0 ;  /* 0x00000000ff137431 */ /* 0x000fc800000001ff */
[----:B0-----:R-:W-:Y:S05]  /*4310*/  RET.REL.NODEC R18 `(_Z26pearson_strategy6_templateILi128EEvPKfS1_Pfiii) ;  /* 0xffffffbc12387950 */ /* 0x001fea0003c3ffff */
.L_x_323:
        /* <DEDUP_REMOVED lines=14> */
.L_x_493:


//--------------------- .text._Z26pearson_strategy6_templateILi64EEvPKfS1_Pfiii --------------------------
	.section	.text._Z26pearson_strategy6_templateILi64EEvPKfS1_Pfiii,"ax",@progbits
	.align	128
        .global         _Z26pearson_strategy6_templateILi64EEvPKfS1_Pfiii
        .type           _Z26pearson_strategy6_templateILi64EEvPKfS1_Pfiii,@function
        .size           _Z26pearson_strategy6_templateILi64EEvPKfS1_Pfiii,(.L_x_495 - _Z26pearson_strategy6_templateILi64EEvPKfS1_Pfiii)
        .other          _Z26pearson_strategy6_templateILi64EEvPKfS1_Pfiii,@"STO_CUDA_ENTRY STV_DEFAULT"
_Z26pearson_strategy6_templateILi64EEvPKfS1_Pfiii:
.text._Z26pearson_strategy6_templateILi64EEvPKfS1_Pfiii:
        /* <DEDUP_REMOVED lines=31> */
.L_x_328:
        /* <DEDUP_REMOVED lines=11> */
.L_x_327:
[----:B------:R-:W-:Y:S05]  /*02a0*/  BSYNC.RECONVERGENT B1 ;  /* 0x0000000000017941 */ /* 0x000fea0003800200 */
.L_x_326:
        /* <DEDUP_REMOVED lines=12> */
.L_x_331:
        /* <DEDUP_REMOVED lines=55> */
.L_x_330:
[----:B------:R-:W-:Y:S05]  /*06e0*/  BSYNC.RECONVERGENT B1 ;  /* 0x0000000000017941 */ /* 0x000fea0003800200 */
.L_x_329:
        /* <DEDUP_REMOVED lines=33> */
.L_x_333:
[----:B------:R-:W-:Y:S05]  /*0900*/  BSYNC.RECONVERGENT B1 ;  /* 0x0000000000017941 */ /* 0x000fea0003800200 */
.L_x_332:
        /* <DEDUP_REMOVED lines=16> */
.L_x_325:
[----:B------:R-:W-:Y:S05]  /*0a10*/  BSYNC.RECONVERGENT B0 ;  /* 0x0000000000007941 */ /* 0x000fea0003800200 */
.L_x_324:
        /* <DEDUP_REMOVED lines=22> */
.L_x_338:
        /* <DEDUP_REMOVED lines=37> */
.L_x_337:
[----:B------:R-:W-:Y:S05]  /*0dd0*/  BSYNC.RECONVERGENT B1 ;  /* 0x0000000000017941 */ /* 0x000fea0003800200 */
.L_x_336:
        /* <DEDUP_REMOVED lines=28> */
.L_x_340:
[----:B------:R-:W-:Y:S05]  /*0fa0*/  BSYNC.RECONVERGENT B1 ;  /* 0x0000000000017941 */ /* 0x000fea0003800200 */
.L_x_339:
        /* <DEDUP_REMOVED lines=20> */
.L_x_342:
[----:B------:R-:W-:Y:S05]  /*10f0*/  BSYNC.RECONVERGENT B1 ;  /* 0x0000000000017941 */ /* 0x000fea0003800200 */
.L_x_341:
[----:B------:R-:W-:Y:S05]  /*1100*/  @!P1 BRA `(.L_x_335) ;  /* 0x0000000000309947 */ /* 0x000fea0003800000 */
[----:B------:R-:W0:Y:S01]  /*1110*/  S2R R9, SR_CgaCtaId ;  /* 0x0000000000097919 */ /* 0x000e220000008800 */
[----:B------:R-:W-:-:S04]  /*1120*/  MOV R0, 0x400 ;  /* 0x0000040000007802 */ /* 0x000fc80000000f00 */
[----:B------:R-:W-:Y:S02]  /*1130*/  IADD3 R2, PT, PT, R0, 0x10, RZ ;  /* 0x0000001000027810 */ /* 0x000fe40007ffe0ff */
[----:B------:R-:W-:Y:S02]  /*1140*/  MOV R0, RZ ;  /* 0x000000ff00007202 */ /* 0x000fe40000000f00 */
[----:B0-----:R-:W-:-:S07]  /*1150*/  LEA R4, R9, R2, 0x18 ;  /* 0x0000000209047211 */ /* 0x001fce00078ec0ff */
.L_x_343:
[C---:B------:R-:W-:Y:S01]  /*1160*/  IMAD R2, R7.reuse, 0x4, R4 ;  /* 0x0000000407027824 */ /* 0x040fe200078e0204 */
[----:B------:R-:W-:Y:S02]  /*1170*/  IADD3 R0, PT, PT, R0, 0x1, RZ ;  /* 0x0000000100007810 */ /* 0x000fe40007ffe0ff */
[----:B------:R-:W-:Y:S02]  /*1180*/  IADD3 R7, PT, PT, R7, 0x40, RZ ;  /* 0x0000004007077810 */ /* 0x000fe40007ffe0ff */
[----:B------:R-:W-:Y:S01]  /*1190*/  ISETP.NE.AND P0, PT, R0, R5, PT ;  /* 0x000000050000720c */ /* 0x000fe20003f05270 */
[----:B------:R-:W0:Y:S02]  /*11a0*/  LDS R2, [R2] ;  /* 0x0000000002027984 */ /* 0x000e240000000800 */
[----:B0-----:R-:W-:-:S10]  /*11b0*/  FADD R15, R2, R15 ;  /* 0x0000000f020f7221 */ /* 0x001fd40000000000 */
[----:B------:R-:W-:Y:S05]  /*11c0*/  @P0 BRA `(.L_x_343) ;  /* 0xfffffffc00e40947 */ /* 0x000fea000383ffff */
.L_x_335:
[----:B------:R-:W-:Y:S05]  /*11d0*/  BSYNC.RECONVERGENT B0 ;  /* 0x0000000000007941 */ /* 0x000fea0003800200 */
.L_x_334:
[----:B------:R-:W0:Y:S01]  /*11e0*/  S2UR UR5, SR_CgaCtaId ;  /* 0x00000000000579c3 */ /* 0x000e220000008800 */
[----:B------:R-:W-:Y:S01]  /*11f0*/  UMOV UR4, 0x400 ;  /* 0x0000040000047882 */ /* 0x000fe20000000000 */
[----:B------:R-:W-:Y:S01]  /*1200*/  ISETP.GT.U32.AND P1, PT, R10, 0x1f, PT ;  /* 0x0000001f0a00780c */ /* 0x000fe20003f24070 */
[----:B------:R-:W-:Y:S01]  /*1210*/  IMAD.U32 R0, RZ, RZ, UR4 ;  /* 0x00000004ff007e24 */ /* 0x000fe2000f8e00ff */
[----:B------:R-:W-:Y:S01]  /*1220*/  BSSY.RECONVERGENT B0, `(.L_x_344) ;  /* 0x0000038000007945 */ /* 0x000fe20003800200 */
[----:B------:R-:W-:-:S03]  /*1230*/  PLOP3.LUT P0, PT, PT, PT, PT, 0x8, 0x80 ;  /* 0x000000000080781c */ /* 0x000fc60003f0e170 */
[----:B--2---:R-:W-:Y:S02]  /*1240*/  IADD3 R2, PT, PT, R0, 0x10, RZ ;  /* 0x0000001000027810 */ /* 0x004fe40007ffe0ff */
[----:B0-----:R-:W-:-:S04]  /*1250*/  MOV R5, UR5 ;  /* 0x0000000500057c02 */ /* 0x001fc80008000f00 */
[----:B------:R-:W-:-:S05]  /*1260*/  LEA R2, R5, R2, 0x18 ;  /* 0x0000000205027211 */ /* 0x000fca00078ec0ff */
[----:B-1----:R-:W-:-:S05]  /*1270*/  IMAD R9, R3, 0x4, R2 ;  /* 0x0000000403097824 */ /* 0x002fca00078e0202 */
[----:B------:R-:W-:-:S05]  /*1280*/  LEA R8, R10, R9, 0x2 ;  /* 0x000000090a087211 */ /* 0x000fca00078e10ff */
[----:B------:R0:W-:Y:S01]  /*1290*/  STS [R8], R15 ;  /* 0x0000000f08007388 */ /* 0x0001e20000000800 */
[----:B------:R-:W-:Y:S06]  /*12a0*/  BAR.SYNC.DEFER_BLOCKING 0x0 ;  /* 0x0000000000007b1d */ /* 0x000fec0000010000 */
[----:B------:R-:W-:Y:S05]  /*12b0*/  @P1 BRA `(.L_x_345) ;  /* 0x0000000000b81947 */ /* 0x000fea0003800000 */
        /* <DEDUP_REMOVED lines=37> */
[----:B-1----:R-:W-:Y:S05]  /*1510*/  CALL.REL.NOINC `($__internal_9_$__cuda_sm3x_div_rn_noftz_f32_slowpath) ;  /* 0x0000002400787944 */ /* 0x002fea0003c00000 */
[----:B------:R-:W-:-:S07]  /*1520*/  MOV R4, R0 ;  /* 0x0000000000047202 */ /* 0x000fce0000000f00 */
.L_x_346:
[----:B------:R-:W0:Y:S01]  /*1530*/  S2UR UR5, SR_CgaCtaId ;  /* 0x00000000000579c3 */ /* 0x000e220000008800 */
[----:B------:R-:W-:Y:S01]  /*1540*/  UMOV UR4, 0x400 ;  /* 0x0000040000047882 */ /* 0x000fe20000000000 */
[----:B------:R-:W-:Y:S01]  /*1550*/  PLOP3.LUT P0, PT, PT, PT, PT, 0x80, 0x8 ;  /* 0x000000000008781c */ /* 0x000fe20003f0f070 */
[----:B------:R-:W-:Y:S01]  /*1560*/  IMAD.U32 R0, RZ, RZ, UR4 ;  /* 0x00000004ff007e24 */ /* 0x000fe2000f8e00ff */
[----:B0-----:R-:W-:-:S04]  /*1570*/  MOV R5, UR5 ;  /* 0x0000000500057c02 */ /* 0x001fc80008000f00 */
[----:B------:R-:W-:-:S05]  /*1580*/  LEA R3, R5, R0, 0x18 ;  /* 0x0000000005037211 */ /* 0x000fca00078ec0ff */
[----:B------:R2:W-:Y:S02]  /*1590*/  STS [R3], R4 ;  /* 0x0000000403007388 */ /* 0x0005e40000000800 */
.L_x_345:
[----:B------:R-:W-:Y:S05]  /*15a0*/  BSYNC.RECONVERGENT B0 ;  /* 0x0000000000007941 */ /* 0x000fea0003800200 */
.L_x_344:
        /* <DEDUP_REMOVED lines=22> */
.L_x_351:
[C---:B0-----:R-:W-:Y:S01]  /*1710*/  IMAD R15, R7.reuse, 0x4, R2 ;  /* 0x00000004070f7824 */ /* 0x041fe200078e0202 */
        /* <DEDUP_REMOVED lines=28> */
.L_x_350:
[----:B------:R-:W-:Y:S05]  /*18e0*/  BSYNC.RECONVERGENT B1 ;  /* 0x0000000000017941 */ /* 0x000fea0003800200 */
.L_x_349:
[----:B------:R-:W-:Y:S05]  /*18f0*/  @!P2 BRA `(.L_x_348) ;  /* 0x000000000088a947 */ /* 0x000fea0003800000 */
[----:B------:R-:W-:Y:S01]  /*1900*/  ISETP.GE.U32.AND P2, PT, R6, 0x4, PT ;  /* 0x000000040600780c */ /* 0x000fe20003f46070 */
[----:B------:R-:W-:Y:S01]  /*1910*/  BSSY.RECONVERGENT B1, `(.L_x_352) ;  /* 0x0000011000017945 */ /* 0x000fe20003800200 */
[----:B0-----:R-:W-:-:S11]  /*1920*/  LOP3.LUT P1, R15, R5, 0x3, RZ, 0xc0, !PT ;  /* 0x00000003050f7812 */ /* 0x001fd6000782c0ff */
        /* <DEDUP_REMOVED lines=15> */
.L_x_353:
[----:B------:R-:W-:Y:S05]  /*1a20*/  BSYNC.RECONVERGENT B1 ;  /* 0x0000000000017941 */ /* 0x000fea0003800200 */
.L_x_352:
        /* <DEDUP_REMOVED lines=15> */
.L_x_348:
[----:B------:R-:W-:Y:S05]  /*1b20*/  BSYNC.RECONVERGENT B0 ;  /* 0x0000000000007941 */ /* 0x000fea0003800200 */
.L_x_347:
[----:B------:R-:W-:Y:S01]  /*1b30*/  ISETP.GT.U32.AND P1, PT, R10, 0x1f, PT ;  /* 0x0000001f0a00780c */ /* 0x000fe20003f24070 */
[----:B------:R3:W-:Y:S01]  /*1b40*/  STS [R8], R13 ;  /* 0x0000000d08007388 */ /* 0x0007e20000000800 */
[----:B------:R-:W-:Y:S01]  /*1b50*/  BSSY.RECONVERGENT B0, `(.L_x_354) ;  /* 0x000001b000007945 */ /* 0x000fe20003800200 */
[----:B------:R-:W-:Y:S10]  /*1b60*/  BAR.SYNC.DEFER_BLOCKING 0x0 ;  /* 0x0000000000007b1d */ /* 0x000ff40000010000 */
[----:B---3--:R-:W-:Y:S05]  /*1b70*/  @P1 BRA `(.L_x_355) ;  /* 0x0000000000601947 */ /* 0x008fea0003800000 */
[----:B------:R-:W-:Y:S04]  /*1b80*/  LDS R0, [R8+0x80] ;  /* 0x0000800008007984 */ /* 0x000fe80000000800 */
[----:B--2---:R-:W2:Y:S02]  /*1b90*/  LDS R3, [R8] ;  /* 0x0000000008037984 */ /* 0x004ea40000000800 */
[----:B--2---:R-:W-:-:S05]  /*1ba0*/  FADD R3, R0, R3 ;  /* 0x0000000300037221 */ /* 0x004fca0000000000 */
[----:B------:R-:W-:Y:S04]  /*1bb0*/  STS [R8], R3 ;  /* 0x0000000308007388 */ /* 0x000fe80000000800 */
        /* <DEDUP_REMOVED lines=19> */
[----:B------:R3:W-:Y:S02]  /*1cf0*/  STS [R8], R5 ;  /* 0x0000000508007388 */ /* 0x0007e40000000800 */
.L_x_355:
[----:B------:R-:W-:Y:S05]  /*1d00*/  BSYNC.RECONVERGENT B0 ;  /* 0x0000000000007941 */ /* 0x000fea0003800200 */
.L_x_354:
[----:B------:R-:W-:Y:S04]  /*1d10*/  BSSY.RECONVERGENT B0, `(.L_x_356) ;  /* 0x0000015000007945 */ /* 0x000fe80003800200 */
[----:B------:R-:W-:Y:S05]  /*1d20*/  @!P0 BRA `(.L_x_357) ;  /* 0x00000000004c8947 */ /* 0x000fea0003800000 */
[----:B------:R-:W4:Y:S02]  /*1d30*/  LDS R2, [R9] ;  /* 0x0000000009027984 */ /* 0x000f240000000800 */
[----:B----4-:R-:W-:Y:S01]  /*1d40*/  IADD3 R0, PT, PT, R2, -0xd000000, RZ ;  /* 0xf300000002007810 */ /* 0x010fe20007ffe0ff */
[----:B--2---:R2:W4:Y:S03]  /*1d50*/  MUFU.RSQ R3, R2 ;  /* 0x0000000200037308 */ /* 0x0045260000001400 */
[----:B------:R-:W-:-:S13]  /*1d60*/  ISETP.GT.U32.AND P1, PT, R0, 0x727fffff, PT ;  /* 0x727fffff0000780c */ /* 0x000fda0003f24070 */
[----:B--2---:R-:W-:Y:S05]  /*1d70*/  @!P1 BRA `(.L_x_358) ;  /* 0x0000000000189947 */ /* 0x004fea0003800000 */
[----:B------:R-:W-:Y:S01]  /*1d80*/  BSSY.RECONVERGENT B1, `(.L_x_359) ;  /* 0x0000003000017945 */ /* 0x000fe20003800200 */
[----:B------:R-:W-:-:S07]  /*1d90*/  MOV R20, 0x1db0 ;  /* 0x00001db000147802 */ /* 0x000fce0000000f00 */
[----:B01-34-:R-:W-:Y:S05]  /*1da0*/  CALL.REL.NOINC `($__internal_8_$__cuda_sm20_sqrt_rn_f32_slowpath) ;  /* 0x0000001800f87944 */ /* 0x01bfea0003c00000 */
[----:B------:R-:W-:Y:S05]  /*1db0*/  BSYNC.RECONVERGENT B1 ;  /* 0x0000000000017941 */ /* 0x000fea0003800200 */
.L_x_359:
[----:B------:R-:W-:Y:S01]  /*1dc0*/  IMAD.MOV.U32 R0, RZ, RZ, R6 ;  /* 0x000000ffff007224 */ /* 0x000fe200078e0006 */
[----:B------:R-:W-:Y:S06]  /*1dd0*/  BRA `(.L_x_360) ;  /* 0x0000000000107947 */ /* 0x000fec0003800000 */
.L_x_358:
[----:B---34-:R-:W-:Y:S01]  /*1de0*/  FMUL.FTZ R5, R2, R3 ;  /* 0x0000000302057220 */ /* 0x018fe20000410000 */
[----:B------:R-:W-:-:S03]  /*1df0*/  FMUL.FTZ R3, R3, 0.5 ;  /* 0x3f00000003037820 */ /* 0x000fc60000410000 */
[----:B------:R-:W-:-:S04]  /*1e00*/  FFMA R0, -R5, R5, R2 ;  /* 0x0000000505007223 */ /* 0x000fc80000000102 */
[----:B------:R-:W-:-:S07]  /*1e10*/  FFMA R0, R0, R3, R5 ;  /* 0x0000000300007223 */ /* 0x000fce0000000005 */
.L_x_360:
[----:B------:R-:W2:Y:S01]  /*1e20*/  S2UR UR5, SR_CgaCtaId ;  /* 0x00000000000579c3 */ /* 0x000ea20000008800 */
[----:B------:R-:W-:Y:S02]  /*1e30*/  UMOV UR4, 0x400 ;  /* 0x0000040000047882 */ /* 0x000fe40000000000 */
[----:B--2---:R-:W-:-:S09]  /*1e40*/  ULEA UR4, UR5, UR4, 0x18 ;  /* 0x0000000405047291 */ /* 0x004fd2000f8ec0ff */
[----:B------:R4:W-:Y:S03]  /*1e50*/  STS [UR4+0x4], R0 ;  /* 0x00000400ff007988 */ /* 0x0009e60008000804 */
.L_x_357:
[----:B------:R-:W-:Y:S05]  /*1e60*/  BSYNC.RECONVERGENT B0 ;  /* 0x0000000000007941 */ /* 0x000fea0003800200 */
.L_x_356:
[----:B----4-:R-:W4:Y:S08]  /*1e70*/  LDC R0, c[0x0][0x398] ;  /* 0x0000e600ff007b82 */ /* 0x010f300000000800 */
[----:B------:R-:W-:Y:S01]  /*1e80*/  BAR.SYNC.DEFER_BLOCKING 0x0 ;  /* 0x0000000000007b1d */ /* 0x000fe20000010000 */
[----:B----4-:R-:W-:-:S13]  /*1e90*/  ISETP.GE.AND P1, PT, R0, 0x1, PT ;  /* 0x000000010000780c */ /* 0x010fda0003f26270 */
[----:B------:R-:W-:Y:S05]  /*1ea0*/  @!P1 EXIT ;  /* 0x000000000000994d */ /* 0x000fea0003800000 */
[----:B------:R-:W4:Y:S01]  /*1eb0*/  LDCU UR4, c[0x0][0x3a0] ;  /* 0x00007400ff0477ac */ /* 0x000f220008000800 */
[----:B--23--:R-:W2:Y:S01]  /*1ec0*/  LDC.64 R4, c[0x0][0x380] ;  /* 0x0000e000ff047b82 */ /* 0x00cea20000000a00 */
[----:B------:R-:W-:Y:S01]  /*1ed0*/  LOP3.LUT R14, RZ, R10, RZ, 0x33, !PT ;  /* 0x0000000aff0e7212 */ /* 0x000fe200078e33ff */
[----:B------:R-:W-:-:S03]  /*1ee0*/  HFMA2 R13, -RZ, RZ, 0, 0 ;  /* 0x00000000ff0d7431 */ /* 0x000fc600000001ff */
[----:B----4-:R-:W-:Y:S02]  /*1ef0*/  IADD3 R14, PT, PT, R14, UR4, RZ ;  /* 0x000000040e0e7c10 */ /* 0x010fe4000fffe0ff */
[----:B------:R-:W-:Y:S02]  /*1f00*/  I2FP.F32.S32 R12, UR4 ;  /* 0x00000004000c7c45 */ /* 0x000fe40008201400 */
[----:B-1----:R-:W-:Y:S01]  /*1f10*/  LEA.HI R11, R14, 0x1, RZ, 0x1a ;  /* 0x000000010e0b7811 */ /* 0x002fe200078fd0ff */
[----:B--2---:R-:W-:-:S03]  /*1f20*/  IMAD.WIDE.U32 R4, R10, 0x4, R4 ;  /* 0x000000040a047825 */ /* 0x004fc600078e0004 */
[C---:B------:R-:W-:Y:S02]  /*1f30*/  LOP3.LUT R16, R11.reuse, 0xf, RZ, 0xc0, !PT ;  /* 0x0000000f0b107812 */ /* 0x040fe400078ec0ff */
[C---:B0-----:R-:W-:Y:S02]  /*1f40*/  LOP3.LUT R15, R11.reuse, 0x7, RZ, 0xc0, !PT ;  /* 0x000000070b0f7812 */ /* 0x041fe400078ec0ff */
[----:B------:R-:W-:-:S07]  /*1f50*/  LOP3.LUT R11, R11, 0x3, RZ, 0xc0, !PT ;  /* 0x000000030b0b7812 */ /* 0x000fce00078ec0ff */
.L_x_391:
[----:B0-----:R-:W0:Y:S01]  /*1f60*/  LDCU UR4, c[0x0][0x3a0] ;  /* 0x00007400ff0477ac */ /* 0x001e220008000800 */
[----:B-1----:R-:W1:Y:S01]  /*1f70*/  LDC.64 R6, c[0x0][0x380] ;  /* 0x0000e000ff067b82 */ /* 0x002e620000000a00 */
[----:B------:R-:W-:Y:S01]  /*1f80*/  BSSY.RECONVERGENT B0, `(.L_x_361) ;  /* 0x0000070000007945 */ /* 0x000fe20003800200 */
[----:B---3--:R-:W-:Y:S01]  /*1f90*/  IMAD.MOV.U32 R21, RZ, RZ, RZ ;  /* 0x000000ffff157224 */ /* 0x008fe200078e00ff */
[----:B0-----:R-:W-:Y:S01]  /*1fa0*/  ISETP.GE.AND P1, PT, R10, UR4, PT ;  /* 0x000000040a007c0c */ /* 0x001fe2000bf26270 */
[----:B------:R-:W-:-:S04]  /*1fb0*/  IMAD R3, R13, UR4, RZ ;  /* 0x000000040d037c24 */ /* 0x000fc8000f8e02ff */
[----:B-1----:R-:W-:-:S08]  /*1fc0*/  IMAD.WIDE R6, R3, 0x4, R6 ;  /* 0x0000000403067825 */ /* 0x002fd000078e0206 */
[----:B--2-4-:R-:W-:Y:S05]  /*1fd0*/  @P1 BRA `(.L_x_362) ;  /* 0x0000000400a81947 */ /* 0x014fea0003800000 */
        /* <DEDUP_REMOVED lines=14> */
.L_x_365:
        /* <DEDUP_REMOVED lines=38> */
.L_x_364:
[----:B------:R-:W-:Y:S05]  /*2320*/  BSYNC.RECONVERGENT B1 ;  /* 0x0000000000017941 */ /* 0x000fea0003800200 */
.L_x_363:
        /* <DEDUP_REMOVED lines=24> */
.L_x_367:
[----:B------:R-:W-:Y:S05]  /*24b0*/  BSYNC.RECONVERGENT B1 ;  /* 0x0000000000017941 */ /* 0x000fea0003800200 */
.L_x_366:
        /* <DEDUP_REMOVED lines=16> */
.L_x_369:
[----:B------:R-:W-:Y:S05]  /*25c0*/  BSYNC.RECONVERGENT B1 ;  /* 0x0000000000017941 */ /* 0x000fea0003800200 */
.L_x_368:
        /* <DEDUP_REMOVED lines=11> */
.L_x_362:
[----:B------:R-:W-:Y:S05]  /*2680*/  BSYNC.RECONVERGENT B0 ;  /* 0x0000000000007941 */ /* 0x000fea0003800200 */
.L_x_361:
[----:B------:R-:W-:Y:S01]  /*2690*/  ISETP.GT.U32.AND P1, PT, R10, 0x1f, PT ;  /* 0x0000001f0a00780c */ /* 0x000fe20003f24070 */
[----:B------:R0:W-:Y:S01]  /*26a0*/  STS [R8], R21 ;  /* 0x0000001508007388 */ /* 0x0001e20000000800 */
[----:B------:R-:W-:Y:S01]  /*26b0*/  BSSY.RECONVERGENT B0, `(.L_x_370) ;  /* 0x000001b000007945 */ /* 0x000fe20003800200 */
[----:B------:R-:W-:Y:S10]  /*26c0*/  BAR.SYNC.DEFER_BLOCKING 0x0 ;  /* 0x0000000000007b1d */ /* 0x000ff40000010000 */
        /* <DEDUP_REMOVED lines=25> */
.L_x_371:
[----:B------:R-:W-:Y:S05]  /*2860*/  BSYNC.RECONVERGENT B0 ;  /* 0x0000000000007941 */ /* 0x000fea0003800200 */
.L_x_370:
        /* <DEDUP_REMOVED lines=11> */
[----:B------:R-:W-:Y:S01]  /*2920*/  MOV R0, R3 ;  /* 0x0000000300007202 */ /* 0x000fe20000000f00 */
[----:B------:R-:W-:Y:S01]  /*2930*/  IMAD.MOV.U32 R3, RZ, RZ, R12 ;  /* 0x000000ffff037224 */ /* 0x000fe200078e000c */
[----:B------:R-:W-:-:S07]  /*2940*/  MOV R18, 0x2960 ;  /* 0x0000296000127802 */ /* 0x000fce0000000f00 */
[----:B------:R-:W-:Y:S05]  /*2950*/  CALL.REL.NOINC `($__internal_9_$__cuda_sm3x_div_rn_noftz_f32_slowpath) ;  /* 0x0000001000687944 */ /* 0x000fea0003c00000 */
.L_x_374:
[----:B------:R-:W0:Y:S01]  /*2960*/  S2UR UR5, SR_CgaCtaId ;  /* 0x00000000000579c3 */ /* 0x000e220000008800 */
[----:B------:R-:W-:Y:S02]  /*2970*/  UMOV UR4, 0x400 ;  /* 0x0000040000047882 */ /* 0x000fe40000000000 */
[----:B0-----:R-:W-:-:S09]  /*2980*/  ULEA UR4, UR5, UR4, 0x18 ;  /* 0x0000000405047291 */ /* 0x001fd2000f8ec0ff */
[----:B------:R1:W-:Y:S03]  /*2990*/  STS [UR4+0x8], R0 ;  /* 0x00000800ff007988 */ /* 0x0003e60008000804 */
.L_x_373:
[----:B------:R-:W-:Y:S05]  /*29a0*/  BSYNC.RECONVERGENT B0 ;  /* 0x0000000000007941 */ /* 0x000fea0003800200 */
.L_x_372:
[----:B------:R-:W2:Y:S01]  /*29b0*/  LDCU UR4, c[0x0][0x3a0] ;  /* 0x00007400ff0477ac */ /* 0x000ea20008000800 */
[----:B------:R-:W-:Y:S01]  /*29c0*/  BSSY.RECONVERGENT B0, `(.L_x_375) ;  /* 0x0000092000007945 */ /* 0x000fe20003800200 */
[----:B------:R-:W-:Y:S01]  /*29d0*/  HFMA2 R23, -RZ, RZ, 0, 0 ;  /* 0x00000000ff177431 */ /* 0x000fe200000001ff */
[----:B------:R-:W-:Y:S01]  /*29e0*/  MOV R21, RZ ;  /* 0x000000ff00157202 */ /* 0x000fe20000000f00 */
        /* <DEDUP_REMOVED lines=9> */
[----:B0-----:R-:W-:Y:S02]  /*2a80*/  MOV R17, R10 ;  /* 0x0000000a00117202 */ /* 0x001fe40000000f00 */
[----:B------:R-:W-:Y:S02]  /*2a90*/  MOV R23, RZ ;  /* 0x000000ff00177202 */ /* 0x000fe40000000f00 */
[----:B--2---:R-:W-:-:S05]  /*2aa0*/  LEA R2, R20, R19, 0x18 ;  /* 0x0000001314027211 */ /* 0x004fca00078ec0ff */
[----:B------:R0:W2:Y:S04]  /*2ab0*/  LDS R18, [R2] ;  /* 0x0000000002127984 */ /* 0x0000a80000000800 */
[----:B-1----:R0:W1:Y:S01]  /*2ac0*/  LDS R0, [R2+0x8] ;  /* 0x0000080002007984 */ /* 0x0020620000000800 */
[----:B------:R-:W-:Y:S05]  /*2ad0*/  @!P1 BRA `(.L_x_378) ;  /* 0x0000000000f49947 */ /* 0x000fea0003800000 */
[----:B------:R-:W-:Y:S01]  /*2ae0*/  VIADD R3, R19, 0x10 ;  /* 0x0000001013037836 */ /* 0x000fe20000000000 */
[----:B------:R-:W-:Y:S01]  /*2af0*/  LEA.HI R25, R14, 0x1, RZ, 0x1a ;  /* 0x000000010e197811 */ /* 0x000fe200078fd0ff */
[----:B------:R-:W-:Y:S01]  /*2b00*/  HFMA2 R22, -RZ, RZ, 0, 0 ;  /* 0x00000000ff167431 */ /* 0x000fe200000001ff */
[----:B------:R-:W-:Y:S01]  /*2b10*/  MOV R21, RZ ;  /* 0x000000ff00157202 */ /* 0x000fe20000000f00 */
[----:B------:R-:W-:Y:S01]  /*2b20*/  IMAD.MOV.U32 R17, RZ, RZ, R10 ;  /* 0x000000ffff117224 */ /* 0x000fe200078e000a */
[----:B------:R-:W-:Y:S02]  /*2b30*/  LEA R24, R20, R3, 0x18 ;  /* 0x0000000314187211 */ /* 0x000fe400078ec0ff */
[----:B------:R-:W-:-:S07]  /*2b40*/  LOP3.LUT R25, R25, 0x7fffff8, RZ, 0xc0, !PT ;  /* 0x07fffff819197812 */ /* 0x000fce00078ec0ff */
.L_x_379:
        /* <DEDUP_REMOVED lines=54> */
.L_x_378:
[----:B------:R-:W-:Y:S05]  /*2eb0*/  BSYNC.RECONVERGENT B1 ;  /* 0x0000000000017941 */ /* 0x000fea0003800200 */
.L_x_377:
        /* <DEDUP_REMOVED lines=35> */
.L_x_381:
[----:B------:R-:W-:Y:S05]  /*30f0*/  BSYNC.RECONVERGENT B1 ;  /* 0x0000000000017941 */ /* 0x000fea0003800200 */
.L_x_380:
        /* <DEDUP_REMOVED lines=30> */
.L_x_376:
[----:B------:R-:W-:Y:S05]  /*32e0*/  BSYNC.RECONVERGENT B0 ;  /* 0x0000000000007941 */ /* 0x000fea0003800200 */
.L_x_375:
[----:B------:R-:W-:Y:S01]  /*32f0*/  ISETP.GT.U32.AND P1, PT, R10, 0x1f, PT ;  /* 0x0000001f0a00780c */ /* 0x000fe20003f24070 */
[----:B------:R3:W-:Y:S01]  /*3300*/  STS [R8], R23 ;  /* 0x0000001708007388 */ /* 0x0007e20000000800 */
[----:B------:R-:W-:Y:S03]  /*3310*/  BSSY.RECONVERGENT B0, `(.L_x_382) ;  /* 0x0000034000007945 */ /* 0x000fe60003800200 */
[----:B------:R3:W-:Y:S01]  /*3320*/  STS [R8+0x100], R21 ;  /* 0x0001001508007388 */ /* 0x0007e20000000800 */
[----:B------:R-:W-:Y:S07]  /*3330*/  BAR.SYNC.DEFER_BLOCKING 0x0 ;  /* 0x0000000000007b1d */ /* 0x000fee0000010000 */
[----:B------:R-:W-:Y:S05]  /*3340*/  @P1 BRA `(.L_x_383) ;  /* 0x0000000000c01947 */ /* 0x000fea0003800000 */
[----:B-1----:R-:W-:Y:S04]  /*3350*/  LDS R0, [R8+0x80] ;  /* 0x0000800008007984 */ /* 0x002fe80000000800 */
        /* <DEDUP_REMOVED lines=47> */
.L_x_383:
[----:B------:R-:W-:Y:S05]  /*3650*/  BSYNC.RECONVERGENT B0 ;  /* 0x0000000000007941 */ /* 0x000fea0003800200 */
.L_x_382:
[----:B------:R-:W-:Y:S04]  /*3660*/  BSSY.RECONVERGENT B0, `(.L_x_384) ;  /* 0x000002c000007945 */ /* 0x000fe80003800200 */
[----:B------:R-:W-:Y:S05]  /*3670*/  @!P0 BRA `(.L_x_385) ;  /* 0x0000000000a88947 */ /* 0x000fea0003800000 */
[----:B0-----:R-:W0:Y:S04]  /*3680*/  LDS R2, [R9+0x100] ;  /* 0x0001000009027984 */ /* 0x001e280000000800 */
[----:B-1----:R1:W1:Y:S01]  /*3690*/  LDS R0, [R9] ;  /* 0x0000000009007984 */ /* 0x0022620000000800 */
[----:B0-----:R-:W-:Y:S01]  /*36a0*/  IADD3 R6, PT, PT, R2, -0xd000000, RZ ;  /* 0xf300000002067810 */ /* 0x001fe20007ffe0ff */
[----:B------:R0:W0:Y:S03]  /*36b0*/  MUFU.RSQ R3, R2 ;  /* 0x0000000200037308 */ /* 0x0000260000001400 */
[----:B------:R-:W-:-:S13]  /*36c0*/  ISETP.GT.U32.AND P1, PT, R6, 0x727fffff, PT ;  /* 0x727fffff0600780c */ /* 0x000fda0003f24070 */
[----:B-1----:R-:W-:Y:S05]  /*36d0*/  @!P1 BRA `(.L_x_386) ;  /* 0x0000000000189947 */ /* 0x002fea0003800000 */
[----:B------:R-:W-:Y:S01]  /*36e0*/  BSSY.RECONVERGENT B1, `(.L_x_387) ;  /* 0x0000003000017945 */ /* 0x000fe20003800200 */
[----:B------:R-:W-:-:S07]  /*36f0*/  MOV R20, 0x3710 ;  /* 0x0000371000147802 */ /* 0x000fce0000000f00 */
[----:B0-234-:R-:W-:Y:S05]  /*3700*/  CALL.REL.NOINC `($__internal_8_$__cuda_sm20_sqrt_rn_f32_slowpath) ;  /* 0x0000000000a07944 */ /* 0x01dfea0003c00000 */
[----:B------:R-:W-:Y:S05]  /*3710*/  BSYNC.RECONVERGENT B1 ;  /* 0x0000000000017941 */ /* 0x000fea0003800200 */
.L_x_387:
[----:B------:R-:W-:Y:S01]  /*3720*/  MOV R2, R6 ;  /* 0x0000000600027202 */ /* 0x000fe20000000f00 */
[----:B------:R-:W-:Y:S06]  /*3730*/  BRA `(.L_x_388) ;  /* 0x0000000000107947 */ /* 0x000fec0003800000 */
.L_x_386:
[----:B0-----:R-:W-:Y:S01]  /*3740*/  FMUL.FTZ R7, R2, R3 ;  /* 0x0000000302077220 */ /* 0x001fe20000410000 */
[----:B------:R-:W-:-:S03]  /*3750*/  FMUL.FTZ R3, R3, 0.5 ;  /* 0x3f00000003037820 */ /* 0x000fc60000410000 */
[----:B------:R-:W-:-:S04]  /*3760*/  FFMA R2, -R7, R7, R2 ;  /* 0x0000000707027223 */ /* 0x000fc80000000102 */
[----:B------:R-:W-:-:S07]  /*3770*/  FFMA R2, R2, R3, R7 ;  /* 0x0000000302027223 */ /* 0x000fce0000000007 */
.L_x_388:
        /* <DEDUP_REMOVED lines=8> */
[----:B------:R-:W1:Y:S01]  /*3800*/  FCHK P1, R0, R7 ;  /* 0x0000000700007302 */ /* 0x000e620000020000 */
[----:B0-----:R-:W-:-:S04]  /*3810*/  FFMA R3, -R7, R2, 1 ;  /* 0x3f80000007037423 */ /* 0x001fc80000000102 */
[----:B------:R-:W-:-:S04]  /*3820*/  FFMA R3, R2, R3, R2 ;  /* 0x0000000302037223 */ /* 0x000fc80000000002 */
[----:B------:R-:W-:-:S04]  /*3830*/  FFMA R2, R0, R3, RZ ;  /* 0x0000000300027223 */ /* 0x000fc800000000ff */
[----:B------:R-:W-:-:S04]  /*3840*/  FFMA R6, -R7, R2, R0 ;  /* 0x0000000207067223 */ /* 0x000fc80000000100 */
[----:B------:R-:W-:Y:S01]  /*3850*/  FFMA R6, R3, R6, R2 ;  /* 0x0000000603067223 */ /* 0x000fe20000000002 */
[----:B-1----:R-:W-:Y:S06]  /*3860*/  @!P1 BRA `(.L_x_390) ;  /* 0x0000000000109947 */ /* 0x002fec0003800000 */
[----:B------:R-:W-:Y:S02]  /*3870*/  MOV R3, R7 ;  /* 0x0000000700037202 */ /* 0x000fe40000000f00 */
[----:B--2---:R-:W-:-:S07]  /*3880*/  MOV R18, 0x38a0 ;  /* 0x000038a000127802 */ /* 0x004fce0000000f00 */
[----:B---34-:R-:W-:Y:S05]  /*3890*/  CALL.REL.NOINC `($__internal_9_$__cuda_sm3x_div_rn_noftz_f32_slowpath) ;  /* 0x0000000000987944 */ /* 0x018fea0003c00000 */
[----:B------:R-:W-:-:S07]  /*38a0*/  IMAD.MOV.U32 R6, RZ, RZ, R0 ;  /* 0x000000ffff067224 */ /* 0x000fce00078e0000 */
.L_x_390:
[----:B------:R-:W-:Y:S05]  /*38b0*/  BSYNC.RECONVERGENT B1 ;  /* 0x0000000000017941 */ /* 0x000fea0003800200 */
.L_x_389:
[----:B------:R-:W0:Y:S01]  /*38c0*/  LDC R0, c[0x0][0x39c] ;  /* 0x0000e700ff007b82 */ /* 0x000e220000000800 */
[----:B------:R-:W-:-:S07]  /*38d0*/  FSEL R7, R6, RZ, P3 ;  /* 0x000000ff06077208 */ /* 0x000fce0001800000 */
[----:B------:R-:W1:Y:S01]  /*38e0*/  LDC.64 R2, c[0x0][0x390] ;  /* 0x0000e400ff027b82 */ /* 0x000e620000000a00 */
[----:B0-----:R-:W-:-:S04]  /*38f0*/  IMAD R17, R13, R0, UR6 ;  /* 0x000000060d117e24 */ /* 0x001fc8000f8e0200 */
[----:B-1----:R-:W-:-:S05]  /*3900*/  IMAD.WIDE R2, R17, 0x4, R2 ;  /* 0x0000000411027825 */ /* 0x002fca00078e0202 */
[----:B------:R0:W-:Y:S02]  /*3910*/  STG.E desc[UR8][R2.64], R7 ;  /* 0x0000000702007986 */ /* 0x0001e4000c101908 */
.L_x_385:
[----:B------:R-:W-:Y:S05]  /*3920*/  BSYNC.RECONVERGENT B0 ;  /* 0x0000000000007941 */ /* 0x000fea0003800200 */
.L_x_384:
[----:B------:R-:W5:Y:S01]  /*3930*/  LDCU UR4, c[0x0][0x398] ;  /* 0x00007300ff0477ac */ /* 0x000f620008000800 */
[----:B------:R-:W-:Y:S01]  /*3940*/  IADD3 R13, PT, PT, R13, 0x1, RZ ;  /* 0x000000010d0d7810 */ /* 0x000fe20007ffe0ff */
[----:B------:R-:W-:Y:S03]  /*3950*/  BAR.SYNC.DEFER_BLOCKING 0x0 ;  /* 0x0000000000007b1d */ /* 0x000fe60000010000 */
[----:B-----5:R-:W-:-:S13]  /*3960*/  ISETP.NE.AND P1, PT, R13, UR4, PT ;  /* 0x000000040d007c0c */ /* 0x020fda000bf25270 */
[----:B------:R-:W-:Y:S05]  /*3970*/  @P1 BRA `(.L_x_391) ;  /* 0xffffffe400781947 */ /* 0x000fea000383ffff */
[----:B------:R-:W-:Y:S05]  /*3980*/  EXIT ;  /* 0x000000000000794d */ /* 0x000fea0003800000 */
        .weak           $__internal_8_$__cuda_sm20_sqrt_rn_f32_slowpath
        .type           $__internal_8_$__cuda_sm20_sqrt_rn_f32_slowpath,@function
        .size           $__internal_8_$__cuda_sm20_sqrt_rn_f32_slowpath,($__internal_9_$__cuda_sm3x_div_rn_noftz_f32_slowpath - $__internal_8_$__cuda_sm20_sqrt_rn_f32_slowpath)
$__internal_8_$__cuda_sm20_sqrt_rn_f32_slowpath:
        /* <DEDUP_REMOVED lines=19> */
.L_x_392:
[----:B------:R-:W-:Y:S01]  /*3ac0*/  MOV R6, R3 ;  /* 0x0000000300067202 */ /* 0x000fe20000000f00 */
[----:B------:R-:W-:Y:S01]  /*3ad0*/  HFMA2 R3, -RZ, RZ, 0, 0 ;  /* 0x00000000ff037431 */ /* 0x000fe200000001ff */
[----:B------:R-:W-:-:S04]  /*3ae0*/  MOV R2, R20 ;  /* 0x0000001400027202 */ /* 0x000fc80000000f00 */
[----:B------:R-:W-:Y:S05]  /*3af0*/  RET.REL.NODEC R2 `(_Z26pearson_strategy6_templateILi64EEvPKfS1_Pfiii) ;  /* 0xffffffc402407950 */ /* 0x000fea0003c3ffff */
        .weak           $__internal_9_$__cuda_sm3x_div_rn_noftz_f32_slowpath
        .type           $__internal_9_$__cuda_sm3x_div_rn_noftz_f32_slowpath,@function
        .size           $__internal_9_$__cuda_sm3x_div_rn_noftz_f32_slowpath,(.L_x_495 - $__internal_9_$__cuda_sm3x_div_rn_noftz_f32_slowpath)
$__internal_9_$__cuda_sm3x_div_rn_noftz_f32_slowpath:
        /* <DEDUP_REMOVED lines=34> */
.L_x_394:
        /* <DEDUP_REMOVED lines=51> */
.L_x_401:
[----:B------:R-:W-:-:S04]  /*4050*/  LOP3.LUT R0, R0, 0x80000000, RZ, 0xc0, !PT ;  /* 0x8000000000007812 */ /* 0x000fc800078ec0ff */
[----:B------:R-:W-:Y:S01]  /*4060*/  LOP3.LUT R0, R0, 0x7f800000, RZ, 0xfc, !PT ;  /* 0x7f80000000007812 */ /* 0x000fe200078efcff */
[----:B------:R-:W-:Y:S06]  /*4070*/  BRA `(.L_x_402) ;  /* 0x0000000000047947 */ /* 0x000fec0003800000 */
.L_x_400:
[----:B------:R-:W-:-:S07]  /*4080*/  LEA R0, R22, R0, 0x17 ;  /* 0x0000000016007211 */ /* 0x000fce00078eb8ff */
.L_x_402:
[----:B------:R-:W-:Y:S05]  /*4090*/  BSYNC.RECONVERGENT B3 ;  /* 0x0000000000037941 */ /* 0x000fea0003800200 */
.L_x_399:
[----:B------:R-:W-:Y:S05]  /*40a0*/  BRA `(.L_x_403) ;  /* 0x0000000000207947 */ /* 0x000fea0003800000 */
.L_x_398:
[----:B------:R-:W-:-:S04]  /*40b0*/  LOP3.LUT R0, R3, 0x80000000, R0, 0x48, !PT ;  /* 0x8000000003007812 */ /* 0x000fc800078e4800 */
[----:B------:R-:W-:Y:S01]  /*40c0*/  LOP3.LUT R0, R0, 0x7f800000, RZ, 0xfc, !PT ;  /* 0x7f80000000007812 */ /* 0x000fe200078efcff */
[----:B------:R-:W-:Y:S06]  /*40d0*/  BRA `(.L_x_403) ;  /* 0x0000000000147947 */ /* 0x000fec0003800000 */
.L_x_397:
[----:B------:R-:W-:Y:S01]  /*40e0*/  LOP3.LUT R0, R3, 0x80000000, R0, 0x48, !PT ;  /* 0x8000000003007812 */ /* 0x000fe200078e4800 */
[----:B------:R-:W-:Y:S06]  /*40f0*/  BRA `(.L_x_403) ;  /* 0x00000000000c7947 */ /* 0x000fec0003800000 */
.L_x_396:
[----:B------:R-:W0:Y:S01]  /*4100*/  MUFU.RSQ R0, -QNAN ;  /* 0xffc0000000007908 */ /* 0x000e220000001400 */
[----:B------:R-:W-:Y:S05]  /*4110*/  BRA `(.L_x_403) ;  /* 0x0000000000047947 */ /* 0x000fea0003800000 */
.L_x_395:
[----:B------:R-:W-:-:S07]  /*4120*/  FADD.FTZ R0, R0, R3 ;  /* 0x0000000300007221 */ /* 0x000fce0000010000 */
.L_x_403:
[----:B------:R-:W-:Y:S05]  /*4130*/  BSYNC.RECONVERGENT B2 ;  /* 0x0000000000027941 */ /* 0x000fea0003800200 */
.L_x_393:
[----:B------:R-:W-:-:S04]  /*4140*/  HFMA2 R19, -RZ, RZ, 0, 0 ;  /* 0x00000000ff137431 */ /* 0x000fc800000001ff */
[----:B0-----:R-:W-:Y:S05]  /*4150*/  RET.REL.NODEC R18 `(_Z26pearson_strategy6_templateILi64EEvPKfS1_Pfiii) ;  /* 0xffffffbc12a87950 */ /* 0x001fea0003c3ffff */
.L_x_404:
        /* <DEDUP_REMOVED lines=10> */
.L_x_495:


//--------------------- .text._Z26pearson_strategy6_templateILi32EEvPKfS1_Pfiii --------------------------
	.section	.text._Z26pearson_strategy6_templateILi32EEvPKfS1_Pfiii,"ax",@progbits
	.align	128
        .global         _Z26pearson_strategy6_templateILi32EEvPKfS1_Pfiii
        .type           _Z26pearson_strategy6_templateILi32EEvPKfS1_Pfiii,@function
        .size           _Z26pearson_strategy6_templateILi32EEvPKfS1_Pfiii,(.L_x_497 - _Z26pearson_strategy6_templateILi32EEvPKfS1_Pfiii)
        .other          _Z26pearson_strategy6_templateILi32EEvPKfS1_Pfiii,@"STO_CUDA_ENTRY STV_DEFAULT"
_Z26pearson_strategy6_templateILi32EEvPKfS1_Pfiii:
.text._Z26pearson_strategy6_templateILi32EEvPKfS1_Pfiii:
        /* <DEDUP_REMOVED lines=31> */
.L_x_409:
        /* <DEDUP_REMOVED lines=11> */
.L_x_408:
[----:B------:R-:W-:Y:S05]  /*02a0*/  BSYNC.RECONVERGENT B1 ;  /* 0x0000000000017941 */ /* 0x000fea0003800200 */
.L_x_407:
        /* <DEDUP_REMOVED lines=12> */
.L_x_412:
        /* <DEDUP_REMOVED lines=55> */
.L_x_411:
[----:B------:R-:W-:Y:S05]  /*06e0*/  BSYNC.RECONVERGENT B1 ;  /* 0x0000000000017941 */ /* 0x000fea0003800200 */
.L_x_410:
        /* <DEDUP_REMOVED lines=33> */
.L_x_414:
[----:B------:R-:W-:Y:S05]  /*0900*/  BSYNC.RECONVERGENT B1 ;  /* 0x0000000000017941 */ /* 0x000fea0003800200 */
.L_x_413:
        /* <DEDUP_REMOVED lines=16> */
.L_x_406:
[----:B------:R-:W-:Y:S05]  /*0a10*/  BSYNC.RECONVERGENT B0 ;  /* 0x0000000000007941 */ /* 0x000fea0003800200 */
.L_x_405:
        /* <DEDUP_REMOVED lines=22> */
.L_x_419:
        /* <DEDUP_REMOVED lines=37> */
.L_x_418:
[----:B------:R-:W-:Y:S05]  /*0dd0*/  BSYNC.RECONVERGENT B1 ;  /* 0x0000000000017941 */ /* 0x000fea0003800200 */
.L_x_417:
        /* <DEDUP_REMOVED lines=28> */
.L_x_421:
[----:B------:R-:W-:Y:S05]  /*0fa0*/  BSYNC.RECONVERGENT B1 ;  /* 0x0000000000017941 */ /* 0x000fea0003800200 */
.L_x_420:
        /* <DEDUP_REMOVED lines=20> */
.L_x_423:
[----:B------:R-:W-:Y:S05]  /*10f0*/  BSYNC.RECONVERGENT B1 ;  /* 0x0000000000017941 */ /* 0x000fea0003800200 */
.L_x_422:
[----:B------:R-:W-:Y:S05]  /*1100*/  @!P1 BRA `(.L_x_416) ;  /* 0x0000000000309947 */ /* 0x000fea0003800000 */
[----:B------:R-:W0:Y:S01]  /*1110*/  S2R R9, SR_CgaCtaId ;  /* 0x0000000000097919 */ /* 0x000e220000008800 */
[----:B------:R-:W-:-:S04]  /*1120*/  MOV R0, 0x400 ;  /* 0x0000040000007802 */ /* 0x000fc80000000f00 */
[----:B------:R-:W-:Y:S02]  /*1130*/  IADD3 R2, PT, PT, R0, 0x10, RZ ;  /* 0x0000001000027810 */ /* 0x000fe40007ffe0ff */
[----:B------:R-:W-:Y:S02]  /*1140*/  MOV R0, RZ ;  /* 0x000000ff00007202 */ /* 0x000fe40000000f00 */
[----:B0-----:R-:W-:-:S07]  /*1150*/  LEA R4, R9, R2, 0x18 ;  /* 0x0000000209047211 */ /* 0x001fce00078ec0ff */
.L_x_424:
[C---:B------:R-:W-:Y:S01]  /*1160*/  IMAD R2, R7.reuse, 0x4, R4 ;  /* 0x0000000407027824 */ /* 0x040fe200078e0204 */
[----:B------:R-:W-:Y:S02]  /*1170*/  IADD3 R0, PT, PT, R0, 0x1, RZ ;  /* 0x0000000100007810 */ /* 0x000fe40007ffe0ff */
[----:B------:R-:W-:Y:S02]  /*1180*/  IADD3 R7, PT, PT, R7, 0x20, RZ ;  /* 0x0000002007077810 */ /* 0x000fe40007ffe0ff */
[----:B------:R-:W-:Y:S01]  /*1190*/  ISETP.NE.AND P0, PT, R0, R5, PT ;  /* 0x000000050000720c */ /* 0x000fe20003f05270 */
[----:B------:R-:W0:Y:S02]  /*11a0*/  LDS R2, [R2] ;  /* 0x0000000002027984 */ /* 0x000e240000000800 */
[----:B0-----:R-:W-:-:S10]  /*11b0*/  FADD R15, R2, R15 ;  /* 0x0000000f020f7221 */ /* 0x001fd40000000000 */
[----:B------:R-:W-:Y:S05]  /*11c0*/  @P0 BRA `(.L_x_424) ;  /* 0xfffffffc00e40947 */ /* 0x000fea000383ffff */
.L_x_416:
[----:B------:R-:W-:Y:S05]  /*11d0*/  BSYNC.RECONVERGENT B0 ;  /* 0x0000000000007941 */ /* 0x000fea0003800200 */
.L_x_415:
[----:B------:R-:W0:Y:S01]  /*11e0*/  S2UR UR5, SR_CgaCtaId ;  /* 0x00000000000579c3 */ /* 0x000e220000008800 */
[----:B------:R-:W-:Y:S01]  /*11f0*/  UMOV UR4, 0x400 ;  /* 0x0000040000047882 */ /* 0x000fe20000000000 */
[----:B------:R-:W-:Y:S01]  /*1200*/  ISETP.GT.U32.AND P1, PT, R10, 0x1f, PT ;  /* 0x0000001f0a00780c */ /* 0x000fe20003f24070 */
[----:B--2---:R-:W-:Y:S01]  /*1210*/  IMAD.U32 R6, RZ, RZ, UR4 ;  /* 0x00000004ff067e24 */ /* 0x004fe2000f8e00ff */
[----:B------:R-:W-:Y:S01]  /*1220*/  BSSY.RECONVERGENT B0, `(.L_x_425) ;  /* 0x0000034000007945 */ /* 0x000fe20003800200 */
[----:B------:R-:W-:-:S03]  /*1230*/  PLOP3.LUT P0, PT, PT, PT, PT, 0x8, 0x80 ;  /* 0x000000000080781c */ /* 0x000fc60003f0e170 */
[----:B------:R-:W-:Y:S02]  /*1240*/  IADD3 R2, PT, PT, R6, 0x10, RZ ;  /* 0x0000001006027810 */ /* 0x000fe40007ffe0ff */
        /* <DEDUP_REMOVED lines=27> */
[----:B------:R1:W-:Y:S01]  /*1400*/  STS [R8], R5 ;  /* 0x0000000508007388 */ /* 0x0003e20000000800 */
[----:B------:R-:W-:Y:S05]  /*1410*/  @P1 BRA `(.L_x_426) ;  /* 0x0000000000501947 */ /* 0x000fea0003800000 */
[----:B------:R-:W2:Y:S01]  /*1420*/  LDS R0, [R9] ;  /* 0x0000000009007984 */ /* 0x000ea20000000800 */
[----:B------:R-:W-:-:S04]  /*1430*/  I2FP.F32.S32 R3, R3 ;  /* 0x0000000300037245 */ /* 0x000fc80000201400 */
[----:B------:R-:W1:Y:S02]  /*1440*/  MUFU.RCP R4, R3 ;  /* 0x0000000300047308 */ /* 0x000e640000001000 */
[----:B-1----:R-:W-:-:S04]  /*1450*/  FFMA R5, -R3, R4, 1 ;  /* 0x3f80000003057423 */ /* 0x002fc80000000104 */
[----:B------:R-:W-:Y:S02]  /*1460*/  FFMA R5, R4, R5, R4 ;  /* 0x0000000504057223 */ /* 0x000fe40000000004 */
[----:B--2---:R-:W1:Y:S02]  /*1470*/  FCHK P0, R0, R3 ;  /* 0x0000000300007302 */ /* 0x004e640000000000 */
[----:B------:R-:W-:-:S04]  /*1480*/  FFMA R4, R0, R5, RZ ;  /* 0x0000000500047223 */ /* 0x000fc800000000ff */
[----:B------:R-:W-:-:S04]  /*1490*/  FFMA R6, -R3, R4, R0 ;  /* 0x0000000403067223 */ /* 0x000fc80000000100 */
[----:B------:R-:W-:Y:S01]  /*14a0*/  FFMA R4, R5, R6, R4 ;  /* 0x0000000605047223 */ /* 0x000fe20000000004 */
[----:B-1----:R-:W-:Y:S06]  /*14b0*/  @!P0 BRA `(.L_x_427) ;  /* 0x00000000000c8947 */ /* 0x002fec0003800000 */
[----:B------:R-:W-:-:S07]  /*14c0*/  MOV R18, 0x14e0 ;  /* 0x000014e000127802 */ /* 0x000fce0000000f00 */
[----:B0-----:R-:W-:Y:S05]  /*14d0*/  CALL.REL.NOINC `($__internal_11_$__cuda_sm3x_div_rn_noftz_f32_slowpath) ;  /* 0x0000002400387944 */ /* 0x001fea0003c00000 */
[----:B------:R-:W-:-:S07]  /*14e0*/  MOV R4, R0 ;  /* 0x0000000000047202 */ /* 0x000fce0000000f00 */
.L_x_427:
[----:B------:R-:W1:Y:S01]  /*14f0*/  S2UR UR5, SR_CgaCtaId ;  /* 0x00000000000579c3 */ /* 0x000e620000008800 */
[----:B------:R-:W-:Y:S01]  /*1500*/  UMOV UR4, 0x400 ;  /* 0x0000040000047882 */ /* 0x000fe20000000000 */
[----:B------:R-:W-:Y:S01]  /*1510*/  PLOP3.LUT P0, PT, PT, PT, PT, 0x80, 0x8 ;  /* 0x000000000008781c */ /* 0x000fe20003f0f070 */
[----:B------:R-:W-:Y:S01]  /*1520*/  IMAD.U32 R6, RZ, RZ, UR4 ;  /* 0x00000004ff067e24 */ /* 0x000fe2000f8e00ff */
[----:B-1----:R-:W-:-:S04]  /*1530*/  MOV R17, UR5 ;  /* 0x0000000500117c02 */ /* 0x002fc80008000f00 */
[----:B------:R-:W-:-:S05]  /*1540*/  LEA R3, R17, R6, 0x18 ;  /* 0x0000000611037211 */ /* 0x000fca00078ec0ff */
[----:B------:R2:W-:Y:S02]  /*1550*/  STS [R3], R4 ;  /* 0x0000000403007388 */ /* 0x0005e40000000800 */
.L_x_426:
[----:B------:R-:W-:Y:S05]  /*1560*/  BSYNC.RECONVERGENT B0 ;  /* 0x0000000000007941 */ /* 0x000fea0003800200 */
.L_x_425:
        /* <DEDUP_REMOVED lines=14> */
[----:B-1----:R-:W-:-:S04]  /*1650*/  LEA.HI R5, R4, 0x1, RZ, 0x1b ;  /* 0x0000000104057811 */ /* 0x002fc800078fd8ff */
[----:B------:R-:W-:-:S04]  /*1660*/  LOP3.LUT R6, R5, 0x7, RZ, 0xc0, !PT ;  /* 0x0000000705067812 */ /* 0x000fc800078ec0ff */
[----:B------:R-:W-:-:S03]  /*1670*/  ISETP.NE.AND P2, PT, R6, RZ, PT ;  /* 0x000000ff0600720c */ /* 0x000fc60003f45270 */
[----:B------:R-:W-:Y:S10]  /*1680*/  @!P1 BRA `(.L_x_431) ;  /* 0x0000000000849947 */ /* 0x000ff40003800000 */
[----:B------:R-:W-:Y:S01]  /*1690*/  LOP3.LUT R11, R5, 0xffffff8, RZ, 0xc0, !PT ;  /* 0x0ffffff8050b7812 */ /* 0x000fe200078ec0ff */
[----:B------:R-:W-:Y:S01]  /*16a0*/  IMAD.MOV.U32 R14, RZ, RZ, RZ ;  /* 0x000000ffff0e7224 */ /* 0x000fe200078e00ff */
[----:B------:R-:W-:Y:S02]  /*16b0*/  MOV R13, RZ ;  /* 0x000000ff000d7202 */ /* 0x000fe40000000f00 */
[----:B------:R-:W-:-:S07]  /*16c0*/  MOV R7, R10 ;  /* 0x0000000a00077202 */ /* 0x000fce0000000f00 */
.L_x_432:
        /* <DEDUP_REMOVED lines=29> */
.L_x_431:
[----:B------:R-:W-:Y:S05]  /*18a0*/  BSYNC.RECONVERGENT B1 ;  /* 0x0000000000017941 */ /* 0x000fea0003800200 */
.L_x_430:
        /* <DEDUP_REMOVED lines=19> */
.L_x_434:
[----:B------:R-:W-:Y:S05]  /*19e0*/  BSYNC.RECONVERGENT B1 ;  /* 0x0000000000017941 */ /* 0x000fea0003800200 */
.L_x_433:
        /* <DEDUP_REMOVED lines=8> */
[----:B------:R-:W1:Y:S01]  /*1a70*/  @!P1 LDS R2, [R2] ;  /* 0x0000000002029984 */ /* 0x000e620000000800 */
[C---:B--2---:R-:W-:Y:S01]  /*1a80*/  @P2 FADD R0, -R3.reuse, R0 ;  /* 0x0000000003002221 */ /* 0x044fe20000000100 */
[----:B0-----:R-:W-:-:S03]  /*1a90*/  @P2 FADD R5, -R3, R6 ;  /* 0x0000000603052221 */ /* 0x001fc60000000100 */
[----:B------:R-:W-:-:S04]  /*1aa0*/  @P2 FFMA R0, R0, R0, R13 ;  /* 0x0000000000002223 */ /* 0x000fc8000000000d */
[----:B------:R-:W-:Y:S01]  /*1ab0*/  @P2 FFMA R13, R5, R5, R0 ;  /* 0x00000005050d2223 */ /* 0x000fe20000000000 */
[----:B-1----:R-:W-:-:S04]  /*1ac0*/  @!P1 FADD R0, -R3, R2 ;  /* 0x0000000203009221 */ /* 0x002fc80000000100 */
[----:B------:R-:W-:-:S07]  /*1ad0*/  @!P1 FFMA R13, R0, R0, R13 ;  /* 0x00000000000d9223 */ /* 0x000fce000000000d */
.L_x_429:
[----:B------:R-:W-:Y:S05]  /*1ae0*/  BSYNC.RECONVERGENT B0 ;  /* 0x0000000000007941 */ /* 0x000fea0003800200 */
.L_x_428:
        /* <DEDUP_REMOVED lines=25> */
.L_x_436:
[----:B------:R-:W-:Y:S05]  /*1c80*/  BSYNC.RECONVERGENT B0 ;  /* 0x0000000000007941 */ /* 0x000fea0003800200 */
.L_x_435:
[----:B------:R-:W-:Y:S04]  /*1c90*/  BSSY.RECONVERGENT B0, `(.L_x_437) ;  /* 0x0000015000007945 */ /* 0x000fe80003800200 */
[----:B------:R-:W-:Y:S05]  /*1ca0*/  @!P0 BRA `(.L_x_438) ;  /* 0x00000000004c8947 */ /* 0x000fea0003800000 */
[----:B------:R-:W4:Y:S02]  /*1cb0*/  LDS R2, [R9] ;  /* 0x0000000009027984 */ /* 0x000f240000000800 */
[----:B----4-:R-:W-:Y:S01]  /*1cc0*/  IADD3 R0, PT, PT, R2, -0xd000000, RZ ;  /* 0xf300000002007810 */ /* 0x010fe20007ffe0ff */
[----:B--23--:R2:W3:Y:S03]  /*1cd0*/  MUFU.RSQ R3, R2 ;  /* 0x0000000200037308 */ /* 0x00c4e60000001400 */
[----:B------:R-:W-:-:S13]  /*1ce0*/  ISETP.GT.U32.AND P1, PT, R0, 0x727fffff, PT ;  /* 0x727fffff0000780c */ /* 0x000fda0003f24070 */
[----:B--2---:R-:W-:Y:S05]  /*1cf0*/  @!P1 BRA `(.L_x_439) ;  /* 0x0000000000189947 */ /* 0x004fea0003800000 */
[----:B------:R-:W-:Y:S01]  /*1d00*/  BSSY.RECONVERGENT B1, `(.L_x_440) ;  /* 0x0000003000017945 */ /* 0x000fe20003800200 */
[----:B------:R-:W-:-:S07]  /*1d10*/  MOV R20, 0x1d30 ;  /* 0x00001d3000147802 */ /* 0x000fce0000000f00 */
[----:B01-3--:R-:W-:Y:S05]  /*1d20*/  CALL.REL.NOINC `($__internal_10_$__cuda_sm20_sqrt_rn_f32_slowpath) ;  /* 0x0000001800c87944 */ /* 0x00bfea0003c00000 */
[----:B------:R-:W-:Y:S05]  /*1d30*/  BSYNC.RECONVERGENT B1 ;  /* 0x0000000000017941 */ /* 0x000fea0003800200 */
.L_x_440:
[----:B------:R-:W-:Y:S01]  /*1d40*/  IMAD.MOV.U32 R0, RZ, RZ, R6 ;  /* 0x000000ffff007224 */ /* 0x000fe200078e0006 */
[----:B------:R-:W-:Y:S06]  /*1d50*/  BRA `(.L_x_441) ;  /* 0x0000000000107947 */ /* 0x000fec0003800000 */
.L_x_439:
[----:B-1-3--:R-:W-:Y:S01]  /*1d60*/  FMUL.FTZ R5, R2, R3 ;  /* 0x0000000302057220 */ /* 0x00afe20000410000 */
[----:B------:R-:W-:-:S03]  /*1d70*/  FMUL.FTZ R3, R3, 0.5 ;  /* 0x3f00000003037820 */ /* 0x000fc60000410000 */
[----:B------:R-:W-:-:S04]  /*1d80*/  FFMA R0, -R5, R5, R2 ;  /* 0x0000000505007223 */ /* 0x000fc80000000102 */
[----:B------:R-:W-:-:S07]  /*1d90*/  FFMA R0, R0, R3, R5 ;  /* 0x0000000300007223 */ /* 0x000fce0000000005 */
.L_x_441:
[----:B------:R-:W1:Y:S01]  /*1da0*/  S2UR UR5, SR_CgaCtaId ;  /* 0x00000000000579c3 */ /* 0x000e620000008800 */
[----:B------:R-:W-:Y:S02]  /*1db0*/  UMOV UR4, 0x400 ;  /* 0x0000040000047882 */ /* 0x000fe40000000000 */
[----:B-1----:R-:W-:-:S09]  /*1dc0*/  ULEA UR4, UR5, UR4, 0x18 ;  /* 0x0000000405047291 */ /* 0x002fd2000f8ec0ff */
[----:B------:R4:W-:Y:S03]  /*1dd0*/  STS [UR4+0x4], R0 ;  /* 0x00000400ff007988 */ /* 0x0009e60008000804 */
.L_x_438:
[----:B------:R-:W-:Y:S05]  /*1de0*/  BSYNC.RECONVERGENT B0 ;  /* 0x0000000000007941 */ /* 0x000fea0003800200 */
.L_x_437:
[----:B----4-:R-:W4:Y:S08]  /*1df0*/  LDC R0, c[0x0][0x398] ;  /* 0x0000e600ff007b82 */ /* 0x010f300000000800 */
[----:B------:R-:W-:Y:S01]  /*1e00*/  BAR.SYNC.DEFER_BLOCKING 0x0 ;  /* 0x0000000000007b1d */ /* 0x000fe20000010000 */
[----:B----4-:R-:W-:-:S13]  /*1e10*/  ISETP.GE.AND P1, PT, R0, 0x1, PT ;  /* 0x000000010000780c */ /* 0x010fda0003f26270 */
[----:B------:R-:W-:Y:S05]  /*1e20*/  @!P1 EXIT ;  /* 0x000000000000994d */ /* 0x000fea0003800000 */
[----:B------:R-:W4:Y:S01]  /*1e30*/  LDCU UR4, c[0x0][0x3a0] ;  /* 0x00007400ff0477ac */ /* 0x000f220008000800 */
[----:B-12---:R-:W1:Y:S01]  /*1e40*/  LDC.64 R4, c[0x0][0x380] ;  /* 0x0000e000ff047b82 */ /* 0x006e620000000a00 */
[----:B------:R-:W-:Y:S01]  /*1e50*/  LOP3.LUT R14, RZ, R10, RZ, 0x33, !PT ;  /* 0x0000000aff0e7212 */ /* 0x000fe200078e33ff */
[----:B------:R-:W-:-:S03]  /*1e60*/  HFMA2 R13, -RZ, RZ, 0, 0 ;  /* 0x00000000ff0d7431 */ /* 0x000fc600000001ff */
[----:B----4-:R-:W-:Y:S02]  /*1e70*/  IADD3 R14, PT, PT, R14, UR4, RZ ;  /* 0x000000040e0e7c10 */ /* 0x010fe4000fffe0ff */
[----:B------:R-:W-:Y:S02]  /*1e80*/  I2FP.F32.S32 R12, UR4 ;  /* 0x00000004000c7c45 */ /* 0x000fe40008201400 */
[----:B------:R-:W-:Y:S01]  /*1e90*/  LEA.HI R11, R14, 0x1, RZ, 0x1b ;  /* 0x000000010e0b7811 */ /* 0x000fe200078fd8ff */
[----:B-1----:R-:W-:-:S03]  /*1ea0*/  IMAD.WIDE.U32 R4, R10, 0x4, R4 ;  /* 0x000000040a047825 */ /* 0x002fc600078e0004 */
[C---:B------:R-:W-:Y:S02]  /*1eb0*/  LOP3.LUT R16, R11.reuse, 0xf, RZ, 0xc0, !PT ;  /* 0x0000000f0b107812 */ /* 0x040fe400078ec0ff */
[C---:B0-----:R-:W-:Y:S02]  /*1ec0*/  LOP3.LUT R15, R11.reuse, 0x7, RZ, 0xc0, !PT ;  /* 0x000000070b0f7812 */ /* 0x041fe400078ec0ff */
[----:B------:R-:W-:-:S07]  /*1ed0*/  LOP3.LUT R11, R11, 0x3, RZ, 0xc0, !PT ;  /* 0x000000030b0b7812 */ /* 0x000fce00078ec0ff */
.L_x_472:
[----:B0-----:R-:W0:Y:S01]  /*1ee0*/  LDCU UR4, c[0x0][0x3a0] ;  /* 0x00007400ff0477ac */ /* 0x001e220008000800 */
[----:B-1----:R-:W1:Y:S01]  /*1ef0*/  LDC.64 R6, c[0x0][0x380] ;  /* 0x0000e000ff067b82 */ /* 0x002e620000000a00 */
[----:B------:R-:W-:Y:S01]  /*1f00*/  BSSY.RECONVERGENT B0, `(.L_x_442) ;  /* 0x0000070000007945 */ /* 0x000fe20003800200 */
[----:B----4-:R-:W-:Y:S01]  /*1f10*/  IMAD.MOV.U32 R21, RZ, RZ, RZ ;  /* 0x000000ffff157224 */ /* 0x010fe200078e00ff */
[----:B0-----:R-:W-:Y:S01]  /*1f20*/  ISETP.GE.AND P1, PT, R10, UR4, PT ;  /* 0x000000040a007c0c */ /* 0x001fe2000bf26270 */
[----:B---3--:R-:W-:-:S04]  /*1f30*/  IMAD R3, R13, UR4, RZ ;  /* 0x000000040d037c24 */ /* 0x008fc8000f8e02ff */
        /* <DEDUP_REMOVED lines=16> */
.L_x_446:
        /* <DEDUP_REMOVED lines=38> */
.L_x_445:
[----:B------:R-:W-:Y:S05]  /*22a0*/  BSYNC.RECONVERGENT B1 ;  /* 0x0000000000017941 */ /* 0x000fea0003800200 */
.L_x_444:
        /* <DEDUP_REMOVED lines=24> */
.L_x_448:
[----:B------:R-:W-:Y:S05]  /*2430*/  BSYNC.RECONVERGENT B1 ;  /* 0x0000000000017941 */ /* 0x000fea0003800200 */
.L_x_447:
        /* <DEDUP_REMOVED lines=16> */
.L_x_450:
[----:B------:R-:W-:Y:S05]  /*2540*/  BSYNC.RECONVERGENT B1 ;  /* 0x0000000000017941 */ /* 0x000fea0003800200 */
.L_x_449:
        /* <DEDUP_REMOVED lines=11> */
.L_x_443:
[----:B------:R-:W-:Y:S05]  /*2600*/  BSYNC.RECONVERGENT B0 ;  /* 0x0000000000007941 */ /* 0x000fea0003800200 */
.L_x_442:
        /* <DEDUP_REMOVED lines=25> */
.L_x_452:
[----:B------:R-:W-:Y:S05]  /*27a0*/  BSYNC.RECONVERGENT B0 ;  /* 0x0000000000007941 */ /* 0x000fea0003800200 */
.L_x_451:
[----:B------:R-:W-:Y:S04]  /*27b0*/  BSSY.RECONVERGENT B0, `(.L_x_453) ;  /* 0x0000013000007945 */ /* 0x000fe80003800200 */
[----:B------:R-:W-:Y:S05]  /*27c0*/  @!P0 BRA `(.L_x_454) ;  /* 0x0000000000448947 */ /* 0x000fea0003800000 */
[----:B0-----:R-:W0:Y:S01]  /*27d0*/  LDS R3, [R9] ;  /* 0x0000000009037984 */ /* 0x001e220000000800 */
[----:B------:R-:W1:Y:S02]  /*27e0*/  MUFU.RCP R17, R12 ;  /* 0x0000000c00117308 */ /* 0x000e640000001000 */
[----:B-1----:R-:W-:-:S04]  /*27f0*/  FFMA R0, -R12, R17, 1 ;  /* 0x3f8000000c007423 */ /* 0x002fc80000000111 */
[----:B------:R-:W-:Y:S02]  /*2800*/  FFMA R0, R17, R0, R17 ;  /* 0x0000000011007223 */ /* 0x000fe40000000011 */
[----:B0-----:R-:W0:Y:S02]  /*2810*/  FCHK P1, R3, R12 ;  /* 0x0000000c03007302 */ /* 0x001e240000020000 */
[----:B------:R-:W-:-:S04]  /*2820*/  FFMA R17, R0, R3, RZ ;  /* 0x0000000300117223 */ /* 0x000fc800000000ff */
[----:B------:R-:W-:-:S04]  /*2830*/  FFMA R2, -R12, R17, R3 ;  /* 0x000000110c027223 */ /* 0x000fc80000000103 */
[----:B------:R-:W-:Y:S01]  /*2840*/  FFMA R0, R0, R2, R17 ;  /* 0x0000000200007223 */ /* 0x000fe20000000011 */
[----:B0-----:R-:W-:Y:S06]  /*2850*/  @!P1 BRA `(.L_x_455) ;  /* 0x0000000000109947 */ /* 0x001fec0003800000 */
[----:B------:R-:W-:Y:S01]  /*2860*/  MOV R0, R3 ;  /* 0x0000000300007202 */ /* 0x000fe20000000f00 */
[----:B------:R-:W-:Y:S01]  /*2870*/  IMAD.MOV.U32 R3, RZ, RZ, R12 ;  /* 0x000000ffff037224 */ /* 0x000fe200078e000c */
[----:B------:R-:W-:-:S07]  /*2880*/  MOV R18, 0x28a0 ;  /* 0x000028a000127802 */ /* 0x000fce0000000f00 */
[----:B------:R-:W-:Y:S05]  /*2890*/  CALL.REL.NOINC `($__internal_11_$__cuda_sm3x_div_rn_noftz_f32_slowpath) ;  /* 0x0000001000487944 */ /* 0x000fea0003c00000 */
.L_x_455:
[----:B------:R-:W0:Y:S01]  /*28a0*/  S2UR UR5, SR_CgaCtaId ;  /* 0x00000000000579c3 */ /* 0x000e220000008800 */
[----:B------:R-:W-:Y:S02]  /*28b0*/  UMOV UR4, 0x400 ;  /* 0x0000040000047882 */ /* 0x000fe40000000000 */
[----:B0-----:R-:W-:-:S09]  /*28c0*/  ULEA UR4, UR5, UR4, 0x18 ;  /* 0x0000000405047291 */ /* 0x001fd2000f8ec0ff */
[----:B------:R1:W-:Y:S03]  /*28d0*/  STS [UR4+0x8], R0 ;  /* 0x00000800ff007988 */ /* 0x0003e60008000804 */
.L_x_454:
[----:B------:R-:W-:Y:S05]  /*28e0*/  BSYNC.RECONVERGENT B0 ;  /* 0x0000000000007941 */ /* 0x000fea0003800200 */
.L_x_453:
        /* <DEDUP_REMOVED lines=13> */
[----:B------:R-:W-:Y:S02]  /*29c0*/  MOV R17, R10 ;  /* 0x0000000a00117202 */ /* 0x000fe40000000f00 */
[----:B------:R-:W-:Y:S02]  /*29d0*/  MOV R23, RZ ;  /* 0x000000ff00177202 */ /* 0x000fe40000000f00 */
[----:B--2---:R-:W-:-:S05]  /*29e0*/  LEA R2, R20, R19, 0x18 ;  /* 0x0000001314027211 */ /* 0x004fca00078ec0ff */
[----:B------:R2:W3:Y:S04]  /*29f0*/  LDS R18, [R2] ;  /* 0x0000000002127984 */ /* 0x0004e80000000800 */
[----:B-1----:R2:W1:Y:S01]  /*2a00*/  LDS R0, [R2+0x8] ;  /* 0x0000080002007984 */ /* 0x0024620000000800 */
[----:B------:R-:W-:Y:S05]  /*2a10*/  @!P1 BRA `(.L_x_459) ;  /* 0x0000000000f49947 */ /* 0x000fea0003800000 */
[----:B0-----:R-:W-:Y:S01]  /*2a20*/  VIADD R3, R19, 0x10 ;  /* 0x0000001013037836 */ /* 0x001fe20000000000 */
[----:B------:R-:W-:Y:S01]  /*2a30*/  LEA.HI R25, R14, 0x1, RZ, 0x1b ;  /* 0x000000010e197811 */ /* 0x000fe200078fd8ff */
[----:B------:R-:W-:Y:S01]  /*2a40*/  HFMA2 R22, -RZ, RZ, 0, 0 ;  /* 0x00000000ff167431 */ /* 0x000fe200000001ff */
[----:B------:R-:W-:Y:S01]  /*2a50*/  MOV R21, RZ ;  /* 0x000000ff00157202 */ /* 0x000fe20000000f00 */
[----:B------:R-:W-:Y:S01]  /*2a60*/  IMAD.MOV.U32 R17, RZ, RZ, R10 ;  /* 0x000000ffff117224 */ /* 0x000fe200078e000a */
[----:B------:R-:W-:Y:S02]  /*2a70*/  LEA R24, R20, R3, 0x18 ;  /* 0x0000000314187211 */ /* 0x000fe400078ec0ff */
[----:B------:R-:W-:-:S07]  /*2a80*/  LOP3.LUT R25, R25, 0xffffff8, RZ, 0xc0, !PT ;  /* 0x0ffffff819197812 */ /* 0x000fce00078ec0ff */
.L_x_460:
[----:B--2---:R-:W-:-:S05]  /*2a90*/  IMAD.WIDE.U32 R2, R17, 0x4, R6 ;  /* 0x0000000411027825 */ /* 0x004fca00078e0006 */
[----:B------:R-:W1:Y:S01]  /*2aa0*/  LDG.E.CONSTANT R27, desc[UR8][R2.64] ;  /* 0x00000008021b7981 */ /* 0x000e62000c1e9900 */
[----:B------:R-:W-:-:S05]  /*2ab0*/  LEA R26, R17, R24, 0x2 ;  /* 0x00000018111a7211 */ /* 0x000fca00078e10ff */
[----:B------:R-:W3:Y:S02]  /*2ac0*/  LDS R29, [R26] ;  /* 0x000000001a1d7984 */ /* 0x000ee40000000800 */
[----:B---3--:R-:W-:Y:S01]  /*2ad0*/  FADD R29, R29, -R18 ;  /* 0x800000121d1d7221 */ /* 0x008fe20000000000 */
        /* <DEDUP_REMOVED lines=43> */
[----:B------:R-:W-:Y:S02]  /*2d90*/  VIADD R17, R17, 0x100 ;  /* 0x0000010011117836 */ /* 0x000fe40000000000 */
[----:B0-----:R-:W-:Y:S01]  /*2da0*/  FADD R29, R29, -R18 ;  /* 0x800000121d1d7221 */ /* 0x001fe20000000000 */
[----:B--2---:R-:W-:-:S04]  /*2db0*/  FADD R28, -R0, R27 ;  /* 0x0000001b001c7221 */ /* 0x004fc80000000100 */
[C---:B------:R-:W-:Y:S01]  /*2dc0*/  FFMA R23, R28.reuse, R29, R23 ;  /* 0x0000001d1c177223 */ /* 0x040fe20000000017 */
[----:B------:R-:W-:-:S03]  /*2dd0*/  FFMA R21, R28, R28, R21 ;  /* 0x0000001c1c157223 */ /* 0x000fc60000000015 */
[----:B------:R-:W-:Y:S05]  /*2de0*/  @P1 BRA `(.L_x_460) ;  /* 0xfffffffc00281947 */ /* 0x000fea000383ffff */
.L_x_459:
[----:B------:R-:W-:Y:S05]  /*2df0*/  BSYNC.RECONVERGENT B1 ;  /* 0x0000000000017941 */ /* 0x000fea0003800200 */
.L_x_458:
[----:B------:R-:W-:Y:S05]  /*2e00*/  @!P2 BRA `(.L_x_457) ;  /* 0x000000040004a947 */ /* 0x000fea0003800000 */
[----:B--2---:R-:W-:Y:S01]  /*2e10*/  IADD3 R2, PT, PT, R15, -0x1, RZ ;  /* 0xffffffff0f027810 */ /* 0x004fe20007ffe0ff */
[----:B------:R-:W-:Y:S01]  /*2e20*/  BSSY.RECONVERGENT B1, `(.L_x_461) ;  /* 0x0000021000017945 */ /* 0x000fe20003800200 */
[----:B------:R-:W-:Y:S02]  /*2e30*/  ISETP.NE.AND P2, PT, R11, RZ, PT ;  /* 0x000000ff0b00720c */ /* 0x000fe40003f45270 */
[----:B------:R-:W-:-:S13]  /*2e40*/  ISETP.GE.U32.AND P1, PT, R2, 0x3, PT ;  /* 0x000000030200780c */ /* 0x000fda0003f26070 */
[----:B------:R-:W-:Y:S05]  /*2e50*/  @!P1 BRA `(.L_x_462) ;  /* 0x0000000000749947 */ /* 0x000fea0003800000 */
[----:B0-----:R-:W-:-:S05]  /*2e60*/  IMAD.WIDE.U32 R2, R17, 0x4, R6 ;  /* 0x0000000411027825 */ /* 0x001fca00078e0006 */
[----:B------:R-:W1:Y:S01]  /*2e70*/  LDG.E.CONSTANT R27, desc[UR8][R2.64] ;  /* 0x00000008021b7981 */ /* 0x000e62000c1e9900 */
[----:B------:R-:W-:-:S04]  /*2e80*/  IADD3 R25, PT, PT, R19, 0x10, RZ ;  /* 0x0000001013197810 */ /* 0x000fc80007ffe0ff */
[----:B------:R-:W-:Y:S02]  /*2e90*/  LEA R22, R20, R25, 0x18 ;  /* 0x0000001914167211 */ /* 0x000fe400078ec0ff */
[----:B------:R-:W2:Y:S03]  /*2ea0*/  LDG.E.CONSTANT R25, desc[UR8][R2.64+0x80] ;  /* 0x0000800802197981 */ /* 0x000ea6000c1e9900 */
[----:B------:R-:W-:-:S05]  /*2eb0*/  IMAD R22, R17, 0x4, R22 ;  /* 0x0000000411167824 */ /* 0x000fca00078e0216 */
[----:B------:R-:W3:Y:S02]  /*2ec0*/  LDS R29, [R22] ;  /* 0x00000000161d7984 */ /* 0x000ee40000000800 */
[----:B---3--:R-:W-:Y:S02]  /*2ed0*/  FADD R26, R29, -R18 ;  /* 0x800000121d1a7221 */ /* 0x008fe40000000000 */
[----:B------:R-:W0:Y:S01]  /*2ee0*/  LDS R29, [R22+0x80] ;  /* 0x00008000161d7984 */ /* 0x000e220000000800 */
[----:B-1----:R-:W-:-:S03]  /*2ef0*/  FADD R24, -R0, R27 ;  /* 0x0000001b00187221 */ /* 0x002fc60000000100 */
[----:B------:R-:W3:Y:S01]  /*2f00*/  LDG.E.CONSTANT R27, desc[UR8][R2.64+0x180] ;  /* 0x00018008021b7981 */ /* 0x000ee2000c1e9900 */
[----:B------:R-:W-:-:S03]  /*2f10*/  FFMA R26, R24, R26, R23 ;  /* 0x0000001a181a7223 */ /* 0x000fc60000000017 */
[----:B------:R3:W4:Y:S01]  /*2f20*/  LDG.E.CONSTANT R23, desc[UR8][R2.64+0x100] ;  /* 0x0001000802177981 */ /* 0x000722000c1e9900 */
[----:B------:R-:W-:Y:S01]  /*2f30*/  FFMA R21, R24, R24, R21 ;  /* 0x0000001818157223 */ /* 0x000fe20000000015 */
[----:B0-----:R-:W-:Y:S01]  /*2f40*/  FADD R29, R29, -R18 ;  /* 0x800000121d1d7221 */ /* 0x001fe20000000000 */
[----:B--2---:R-:W-:Y:S02]  /*2f50*/  FADD R24, -R0, R25 ;  /* 0x0000001900187221 */ /* 0x004fe40000000100 */
[----:B------:R-:W0:Y:S02]  /*2f60*/  LDS R25, [R22+0x180] ;  /* 0x0001800016197984 */ /* 0x000e240000000800 */
[C---:B------:R-:W-:Y:S02]  /*2f70*/  FFMA R26, R24.reuse, R29, R26 ;  /* 0x0000001d181a7223 */ /* 0x040fe4000000001a */
[----:B------:R-:W1:Y:S01]  /*2f80*/  LDS R29, [R22+0x100] ;  /* 0x00010000161d7984 */ /* 0x000e620000000800 */
[----:B------:R-:W-:Y:S01]  /*2f90*/  FFMA R21, R24, R24, R21 ;  /* 0x0000001818157223 */ /* 0x000fe20000000015 */
[----:B------:R-:W-:Y:S01]  /*2fa0*/  IADD3 R17, PT, PT, R17, 0x80, RZ ;  /* 0x0000008011117810 */ /* 0x000fe20007ffe0ff */
[--C-:B0-----:R-:W-:Y:S01]  /*2fb0*/  FADD R25, R25, -R18.reuse ;  /* 0x8000001219197221 */ /* 0x101fe20000000000 */
[----:B-1----:R-:W-:Y:S01]  /*2fc0*/  FADD R29, R29, -R18 ;  /* 0x800000121d1d7221 */ /* 0x002fe20000000000 */
[C---:B---3--:R-:W-:Y:S01]  /*2fd0*/  FADD R2, -R0.reuse, R27 ;  /* 0x0000001b00027221 */ /* 0x048fe20000000100 */
[----:B----4-:R-:W-:-:S04]  /*2fe0*/  FADD R24, -R0, R23 ;  /* 0x0000001700187221 */ /* 0x010fc80000000100 */
[C---:B------:R-:W-:Y:S01]  /*2ff0*/  FFMA R21, R24.reuse, R24, R21 ;  /* 0x0000001818157223 */ /* 0x040fe20000000015 */
[----:B------:R-:W-:-:S03]  /*3000*/  FFMA R26, R24, R29, R26 ;  /* 0x0000001d181a7223 */ /* 0x000fc6000000001a */
[C---:B------:R-:W-:Y:S01]  /*3010*/  FFMA R21, R2.reuse, R2, R21 ;  /* 0x0000000202157223 */ /* 0x040fe20000000015 */
[----:B------:R-:W-:-:S07]  /*3020*/  FFMA R23, R2, R25, R26 ;  /* 0x0000001902177223 */ /* 0x000fce000000001a */
.L_x_462:
[----:B------:R-:W-:Y:S05]  /*3030*/  BSYNC.RECONVERGENT B1 ;  /* 0x0000000000017941 */ /* 0x000fea0003800200 */
.L_x_461:
[----:B------:R-:W-:Y:S05]  /*3040*/  @!P2 BRA `(.L_x_457) ;  /* 0x000000000074a947 */ /* 0x000fea0003800000 */
[C---:B------:R-:W-:Y:S02]  /*3050*/  LOP3.LUT P1, RZ, R14.reuse, 0x60, RZ, 0xc0, !PT ;  /* 0x000000600eff7812 */ /* 0x040fe4000782c0ff */
[----:B------:R-:W-:-:S11]  /*3060*/  LOP3.LUT P2, RZ, R14, 0x20, RZ, 0xc0, !PT ;  /* 0x000000200eff7812 */ /* 0x000fd6000784c0ff */
[----:B------:R-:W-:Y:S01]  /*3070*/  @P1 IADD3 R25, PT, PT, R19, 0x10, RZ ;  /* 0x0000001013191810 */ /* 0x000fe20007ffe0ff */
[----:B0-----:R-:W-:-:S03]  /*3080*/  @P1 IMAD.WIDE.U32 R2, R17, 0x4, R6 ;  /* 0x0000000411021825 */ /* 0x001fc600078e0006 */
[----:B------:R-:W-:Y:S02]  /*3090*/  @P1 LEA R22, R20, R25, 0x18 ;  /* 0x0000001914161211 */ /* 0x000fe400078ec0ff */
[----:B------:R-:W1:Y:S03]  /*30a0*/  @P1 LDG.E.CONSTANT R25, desc[UR8][R2.64] ;  /* 0x0000000802191981 */ /* 0x000e66000c1e9900 */
[C---:B------:R-:W-:Y:S01]  /*30b0*/  @P1 IMAD R22, R17.reuse, 0x4, R22 ;  /* 0x0000000411161824 */ /* 0x040fe200078e0216 */
[----:B------:R-:W-:Y:S01]  /*30c0*/  @P1 IADD3 R17, PT, PT, R17, 0x40, RZ ;  /* 0x0000004011111810 */ /* 0x000fe20007ffe0ff */
[----:B------:R0:W2:Y:S04]  /*30d0*/  @P1 LDG.E.CONSTANT R27, desc[UR8][R2.64+0x80] ;  /* 0x00008008021b1981 */ /* 0x0000a8000c1e9900 */
[----:B------:R-:W-:-:S06]  /*30e0*/  @!P2 IMAD.WIDE.U32 R6, R17, 0x4, R6 ;  /* 0x000000041106a825 */ /* 0x000fcc00078e0006 */
[----:B------:R-:W4:Y:S01]  /*30f0*/  @!P2 LDG.E.CONSTANT R7, desc[UR8][R6.64] ;  /* 0x000000080607a981 */ /* 0x000f22000c1e9900 */
[----:B------:R-:W-:-:S03]  /*3100*/  @!P2 IADD3 R29, PT, PT, R19, 0x10, RZ ;  /* 0x00000010131da810 */ /* 0x000fc60007ffe0ff */
[----:B------:R-:W3:Y:S01]  /*3110*/  @P1 LDS R19, [R22] ;  /* 0x0000000016131984 */ /* 0x000ee20000000800 */
[----:B------:R-:W-:-:S03]  /*3120*/  @!P2 LEA R20, R20, R29, 0x18 ;  /* 0x0000001d1414a211 */ /* 0x000fc600078ec0ff */
[----:B------:R-:W0:Y:S02]  /*3130*/  @P1 LDS R29, [R22+0x80] ;  /* 0x00008000161d1984 */ /* 0x000e240000000800 */
[----:B------:R-:W-:-:S06]  /*3140*/  @!P2 IMAD R17, R17, 0x4, R20 ;  /* 0x000000041111a824 */ /* 0x000fcc00078e0214 */
[----:B------:R-:W5:Y:S01]  /*3150*/  @!P2 LDS R17, [R17] ;  /* 0x000000001111a984 */ /* 0x000f620000000800 */
[--C-:B---3--:R-:W-:Y:S01]  /*3160*/  @P1 FADD R19, R19, -R18.reuse ;  /* 0x8000001213131221 */ /* 0x108fe20000000000 */
[--C-:B0-----:R-:W-:Y:S01]  /*3170*/  @P1 FADD R2, R29, -R18.reuse ;  /* 0x800000121d021221 */ /* 0x101fe20000000000 */
[----:B-----5:R-:W-:Y:S01]  /*3180*/  @!P2 FADD R18, R17, -R18 ;  /* 0x800000121112a221 */ /* 0x020fe20000000000 */
[----:B-1----:R-:W-:-:S04]  /*3190*/  @P1 FADD R20, -R0, R25 ;  /* 0x0000001900141221 */ /* 0x002fc80000000100 */
[----:B------:R-:W-:Y:S01]  /*31a0*/  @P1 FFMA R19, R20, R19, R23 ;  /* 0x0000001314131223 */ /* 0x000fe20000000017 */
[----:B--2---:R-:W-:Y:S01]  /*31b0*/  @P1 FADD R27, -R0, R27 ;  /* 0x0000001b001b1221 */ /* 0x004fe20000000100 */
[----:B------:R-:W-:-:S03]  /*31c0*/  @P1 FFMA R20, R20, R20, R21 ;  /* 0x0000001414141223 */ /* 0x000fc60000000015 */
[C---:B------:R-:W-:Y:S01]  /*31d0*/  @P1 FFMA R23, R27.reuse, R2, R19 ;  /* 0x000000021b171223 */ /* 0x040fe20000000013 */
[----:B------:R-:W-:Y:S01]  /*31e0*/  @P1 FFMA R21, R27, R27, R20 ;  /* 0x0000001b1b151223 */ /* 0x000fe20000000014 */
[----:B----4-:R-:W-:-:S04]  /*31f0*/  @!P2 FADD R0, -R0, R7 ;  /* 0x000000070000a221 */ /* 0x010fc80000000100 */
[C---:B------:R-:W-:Y:S01]  /*3200*/  @!P2 FFMA R21, R0.reuse, R0, R21 ;  /* 0x000000000015a223 */ /* 0x040fe20000000015 */
[----:B------:R-:W-:-:S07]  /*3210*/  @!P2 FFMA R23, R0, R18, R23 ;  /* 0x000000120017a223 */ /* 0x000fce0000000017 */
.L_x_457:
[----:B------:R-:W-:Y:S05]  /*3220*/  BSYNC.RECONVERGENT B0 ;  /* 0x0000000000007941 */ /* 0x000fea0003800200 */
.L_x_456:
[----:B------:R-:W-:Y:S01]  /*3230*/  ISETP.GT.U32.AND P1, PT, R10, 0x1f, PT ;  /* 0x0000001f0a00780c */ /* 0x000fe20003f24070 */
[----:B------:R4:W-:Y:S01]  /*3240*/  STS [R8], R23 ;  /* 0x0000001708007388 */ /* 0x0009e20000000800 */
[----:B------:R-:W-:Y:S03]  /*3250*/  BSSY.RECONVERGENT B0, `(.L_x_463) ;  /* 0x000002c000007945 */ /* 0x000fe60003800200 */
[----:B------:R4:W-:Y:S01]  /*3260*/  STS [R8+0x80], R21 ;  /* 0x0000801508007388 */ /* 0x0009e20000000800 */
[----:B------:R-:W-:Y:S07]  /*3270*/  BAR.SYNC.DEFER_BLOCKING 0x0 ;  /* 0x0000000000007b1d */ /* 0x000fee0000010000 */
[----:B------:R-:W-:Y:S05]  /*3280*/  @P1 BRA `(.L_x_464) ;  /* 0x0000000000a01947 */ /* 0x000fea0003800000 */
[----:B-1----:R-:W-:Y:S04]  /*3290*/  LDS R0, [R8+0x40] ;  /* 0x0000400008007984 */ /* 0x002fe80000000800 */
        /* <DEDUP_REMOVED lines=39> */
.L_x_464:
[----:B------:R-:W-:Y:S05]  /*3510*/  BSYNC.RECONVERGENT B0 ;  /* 0x0000000000007941 */ /* 0x000fea0003800200 */
.L_x_463:
[----:B------:R-:W-:Y:S04]  /*3520*/  BSSY.RECONVERGENT B0, `(.L_x_465) ;  /* 0x000002c000007945 */ /* 0x000fe80003800200 */
[----:B------:R-:W-:Y:S05]  /*3530*/  @!P0 BRA `(.L_x_466) ;  /* 0x0000000000a88947 */ /* 0x000fea0003800000 */
[----:B--2---:R-:W2:Y:S04]  /*3540*/  LDS R2, [R9+0x80] ;  /* 0x0000800009027984 */ /* 0x004ea80000000800 */
[----:B-1----:R1:W1:Y:S01]  /*3550*/  LDS R0, [R9] ;  /* 0x0000000009007984 */ /* 0x0022620000000800 */
[----:B--2---:R-:W-:Y:S01]  /*3560*/  IADD3 R6, PT, PT, R2, -0xd000000, RZ ;  /* 0xf300000002067810 */ /* 0x004fe20007ffe0ff */
[----:B0-----:R0:W2:Y:S03]  /*3570*/  MUFU.RSQ R3, R2 ;  /* 0x0000000200037308 */ /* 0x0010a60000001400 */
[----:B------:R-:W-:-:S13]  /*3580*/  ISETP.GT.U32.AND P1, PT, R6, 0x727fffff, PT ;  /* 0x727fffff0600780c */ /* 0x000fda0003f24070 */
[----:B01----:R-:W-:Y:S05]  /*3590*/  @!P1 BRA `(.L_x_467) ;  /* 0x0000000000189947 */ /* 0x003fea0003800000 */
[----:B------:R-:W-:Y:S01]  /*35a0*/  BSSY.RECONVERGENT B1, `(.L_x_468) ;  /* 0x0000003000017945 */ /* 0x000fe20003800200 */
[----:B------:R-:W-:-:S07]  /*35b0*/  MOV R20, 0x35d0 ;  /* 0x000035d000147802 */ /* 0x000fce0000000f00 */
[----:B--234-:R-:W-:Y:S05]  /*35c0*/  CALL.REL.NOINC `($__internal_10_$__cuda_sm20_sqrt_rn_f32_slowpath) ;  /* 0x0000000000a07944 */ /* 0x01cfea0003c00000 */
[----:B------:R-:W-:Y:S05]  /*35d0*/  BSYNC.RECONVERGENT B1 ;  /* 0x0000000000017941 */ /* 0x000fea0003800200 */
.L_x_468:
[----:B------:R-:W-:Y:S01]  /*35e0*/  MOV R2, R6 ;  /* 0x0000000600027202 */ /* 0x000fe20000000f00 */
[----:B------:R-:W-:Y:S06]  /*35f0*/  BRA `(.L_x_469) ;  /* 0x0000000000107947 */ /* 0x000fec0003800000 */
.L_x_467:
[----:B--2---:R-:W-:Y:S01]  /*3600*/  FMUL.FTZ R7, R2, R3 ;  /* 0x0000000302077220 */ /* 0x004fe20000410000 */
[----:B------:R-:W-:-:S03]  /*3610*/  FMUL.FTZ R3, R3, 0.5 ;  /* 0x3f00000003037820 */ /* 0x000fc60000410000 */
[----:B------:R-:W-:-:S04]  /*3620*/  FFMA R2, -R7, R7, R2 ;  /* 0x0000000707027223 */ /* 0x000fc80000000102 */
[----:B------:R-:W-:-:S07]  /*3630*/  FFMA R2, R2, R3, R7 ;  /* 0x0000000302027223 */ /* 0x000fce0000000007 */
.L_x_469:
        /* <DEDUP_REMOVED lines=15> */
[----:B------:R-:W-:Y:S01]  /*3730*/  IMAD.MOV.U32 R3, RZ, RZ, R7 ;  /* 0x000000ffff037224 */ /* 0x000fe200078e0007 */
[----:B---3--:R-:W-:-:S07]  /*3740*/  MOV R18, 0x3760 ;  /* 0x0000376000127802 */ /* 0x008fce0000000f00 */
[----:B----4-:R-:W-:Y:S05]  /*3750*/  CALL.REL.NOINC `($__internal_11_$__cuda_sm3x_div_rn_noftz_f32_slowpath) ;  /* 0x0000000000987944 */ /* 0x010fea0003c00000 */
[----:B------:R-:W-:-:S07]  /*3760*/  MOV R6, R0 ;  /* 0x0000000000067202 */ /* 0x000fce0000000f00 */
.L_x_471:
[----:B------:R-:W-:Y:S05]  /*3770*/  BSYNC.RECONVERGENT B1 ;  /* 0x0000000000017941 */ /* 0x000fea0003800200 */
.L_x_470:
[----:B------:R-:W0:Y:S01]  /*3780*/  LDC R0, c[0x0][0x39c] ;  /* 0x0000e700ff007b82 */ /* 0x000e220000000800 */
[----:B------:R-:W-:-:S07]  /*3790*/  FSEL R7, R6, RZ, P3 ;  /* 0x000000ff06077208 */ /* 0x000fce0001800000 */
[----:B------:R-:W1:Y:S01]  /*37a0*/  LDC.64 R2, c[0x0][0x390] ;  /* 0x0000e400ff027b82 */ /* 0x000e620000000a00 */
[----:B0-----:R-:W-:-:S04]  /*37b0*/  IMAD R17, R13, R0, UR6 ;  /* 0x000000060d117e24 */ /* 0x001fc8000f8e0200 */
[----:B-1----:R-:W-:-:S05]  /*37c0*/  IMAD.WIDE R2, R17, 0x4, R2 ;  /* 0x0000000411027825 */ /* 0x002fca00078e0202 */
[----:B------:R0:W-:Y:S02]  /*37d0*/  STG.E desc[UR8][R2.64], R7 ;  /* 0x0000000702007986 */ /* 0x0001e4000c101908 */
.L_x_466:
[----:B------:R-:W-:Y:S05]  /*37e0*/  BSYNC.RECONVERGENT B0 ;  /* 0x0000000000007941 */ /* 0x000fea0003800200 */
.L_x_465:
[----:B------:R-:W5:Y:S01]  /*37f0*/  LDCU UR4, c[0x0][0x398] ;  /* 0x00007300ff0477ac */ /* 0x000f620008000800 */
[----:B------:R-:W-:Y:S01]  /*3800*/  IADD3 R13, PT, PT, R13, 0x1, RZ ;  /* 0x000000010d0d7810 */ /* 0x000fe20007ffe0ff */
[----:B------:R-:W-:Y:S03]  /*3810*/  BAR.SYNC.DEFER_BLOCKING 0x0 ;  /* 0x0000000000007b1d */ /* 0x000fe60000010000 */
[----:B-----5:R-:W-:-:S13]  /*3820*/  ISETP.NE.AND P1, PT, R13, UR4, PT ;  /* 0x000000040d007c0c */ /* 0x020fda000bf25270 */
[----:B------:R-:W-:Y:S05]  /*3830*/  @P1 BRA `(.L_x_472) ;  /* 0xffffffe400a81947 */ /* 0x000fea000383ffff */
[----:B------:R-:W-:Y:S05]  /*3840*/  EXIT ;  /* 0x000000000000794d */ /* 0x000fea0003800000 */
        .weak           $__internal_10_$__cuda_sm20_sqrt_rn_f32_slowpath
        .type           $__internal_10_$__cuda_sm20_sqrt_rn_f32_slowpath,@function
        .size           $__internal_10_$__cuda_sm20_sqrt_rn_f32_slowpath,($__internal_11_$__cuda_sm3x_div_rn_noftz_f32_slowpath - $__internal_10_$__cuda_sm20_sqrt_rn_f32_slowpath)
$__internal_10_$__cuda_sm20_sqrt_rn_f32_slowpath:
[----:B------:R-:W-:-:S13]  /*3850*/  LOP3.LUT P1, RZ, R2, 0x7fffffff, RZ, 0xc0, !PT ;  /* 0x7fffffff02ff7812 */ /* 0x000fda000782c0ff */
[----:B------:R-:W-:Y:S01]  /*3860*/  @!P1 IMAD.MOV.U32 R3, RZ, RZ, R2 ;  /* 0x000000ffff039224 */ /* 0x000fe200078e0002 */
        /* <DEDUP_REMOVED lines=12> */
[----:B------:R-:W-:Y:S02]  /*3930*/  @!P1 MOV R3, R2 ;  /* 0x0000000200039202 */ /* 0x000fe40000000f00 */
[----:B------:R-:W-:-:S04]  /*3940*/  @P1 FADD.FTZ R17, -R7, -RZ ;  /* 0x800000ff07111221 */ /* 0x000fc80000010100 */
[----:B------:R-:W-:-:S04]  /*3950*/  @P1 FFMA R18, R7, R17, R6 ;  /* 0x0000001107121223 */ /* 0x000fc80000000006 */
[----:B------:R-:W-:-:S04]  /*3960*/  @P1 FFMA R18, R18, R19, R7 ;  /* 0x0000001312121223 */ /* 0x000fc80000000007 */
[----:B------:R-:W-:-:S07]  /*3970*/  @P1 FMUL.FTZ R3, R18, 2.3283064365386962891e-10 ;  /* 0x2f80000012031820 */ /* 0x000fce0000410000 */
.L_x_473:
[----:B------:R-:W-:Y:S02]  /*3980*/  IMAD.MOV.U32 R6, RZ, RZ, R3 ;  /* 0x000000ffff067224 */ /* 0x000fe400078e0003 */
[----:B------:R-:W-:Y:S01]  /*3990*/  HFMA2 R3, -RZ, RZ, 0, 0 ;  /* 0x00000000ff037431 */ /* 0x000fe200000001ff */
[----:B------:R-:W-:-:S04]  /*39a0*/  MOV R2, R20 ;  /* 0x0000001400027202 */ /* 0x000fc80000000f00 */
[----:B------:R-:W-:Y:S05]  /*39b0*/  RET.REL.NODEC R2 `(_Z26pearson_strategy6_templateILi32EEvPKfS1_Pfiii) ;  /* 0xffffffc402907950 */ /* 0x000fea0003c3ffff */
        .weak           $__internal_11_$__cuda_sm3x_div_rn_noftz_f32_slowpath
        .type           $__internal_11_$__cuda_sm3x_div_rn_noftz_f32_slowpath,@function
        .size           $__internal_11_$__cuda_sm3x_div_rn_noftz_f32_slowpath,(.L_x_497 - $__internal_11_$__cuda_sm3x_div_rn_noftz_f32_slowpath)
$__internal_11_$__cuda_sm3x_div_rn_noftz_f32_slowpath:
        /* <DEDUP_REMOVED lines=34> */
.L_x_475:
        /* <DEDUP_REMOVED lines=51> */
.L_x_482:
[----:B------:R-:W-:-:S04]  /*3f10*/  LOP3.LUT R0, R0, 0x80000000, RZ, 0xc0, !PT ;  /* 0x8000000000007812 */ /* 0x000fc800078ec0ff */
[----:B------:R-:W-:Y:S01]  /*3f20*/  LOP3.LUT R0, R0, 0x7f800000, RZ, 0xfc, !PT ;  /* 0x7f80000000007812 */ /* 0x000fe200078efcff */
[----:B------:R-:W-:Y:S06]  /*3f30*/  BRA `(.L_x_483) ;  /* 0x0000000000047947 */ /* 0x000fec0003800000 */
.L_x_481:
[----:B------:R-:W-:-:S07]  /*3f40*/  LEA R0, R22, R0, 0x17 ;  /* 0x0000000016007211 */ /* 0x000fce00078eb8ff */
.L_x_483:
[----:B------:R-:W-:Y:S05]  /*3f50*/  BSYNC.RECONVERGENT B3 ;  /* 0x0000000000037941 */ /* 0x000fea0003800200 */
.L_x_480:
[----:B------:R-:W-:Y:S05]  /*3f60*/  BRA `(.L_x_484) ;  /* 0x0000000000207947 */ /* 0x000fea0003800000 */
.L_x_479:
[----:B------:R-:W-:-:S04]  /*3f70*/  LOP3.LUT R0, R3, 0x80000000, R0, 0x48, !PT ;  /* 0x8000000003007812 */ /* 0x000fc800078e4800 */
[----:B------:R-:W-:Y:S01]  /*3f80*/  LOP3.LUT R0, R0, 0x7f800000, RZ, 0xfc, !PT ;  /* 0x7f80000000007812 */ /* 0x000fe200078efcff */
[----:B------:R-:W-:Y:S06]  /*3f90*/  BRA `(.L_x_484) ;  /* 0x0000000000147947 */ /* 0x000fec0003800000 */
.L_x_478:
[----:B------:R-:W-:Y:S01]  /*3fa0*/  LOP3.LUT R0, R3, 0x80000000, R0, 0x48, !PT ;  /* 0x8000000003007812 */ /* 0x000fe200078e4800 */
[----:B------:R-:W-:Y:S06]  /*3fb0*/  BRA `(.L_x_484) ;  /* 0x00000000000c7947 */ /* 0x000fec0003800000 */
.L_x_477:
[----:B------:R-:W0:Y:S01]  /*3fc0*/  MUFU.RSQ R0, -QNAN ;  /* 0xffc0000000007908 */ /* 0x000e220000001400 */
[----:B------:R-:W-:Y:S05]  /*3fd0*/  BRA `(.L_x_484) ;  /* 0x0000000000047947 */ /* 0x000fea0003800000 */
.L_x_476:
[----:B------:R-:W-:-:S07]  /*3fe0*/  FADD.FTZ R0, R0, R3 ;  /* 0x0000000300007221 */ /* 0x000fce0000010000 */
.L_x_484:
[----:B------:R-:W-:Y:S05]  /*3ff0*/  BSYNC.RECONVERGENT B2 ;  /* 0x0000000000027941 */ /* 0x000fea0003800200 */
.L_x_474:
[----:B------:R-:W-:-:S04]  /*4000*/  HFMA2 R19, -RZ, RZ, 0, 0 ;  /* 0x00000000ff137431 */ /* 0x000fc800000001ff */
[----:B0-----:R-:W-:Y:S05]  /*4010*/  RET.REL.NODEC R18 `(_Z26pearson_strategy6_templateILi32EEvPKfS1_Pfiii) ;  /* 0xffffffbc12f87950 */ /* 0x001fea0003c3ffff */
.L_x_485:
        /* <DEDUP_REMOVED lines=14> */
.L_x_497:


//--------------------- .nv.shared._Z26pearson_strategy6_templateILi1024EEvPKfS1_Pfiii --------------------------
	.section	.nv.shared._Z26pearson_strategy6_templateILi1024EEvPKfS1_Pfiii,"aw",@nobits
	.sectionflags	@""
	.align	16
.nv.shared._Z26pearson_strategy6_templateILi1024EEvPKfS1_Pfiii:
	.zero		1040


//--------------------- .nv.shared.reserved.0     --------------------------
	.section	.nv.shared.reserved.0,"aw",@nobits
	.weak		__nv_reservedSMEM_offset_0_alias
	.size		__nv_reservedSMEM_offset_0_alias, 0, 64
	.other		__nv_reservedSMEM_offset_0_alias,@"STO_CUDA_RESERVED_SHARED STV_DEFAULT"
__nv_reservedSMEM_offset_0_alias:
	.zero		0
	.zero		64


//--------------------- .nv.shared._Z26pearson_strategy6_templateILi512EEvPKfS1_Pfiii --------------------------
	.section	.nv.shared._Z26pearson_strategy6_templateILi512EEvPKfS1_Pfiii,"aw",@nobits
	.sectionflags	@""
	.align	16
.nv.shared._Z26pearson_strategy6_templateILi512EEvPKfS1_Pfiii:
	.zero		1040


//--------------------- .nv.shared._Z26pearson_strategy6_templateILi256EEvPKfS1_Pfiii --------------------------
	.section	.nv.shared._Z26pearson_strategy6_templateILi256EEvPKfS1_Pfiii,"aw",@nobits
	.sectionflags	@""
	.align	16
.nv.shared._Z26pearson_strategy6_templateILi256EEvPKfS1_Pfiii:
	.zero		1040


//--------------------- .nv.shared._Z26pearson_strategy6_templateILi128EEvPKfS1_Pfiii --------------------------
	.section	.nv.shared._Z26pearson_strategy6_templateILi128EEvPKfS1_Pfiii,"aw",@nobits
	.sectionflags	@""
	.align	16
.nv.shared._Z26pearson_strategy6_templateILi128EEvPKfS1_Pfiii:
	.zero		1040


//--------------------- .nv.shared._Z26pearson_strategy6_templateILi64EEvPKfS1_Pfiii --------------------------
	.section	.nv.shared._Z26pearson_strategy6_templateILi64EEvPKfS1_Pfiii,"aw",@nobits
	.sectionflags	@""
	.align	16
.nv.shared._Z26pearson_strategy6_templateILi64EEvPKfS1_Pfiii:
	.zero		1040


//--------------------- .nv.shared._Z26pearson_strategy6_templateILi32EEvPKfS1_Pfiii --------------------------
	.section	.nv.shared._Z26pearson_strategy6_templateILi32EEvPKfS1_Pfiii,"aw",@nobits
	.sectionflags	@""
	.align	16
.nv.shared._Z26pearson_strategy6_templateILi32EEvPKfS1_Pfiii:
	.zero		1040


//--------------------- .nv.constant0._Z26pearson_strategy6_templateILi1024EEvPKfS1_Pfiii --------------------------
	.section	.nv.constant0._Z26pearson_strategy6_templateILi1024EEvPKfS1_Pfiii,"a",@progbits
	.sectionflags	@""
	.align	4
.nv.constant0._Z26pearson_strategy6_templateILi1024EEvPKfS1_Pfiii:
	.zero		932


//--------------------- .nv.constant0._Z26pearson_strategy6_templateILi512EEvPKfS1_Pfiii --------------------------
	.section	.nv.constant0._Z26pearson_strategy6_templateILi512EEvPKfS1_Pfiii,"a",@progbits
	.sectionflags	@""
	.align	4
.nv.constant0._Z26pearson_strategy6_templateILi512EEvPKfS1_Pfiii:
	.zero		932


//--------------------- .nv.constant0._Z26pearson_strategy6_templateILi256EEvPKfS1_Pfiii --------------------------
	.section	.nv.constant0._Z26pearson_strategy6_templateILi256EEvPKfS1_Pfiii,"a",@progbits
	.sectionflags	@""
	.align	4
.nv.constant0._Z26pearson_strategy6_templateILi256EEvPKfS1_Pfiii:
	.zero		932


//--------------------- .nv.constant0._Z26pearson_strategy6_templateILi128EEvPKfS1_Pfiii --------------------------
	.section	.nv.constant0._Z26pearson_strategy6_templateILi128EEvPKfS1_Pfiii,"a",@progbits
	.sectionflags	@""
	.align	4
.nv.constant0._Z26pearson_strategy6_templateILi128EEvPKfS1_Pfiii:
	.zero		932


//--------------------- .nv.constant0._Z26pearson_strategy6_templateILi64EEvPKfS1_Pfiii --------------------------
	.section	.nv.constant0._Z26pearson_strategy6_templateILi64EEvPKfS1_Pfiii,"a",@progbits
	.sectionflags	@""
	.align	4
.nv.constant0._Z26pearson_strategy6_templateILi64EEvPKfS1_Pfiii:
	.zero		932


//--------------------- .nv.constant0._Z26pearson_strategy6_templateILi32EEvPKfS1_Pfiii --------------------------
	.section	.nv.constant0._Z26pearson_strategy6_templateILi32EEvPKfS1_Pfiii,"a",@progbits
	.sectionflags	@""
	.align	4
.nv.constant0._Z26pearson_strategy6_templateILi32EEvPKfS1_Pfiii:
	.zero		932


//--------------------- SYMBOLS --------------------------

	.type		.nv.reservedSmem.offset0,@object
	.size		.nv.reservedSmem.offset0,0x4
	.type		.nv.reservedSmem.cap,@object
	.size		.nv.reservedSmem.cap,0x4
